def matmul_kernel(
    a_ptr,
    b_ptr,
    c_ptr,
    M,
    N,
    K,
    stride_am,
    stride_ak,
    stride_bk,
    stride_bn,
    stride_cm,
    stride_cn,
    BLOCK_M: tl.constexpr,
    BLOCK_N: tl.constexpr,
    BLOCK_K: tl.constexpr,
    GROUP_M: tl.constexpr,
):
    pid = tl.program_id(axis=0)
    num_pid_m = tl.cdiv(M, BLOCK_M)
    num_pid_n = tl.cdiv(N, BLOCK_N)
    num_pid_in_group = GROUP_M * num_pid_n
    group_id = pid // num_pid_in_group
    first_pid_m = group_id * GROUP_M
    group_size_m = min(num_pid_m - first_pid_m, GROUP_M)
    pid_m = first_pid_m + ((pid % num_pid_in_group) % group_size_m)
    pid_n = (pid % num_pid_in_group) // group_size_m

    offs_am = (pid_m * BLOCK_M + tl.arange(0, BLOCK_M)) % M
    offs_bn = (pid_n * BLOCK_N + tl.arange(0, BLOCK_N)) % N
    offs_k = tl.arange(0, BLOCK_K)
    a_ptrs = a_ptr + offs_am[:, None] * stride_am + offs_k[None, :] * stride_ak
    b_ptrs = b_ptr + offs_k[:, None] * stride_bk + offs_bn[None, :] * stride_bn

    acc = tl.zeros((BLOCK_M, BLOCK_N), dtype=tl.float32)
    for kk in range(0, tl.cdiv(K, BLOCK_K)):
        a = tl.load(a_ptrs, mask=offs_k[None, :] < K - kk * BLOCK_K, other=0.0)
        b = tl.load(b_ptrs, mask=offs_k[:, None] < K - kk * BLOCK_K, other=0.0)
        acc = tl.dot(a, b, acc)
        a_ptrs += BLOCK_K * stride_ak
        b_ptrs += BLOCK_K * stride_bk

    c = acc.to(c_ptr.dtype.element_ty)
    offs_cm = pid_m * BLOCK_M + tl.arange(0, BLOCK_M)
    offs_cn = pid_n * BLOCK_N + tl.arange(0, BLOCK_N)
    c_ptrs = c_ptr + offs_cm[:, None] * stride_cm + offs_cn[None, :] * stride_cn
    mask = (offs_cm[:, None] < M) & (offs_cn[None, :] < N)
    tl.store(c_ptrs, c, mask=mask)

# config = {"BLOCK_K": 128, "BLOCK_M": 512, "BLOCK_N": 256, "GROUP_M": 8, "arch": "sm_90", "dtype": "fp8e4m3", "num_ctas": 4, "num_stages": 3, "num_warps": 4}
# arch = sm_90


// ===== COMPILED SASS (sm_90a) =====

	.target	sm_90a

	.elftype	@"ET_EXEC"


//--------------------- .note.nv.tkinfo           --------------------------
	.section	.note.nv.tkinfo,"",@"SHT_NOTE"
	.sectionflags	@"SHF_NOTE_NV_TKINFO"
	.tkinfo
        /*0018*/ 	.word	0x00000002
        /*0030*/ 	.string	""
        /*0030*/ 	.string	"ptxas"
        /*0030*/ 	.string	"Cuda compilation tools, release 13.0, V13.0.88"
        /*0030*/ 	.string	"Build cuda_13.0.r13.0/compiler.36424714_0"
        /*0030*/ 	.string	"-v  -suppress-debug-info  -lineinfo  -arch sm_90a "



//--------------------- .note.nv.cuinfo           --------------------------
	.section	.note.nv.cuinfo,"",@"SHT_NOTE"
	.sectionflags	@"SHF_NOTE_NV_CUINFO"
        /*0018*/ 	.short	0x0002
        /*001a*/ 	.short	0x005a
        /*001c*/ 	.short	0x0082
	.zero		2


//--------------------- .nv.info                  --------------------------
	.section	.nv.info,"",@"SHT_CUDA_INFO"
	.align	4


	//----- nvinfo : EIATTR_REGCOUNT
	.align		4
        /*0000*/ 	.byte	0x04, 0x2f
        /*0002*/ 	.short	(.L_1 - .L_0)
	.align		4
.L_0:
        /*0004*/ 	.word	index@(matmul_kernel)
        /*0008*/ 	.word	0x000000ff


	//----- nvinfo : EIATTR_FRAME_SIZE
	.align		4
.L_1:
        /*000c*/ 	.byte	0x04, 0x11
        /*000e*/ 	.short	(.L_3 - .L_2)
	.align		4
.L_2:
        /*0010*/ 	.word	index@(matmul_kernel)
        /*0014*/ 	.word	0x000010b0


	//----- nvinfo : EIATTR_MIN_STACK_SIZE
	.align		4
.L_3:
        /*0018*/ 	.byte	0x04, 0x12
        /*001a*/ 	.short	(.L_5 - .L_4)
	.align		4
.L_4:
        /*001c*/ 	.word	index@(matmul_kernel)
        /*0020*/ 	.word	0x000010b0
.L_5:


//--------------------- .nv.compat                --------------------------
	.section	.nv.compat,"",@"SHT_CUDA_COMPAT_INFO"
	.align	4
        /*0000*/ 	.byte	0x02, 0x09, 0x01, 0x00, 0x02, 0x02, 0x04, 0x00, 0x02, 0x05, 0x05, 0x00, 0x03, 0x07, 0x01, 0x01
        /*0010*/ 	.byte	0x02, 0x03, 0x00, 0x00, 0x02, 0x06, 0x01, 0x00, 0x04, 0x0b, 0x08, 0x00, 0x00, 0x00, 0x00, 0x00
        /*0020*/ 	.byte	0x00, 0x00, 0x00, 0x00


//--------------------- .nv.info.matmul_kernel    --------------------------
	.section	.nv.info.matmul_kernel,"",@"SHT_CUDA_INFO"
	.sectionflags	@""
	.align	4


	//----- nvinfo : EIATTR_CUDA_API_VERSION
	.align		4
        /*0000*/ 	.byte	0x04, 0x37
        /*0002*/ 	.short	(.L_7 - .L_6)
.L_6:
        /*0004*/ 	.word	0x00000082


	//----- nvinfo : EIATTR_KPARAM_INFO
	.align		4
.L_7:
        /*0008*/ 	.byte	0x04, 0x17
        /*000a*/ 	.short	(.L_9 - .L_8)
.L_8:
        /*000c*/ 	.word	0x00000000
        /*0010*/ 	.short	0x000d
        /*0012*/ 	.short	0x0048
        /*0014*/ 	.byte	0x00, 0xf4, 0x21, 0x00


	//----- nvinfo : EIATTR_KPARAM_INFO
	.align		4
.L_9:
        /*0018*/ 	.byte	0x04, 0x17
        /*001a*/ 	.short	(.L_11 - .L_10)
.L_10:
        /*001c*/ 	.word	0x00000000
        /*0020*/ 	.short	0x000c
        /*0022*/ 	.short	0x0040
        /*0024*/ 	.byte	0x00, 0xf4, 0x21, 0x00


	//----- nvinfo : EIATTR_KPARAM_INFO
	.align		4
.L_11:
        /*0028*/ 	.byte	0x04, 0x17
        /*002a*/ 	.short	(.L_13 - .L_12)
.L_12:
        /*002c*/ 	.word	0x00000000
        /*0030*/ 	.short	0x000b
        /*0032*/ 	.short	0x0038
        /*0034*/ 	.byte	0x00, 0xf0, 0x11, 0x00


	//----- nvinfo : EIATTR_KPARAM_INFO
	.align		4
.L_13:
        /*0038*/ 	.byte	0x04, 0x17
        /*003a*/ 	.short	(.L_15 - .L_14)
.L_14:
        /*003c*/ 	.word	0x00000000
        /*0040*/ 	.short	0x000a
        /*0042*/ 	.short	0x0034
        /*0044*/ 	.byte	0x00, 0xf0, 0x11, 0x00


	//----- nvinfo : EIATTR_KPARAM_INFO
	.align		4
.L_15:
        /*0048*/ 	.byte	0x04, 0x17
        /*004a*/ 	.short	(.L_17 - .L_16)
.L_16:
        /*004c*/ 	.word	0x00000000
        /*0050*/ 	.short	0x0009
        /*0052*/ 	.short	0x0030
        /*0054*/ 	.byte	0x00, 0xf0, 0x11, 0x00


	//----- nvinfo : EIATTR_KPARAM_INFO
	.align		4
.L_17:
        /*0058*/ 	.byte	0x04, 0x17
        /*005a*/ 	.short	(.L_19 - .L_18)
.L_18:
        /*005c*/ 	.word	0x00000000
        /*0060*/ 	.short	0x0008
        /*0062*/ 	.short	0x002c
        /*0064*/ 	.byte	0x00, 0xf0, 0x11, 0x00


	//----- nvinfo : EIATTR_KPARAM_INFO
	.align		4
.L_19:
        /*0068*/ 	.byte	0x04, 0x17
        /*006a*/ 	.short	(.L_21 - .L_20)
.L_20:
        /*006c*/ 	.word	0x00000000
        /*0070*/ 	.short	0x0007
        /*0072*/ 	.short	0x0028
        /*0074*/ 	.byte	0x00, 0xf0, 0x11, 0x00


	//----- nvinfo : EIATTR_KPARAM_INFO
	.align		4
.L_21:
        /*0078*/ 	.byte	0x04, 0x17
        /*007a*/ 	.short	(.L_23 - .L_22)
.L_22:
        /*007c*/ 	.word	0x00000000
        /*0080*/ 	.short	0x0006
        /*0082*/ 	.short	0x0024
        /*0084*/ 	.byte	0x00, 0xf0, 0x11, 0x00


	//----- nvinfo : EIATTR_KPARAM_INFO
	.align		4
.L_23:
        /*0088*/ 	.byte	0x04, 0x17
        /*008a*/ 	.short	(.L_25 - .L_24)
.L_24:
        /*008c*/ 	.word	0x00000000
        /*0090*/ 	.short	0x0005
        /*0092*/ 	.short	0x0020
        /*0094*/ 	.byte	0x00, 0xf0, 0x11, 0x00


	//----- nvinfo : EIATTR_KPARAM_INFO
	.align		4
.L_25:
        /*0098*/ 	.byte	0x04, 0x17
        /*009a*/ 	.short	(.L_27 - .L_26)
.L_26:
        /*009c*/ 	.word	0x00000000
        /*00a0*/ 	.short	0x0004
        /*00a2*/ 	.short	0x001c
        /*00a4*/ 	.byte	0x00, 0xf0, 0x11, 0x00


	//----- nvinfo : EIATTR_KPARAM_INFO
	.align		4
.L_27:
        /*00a8*/ 	.byte	0x04, 0x17
        /*00aa*/ 	.short	(.L_29 - .L_28)
.L_28:
        /*00ac*/ 	.word	0x00000000
        /*00b0*/ 	.short	0x0003
        /*00b2*/ 	.short	0x0018
        /*00b4*/ 	.byte	0x00, 0xf0, 0x11, 0x00


	//----- nvinfo : EIATTR_KPARAM_INFO
	.align		4
.L_29:
        /*00b8*/ 	.byte	0x04, 0x17
        /*00ba*/ 	.short	(.L_31 - .L_30)
.L_30:
        /*00bc*/ 	.word	0x00000000
        /*00c0*/ 	.short	0x0002
        /*00c2*/ 	.short	0x0010
        /*00c4*/ 	.byte	0x00, 0xf4, 0x21, 0x00


	//----- nvinfo : EIATTR_KPARAM_INFO
	.align		4
.L_31:
        /*00c8*/ 	.byte	0x04, 0x17
        /*00ca*/ 	.short	(.L_33 - .L_32)
.L_32:
        /*00cc*/ 	.word	0x00000000
        /*00d0*/ 	.short	0x0001
        /*00d2*/ 	.short	0x0008
        /*00d4*/ 	.byte	0x00, 0xf4, 0x21, 0x00


	//----- nvinfo : EIATTR_KPARAM_INFO
	.align		4
.L_33:
        /*00d8*/ 	.byte	0x04, 0x17
        /*00da*/ 	.short	(.L_35 - .L_34)
.L_34:
        /*00dc*/ 	.word	0x00000000
        /*00e0*/ 	.short	0x0000
        /*00e2*/ 	.short	0x0000
        /*00e4*/ 	.byte	0x00, 0xf4, 0x21, 0x00


	//----- nvinfo : EIATTR_EXPLICIT_CLUSTER
	.align		4
.L_35:
        /*00e8*/ 	.byte	0x01, 0x3e
	.zero		2


	//----- nvinfo : EIATTR_CTA_PER_CLUSTER
	.align		4
        /*00ec*/ 	.byte	0x04, 0x3d
        /*00ee*/ 	.short	(.L_37 - .L_36)
.L_36:
        /*00f0*/ 	.word	0x00000004
        /*00f4*/ 	.word	0x00000001
        /*00f8*/ 	.word	0x00000001


	//----- nvinfo : EIATTR_SPARSE_MMA_MASK
	.align		4
.L_37:
        /*00fc*/ 	.byte	0x03, 0x50
        /*00fe*/ 	.short	0x0000


	//----- nvinfo : EIATTR_MAXREG_COUNT
	.align		4
        /*0100*/ 	.byte	0x03, 0x1b
        /*0102*/ 	.short	0x00ff


	//----- nvinfo : EIATTR_NUM_BARRIERS
	.align		4
        /*0104*/ 	.byte	0x02, 0x4c
        /*0106*/ 	.byte	0x01
	.zero		1


	//----- nvinfo : EIATTR_ANNOTATIONS
	.align		4
        /*0108*/ 	.byte	0x04, 0x55
        /*010a*/ 	.short	(.L_39 - .L_38)


	//   ....[0]....
.L_38:
        /*010c*/ 	.word	0x00000001
        /*0110*/ 	.byte	0x90, 0x05, 0x00, 0x00, 0x01, 0x00, 0x00, 0x00, 0xc0, 0x05, 0x00, 0x00, 0x01, 0x00, 0x00, 0x00
        /* <DEDUP_REMOVED lines=1957> */
        /*7b70*/ 	.byte	0x60, 0xe4, 0x02, 0x00


	//----- nvinfo : EIATTR_MERCURY_ISA_VERSION
	.align		4
.L_39:
        /*7b74*/ 	.byte	0x03, 0x5f
        /*7b76*/ 	.short	0x0101


	//----- nvinfo : EIATTR_EXIT_INSTR_OFFSETS
	.align		4
        /*7b78*/ 	.byte	0x04, 0x1c
        /*7b7a*/ 	.short	(.L_41 - .L_40)


	//   ....[0]....
.L_40:
        /*7b7c*/ 	.word	0x000374b0


	//   ....[1]....
        /*7b80*/ 	.word	0x000374d0


	//----- nvinfo : EIATTR_REQNTID
	.align		4
.L_41:
        /*7b84*/ 	.byte	0x04, 0x10
        /*7b86*/ 	.short	(.L_43 - .L_42)
.L_42:
        /*7b88*/ 	.word	0x00000080
        /*7b8c*/ 	.word	0x00000001
        /*7b90*/ 	.word	0x00000001


	//----- nvinfo : EIATTR_CBANK_PARAM_SIZE
	.align		4
.L_43:
        /*7b94*/ 	.byte	0x03, 0x19
        /*7b96*/ 	.short	0x0050


	//----- nvinfo : EIATTR_PARAM_CBANK
	.align		4
        /*7b98*/ 	.byte	0x04, 0x0a
        /*7b9a*/ 	.short	(.L_45 - .L_44)
	.align		4
.L_44:
        /*7b9c*/ 	.word	index@(.nv.constant0.matmul_kernel)
        /*7ba0*/ 	.short	0x0210
        /*7ba2*/ 	.short	0x0050


	//----- nvinfo : EIATTR_SW_WAR
	.align		4
.L_45:
        /*7ba4*/ 	.byte	0x04, 0x36
        /*7ba6*/ 	.short	(.L_47 - .L_46)
.L_46:
        /*7ba8*/ 	.word	0x00000008
.L_47:


//--------------------- .nv.callgraph             --------------------------
	.section	.nv.callgraph,"",@"SHT_CUDA_CALLGRAPH"
	.align	4
	.sectionentsize	8
	.align		4
        /*0000*/ 	.word	0x00000000
	.align		4
        /*0004*/ 	.word	0xffffffff
	.align		4
        /*0008*/ 	.word	0x00000000
	.align		4
        /*000c*/ 	.word	0xfffffffe
	.align		4
        /*0010*/ 	.word	0x00000000
	.align		4
        /*0014*/ 	.word	0xfffffffd
	.align		4
        /*0018*/ 	.word	0x00000000
	.align		4
        /*001c*/ 	.word	0xfffffffc


//--------------------- .text.matmul_kernel       --------------------------
	.section	.text.matmul_kernel,"ax",@progbits
	.align	128
        .global         matmul_kernel
        .type           matmul_kernel,@function
        .size           matmul_kernel,(.L_x_4 - matmul_kernel)
        .other          matmul_kernel,@"STO_CUDA_ENTRY STV_DEFAULT"
matmul_kernel:
.text.matmul_kernel:
[----:B------:R-:W0:Y:S08]  /*0000*/  LDC R1, c[0x0][0x28] ;  /* 0x00000a00ff017b82 */ /* 0x000e300000000800 */
[----:B------:R-:W1:Y:S01]  /*0010*/  LDC.64 R124, c[0x0][0x228] ;  /* 0x00008a00ff7c7b82 */ /* 0x000e620000000a00 */
[----:B------:R-:W2:Y:S01]  /*0020*/  S2R R10, SR_TID.X ;  /* 0x00000000000a7919 */ /* 0x000ea20000002100 */
[----:B0-----:R-:W-:Y:S01]  /*0030*/  VIADD R1, R1, 0xffffef50 ;  /* 0xffffef5001017836 */ /* 0x001fe20000000000 */
[----:B------:R-:W-:Y:S01]  /*0040*/  UMOV UR8, 0x400 ;  /* 0x0000040000087882 */ /* 0x000fe20000000000 */
[----:B------:R-:W-:-:S04]  /*0050*/  ULDC.64 UR16, c[0x0][0x208] ;  /* 0x0000820000107ab9 */ /* 0x000fc80000000a00 */
[----:B------:R-:W0:Y:S08]  /*0060*/  S2UR UR4, SR_CTAID.X ;  /* 0x00000000000479c3 */ /* 0x000e300000002500 */
[----:B------:R-:W3:Y:S01]  /*0070*/  S2UR UR6, SR_CgaCtaId ;  /* 0x00000000000679c3 */ /* 0x000ee20000008800 */
[----:B-1----:R-:W-:-:S05]  /*0080*/  VIADD R0, R125, 0xff ;  /* 0x000000ff7d007836 */ /* 0x002fca0000000000 */
[----:B------:R-:W-:Y:S02]  /*0090*/  SHF.R.S32.HI R3, RZ, 0x1f, R0 ;  /* 0x0000001fff037819 */ /* 0x000fe40000011400 */
[----:B0-----:R-:W-:Y:S01]  /*00a0*/  I2FP.F32.U32 R5, UR4 ;  /* 0x0000000400057c45 */ /* 0x001fe20008201000 */
[----:B------:R-:W-:Y:S01]  /*00b0*/  ULDC UR4, c[0x0][0x150] ;  /* 0x0000540000047ab9 */ /* 0x000fe20000000800 */
[----:B------:R-:W-:Y:S02]  /*00c0*/  LEA.HI R3, R3, R0, RZ, 0x8 ;  /* 0x0000000003037211 */ /* 0x000fe400078f40ff */
[----:B--2---:R-:W-:Y:S01]  /*00d0*/  LOP3.LUT R240, R10, 0x7f, RZ, 0xc0, !PT ;  /* 0x0000007f0af07812 */ /* 0x004fe200078ec0ff */
[----:B------:R-:W-:Y:S01]  /*00e0*/  FMUL R5, R5, UR4 ;  /* 0x0000000405057c20 */ /* 0x000fe20008400000 */
[----:B------:R-:W-:Y:S01]  /*00f0*/  SHF.R.S32.HI R3, RZ, 0x8, R3 ;  /* 0x00000008ff037819 */ /* 0x000fe20000011403 */
[----:B---3--:R-:W-:Y:S02]  /*0100*/  USHF.L.U32 UR5, UR6, 0x7, URZ ;  /* 0x0000000706057899 */ /* 0x008fe4000800063f */
[----:B------:R-:W-:-:S02]  /*0110*/  ULEA UR8, UR6, UR8, 0x18 ;  /* 0x0000000806087291 */ /* 0x000fc4000f8ec03f */
[----:B------:R-:W-:Y:S01]  /*0120*/  IMAD.SHL.U32 R4, R3, 0x8, RZ ;  /* 0x0000000803047824 */ /* 0x000fe200078e00ff */
[----:B------:R-:W0:Y:S01]  /*0130*/  F2I.U32.TRUNC.NTZ R5, R5 ;  /* 0x0000000500057305 */ /* 0x000e22000020f000 */
[----:B------:R-:W-:-:S03]  /*0140*/  ULOP3.LUT UR5, UR5, 0x180, URZ, 0xc0, !UPT ;  /* 0x0000018005057892 */ /* 0x000fc6000f8ec03f */
[----:B------:R-:W-:-:S04]  /*0150*/  IABS R7, R4 ;  /* 0x0000000400077213 */ /* 0x000fc80000000000 */
[----:B------:R-:W1:Y:S01]  /*0160*/  I2F.RP R0, R7 ;  /* 0x0000000700007306 */ /* 0x000e620000209400 */
[----:B0-----:R-:W-:-:S07]  /*0170*/  IABS R11, R5 ;  /* 0x00000005000b7213 */ /* 0x001fce0000000000 */
[----:B-1----:R-:W0:Y:S02]  /*0180*/  MUFU.RCP R0, R0 ;  /* 0x0000000000007308 */ /* 0x002e240000001000 */
[----:B0-----:R-:W-:Y:S01]  /*0190*/  VIADD R2, R0, 0xffffffe ;  /* 0x0ffffffe00027836 */ /* 0x001fe20000000000 */
[----:B------:R-:W-:-:S05]  /*01a0*/  IABS R0, R4 ;  /* 0x0000000400007213 */ /* 0x000fca0000000000 */
[----:B------:R0:W1:Y:S01]  /*01b0*/  F2I.FTZ.U32.TRUNC.NTZ R3, R2 ;  /* 0x0000000200037305 */ /* 0x000062000021f000 */
[----:B------:R-:W-:Y:S02]  /*01c0*/  IMAD.MOV R0, RZ, RZ, -R0 ;  /* 0x000000ffff007224 */ /* 0x000fe400078e0a00 */
[----:B0-----:R-:W-:Y:S02]  /*01d0*/  IMAD.MOV.U32 R2, RZ, RZ, RZ ;  /* 0x000000ffff027224 */ /* 0x001fe400078e00ff */
[----:B-1----:R-:W-:-:S04]  /*01e0*/  IMAD.MOV R6, RZ, RZ, -R3 ;  /* 0x000000ffff067224 */ /* 0x002fc800078e0a03 */
[----:B------:R-:W-:-:S04]  /*01f0*/  IMAD R9, R6, R7, RZ ;  /* 0x0000000706097224 */ /* 0x000fc800078e02ff */
[----:B------:R-:W-:-:S06]  /*0200*/  IMAD.HI.U32 R2, R3, R9, R2 ;  /* 0x0000000903027227 */ /* 0x000fcc00078e0002 */
[----:B------:R-:W-:-:S04]  /*0210*/  IMAD.HI.U32 R2, R2, R11, RZ ;  /* 0x0000000b02027227 */ /* 0x000fc800078e00ff */
[----:B------:R-:W-:-:S05]  /*0220*/  IMAD R0, R2, R0, R11 ;  /* 0x0000000002007224 */ /* 0x000fca00078e020b */
[----:B------:R-:W-:-:S13]  /*0230*/  ISETP.GT.U32.AND P1, PT, R7, R0, PT ;  /* 0x000000000700720c */ /* 0x000fda0003f24070 */
[----:B------:R-:W-:Y:S02]  /*0240*/  @!P1 IMAD.IADD R0, R0, 0x1, -R7 ;  /* 0x0000000100009824 */ /* 0x000fe400078e0a07 */
[----:B------:R-:W-:Y:S01]  /*0250*/  @!P1 VIADD R2, R2, 0x1 ;  /* 0x0000000102029836 */ /* 0x000fe20000000000 */
[----:B------:R-:W-:Y:S02]  /*0260*/  ISETP.NE.AND P1, PT, R4, RZ, PT ;  /* 0x000000ff0400720c */ /* 0x000fe40003f25270 */
[----:B------:R-:W-:Y:S02]  /*0270*/  ISETP.GE.U32.AND P0, PT, R0, R7, PT ;  /* 0x000000070000720c */ /* 0x000fe40003f06070 */
[----:B------:R-:W-:-:S04]  /*0280*/  LOP3.LUT R0, R5, R4, RZ, 0x3c, !PT ;  /* 0x0000000405007212 */ /* 0x000fc800078e3cff */
[----:B------:R-:W-:Y:S01]  /*0290*/  ISETP.GE.AND P2, PT, R0, RZ, PT ;  /* 0x000000ff0000720c */ /* 0x000fe20003f46270 */
[----:B------:R-:W-:-:S05]  /*02a0*/  VIADD R0, R124, 0x1ff ;  /* 0x000001ff7c007836 */ /* 0x000fca0000000000 */
[----:B------:R-:W-:Y:S01]  /*02b0*/  SHF.R.S32.HI R3, RZ, 0x1f, R0 ;  /* 0x0000001fff037819 */ /* 0x000fe20000011400 */
[----:B------:R-:W-:-:S03]  /*02c0*/  @P0 VIADD R2, R2, 0x1 ;  /* 0x0000000102020836 */ /* 0x000fc60000000000 */
[----:B------:R-:W-:-:S03]  /*02d0*/  LEA.HI R3, R3, R0, RZ, 0x9 ;  /* 0x0000000003037211 */ /* 0x000fc600078f48ff */
[----:B------:R-:W-:Y:S01]  /*02e0*/  @!P2 IMAD.MOV R2, RZ, RZ, -R2 ;  /* 0x000000ffff02a224 */ /* 0x000fe200078e0a02 */
[----:B------:R-:W-:-:S05]  /*02f0*/  @!P1 LOP3.LUT R2, RZ, R4, RZ, 0x33, !PT ;  /* 0x00000004ff029212 */ /* 0x000fca00078e33ff */
[----:B------:R-:W-:Y:S02]  /*0300*/  IMAD.SHL.U32 R6, R2, 0x8, RZ ;  /* 0x0000000802067824 */ /* 0x000fe400078e00ff */
[----:B------:R-:W-:-:S03]  /*0310*/  IMAD.MOV R2, RZ, RZ, -R2 ;  /* 0x000000ffff027224 */ /* 0x000fc600078e0a02 */
[----:B------:R-:W-:Y:S01]  /*0320*/  LEA.HI.SX32 R3, R3, -R6, 0x17 ;  /* 0x8000000603037211 */ /* 0x000fe200078fbaff */
[----:B------:R-:W-:-:S03]  /*0330*/  IMAD R4, R4, R2, R5 ;  /* 0x0000000204047224 */ /* 0x000fc600078e0205 */
[----:B------:R-:W-:Y:S02]  /*0340*/  VIMNMX R11, R3, 0x8, PT ;  /* 0x00000008030b7848 */ /* 0x000fe40003fe0100 */
[----:B------:R-:W-:Y:S02]  /*0350*/  IABS R9, R4 ;  /* 0x0000000400097213 */ /* 0x000fe40000000000 */
[----:B------:R-:W-:-:S04]  /*0360*/  IABS R7, R11 ;  /* 0x0000000b00077213 */ /* 0x000fc80000000000 */
[----:B------:R-:W0:Y:S08]  /*0370*/  I2F.RP R0, R7 ;  /* 0x0000000700007306 */ /* 0x000e300000209400 */
[----:B0-----:R-:W0:Y:S02]  /*0380*/  MUFU.RCP R0, R0 ;  /* 0x0000000000007308 */ /* 0x001e240000001000 */
[----:B0-----:R-:W-:-:S06]  /*0390*/  VIADD R3, R0, 0xffffffe ;  /* 0x0ffffffe00037836 */ /* 0x001fcc0000000000 */
[----:B------:R-:W0:Y:S02]  /*03a0*/  F2I.FTZ.U32.TRUNC.NTZ R3, R3 ;  /* 0x0000000300037305 */ /* 0x000e24000021f000 */
[----:B0-----:R-:W-:-:S04]  /*03b0*/  IMAD.MOV R8, RZ, RZ, -R3 ;  /* 0x000000ffff087224 */ /* 0x001fc800078e0a03 */
[----:B------:R-:W-:Y:S01]  /*03c0*/  IMAD.MOV.U32 R2, RZ, RZ, R8 ;  /* 0x000000ffff027224 */ /* 0x000fe200078e0008 */
[----:B------:R-:W-:-:S03]  /*03d0*/  IABS R8, R11 ;  /* 0x0000000b00087213 */ /* 0x000fc60000000000 */
[----:B------:R-:W-:Y:S02]  /*03e0*/  IMAD R5, R2, R7, RZ ;  /* 0x0000000702057224 */ /* 0x000fe400078e02ff */
[----:B------:R-:W-:Y:S02]  /*03f0*/  IMAD.MOV.U32 R2, RZ, RZ, RZ ;  /* 0x000000ffff027224 */ /* 0x000fe400078e00ff */
[----:B------:R-:W-:Y:S02]  /*0400*/  IMAD.MOV R0, RZ, RZ, -R8 ;  /* 0x000000ffff007224 */ /* 0x000fe400078e0a08 */
[----:B------:R-:W-:Y:S02]  /*0410*/  IMAD.HI.U32 R2, R3, R5, R2 ;  /* 0x0000000503027227 */ /* 0x000fe400078e0002 */
[----:B------:R-:W0:Y:S04]  /*0420*/  LDC R3, c[0x0][0x230] ;  /* 0x00008c00ff037b82 */ /* 0x000e280000000800 */
[----:B------:R-:W-:-:S04]  /*0430*/  IMAD.HI.U32 R2, R2, R9, RZ ;  /* 0x0000000902027227 */ /* 0x000fc800078e00ff */
[----:B------:R-:W-:-:S05]  /*0440*/  IMAD R0, R2, R0, R9 ;  /* 0x0000000002007224 */ /* 0x000fca00078e0209 */
[----:B------:R-:W-:Y:S01]  /*0450*/  ISETP.GT.U32.AND P1, PT, R7, R0, PT ;  /* 0x000000000700720c */ /* 0x000fe20003f24070 */
[----:B0-----:R-:W-:-:S12]  /*0460*/  VIADD R12, R3, 0x7f ;  /* 0x0000007f030c7836 */ /* 0x001fd80000000000 */
[----:B------:R-:W-:Y:S02]  /*0470*/  @!P1 IMAD.IADD R0, R0, 0x1, -R7 ;  /* 0x0000000100009824 */ /* 0x000fe400078e0a07 */
[----:B------:R-:W-:Y:S01]  /*0480*/  @!P1 VIADD R2, R2, 0x1 ;  /* 0x0000000102029836 */ /* 0x000fe20000000000 */
[----:B------:R-:W-:Y:S02]  /*0490*/  ISETP.NE.AND P1, PT, R11, RZ, PT ;  /* 0x000000ff0b00720c */ /* 0x000fe40003f25270 */
[----:B------:R-:W-:Y:S02]  /*04a0*/  ISETP.GE.U32.AND P0, PT, R0, R7, PT ;  /* 0x000000070000720c */ /* 0x000fe40003f06070 */
[----:B------:R-:W-:-:S04]  /*04b0*/  LOP3.LUT R0, R4, R11, RZ, 0x3c, !PT ;  /* 0x0000000b04007212 */ /* 0x000fc800078e3cff */
[----:B------:R-:W-:-:S07]  /*04c0*/  ISETP.GE.AND P2, PT, R0, RZ, PT ;  /* 0x000000ff0000720c */ /* 0x000fce0003f46270 */
[----:B------:R-:W-:Y:S01]  /*04d0*/  @P0 VIADD R2, R2, 0x1 ;  /* 0x0000000102020836 */ /* 0x000fe20000000000 */
[----:B------:R-:W-:-:S05]  /*04e0*/  ISETP.GT.AND P0, PT, R12, 0x7f, PT ;  /* 0x0000007f0c00780c */ /* 0x000fca0003f04270 */
[----:B------:R-:W-:Y:S01]  /*04f0*/  @!P2 IMAD.MOV R2, RZ, RZ, -R2 ;  /* 0x000000ffff02a224 */ /* 0x000fe200078e0a02 */
[----:B------:R-:W-:-:S05]  /*0500*/  @!P1 LOP3.LUT R2, RZ, R11, RZ, 0x33, !PT ;  /* 0x0000000bff029212 */ /* 0x000fca00078e33ff */
[----:B------:R-:W-:-:S04]  /*0510*/  IMAD.MOV R0, RZ, RZ, -R2 ;  /* 0x000000ffff007224 */ /* 0x000fc800078e0a02 */
[----:B------:R-:W-:-:S04]  /*0520*/  IMAD R0, R11, R0, R4 ;  /* 0x000000000b007224 */ /* 0x000fc800078e0204 */
[----:B------:R-:W-:-:S05]  /*0530*/  IMAD.IADD R0, R6, 0x1, R0 ;  /* 0x0000000106007824 */ /* 0x000fca00078e0200 */
[----:B------:R-:W-:Y:S01]  /*0540*/  R2UR UR4, R0 ;  /* 0x00000000000472ca */ /* 0x000fe200000e0000 */
[----:B------:R-:W-:-:S04]  /*0550*/  IMAD.SHL.U32 R0, R2, 0x100, RZ ;  /* 0x0000010002007824 */ /* 0x000fc800078e00ff */
[C---:B------:R-:W-:Y:S02]  /*0560*/  VIADD R3, R0.reuse, 0x1 ;  /* 0x0000000100037836 */ /* 0x040fe40000000000 */
[C---:B------:R-:W-:Y:S02]  /*0570*/  VIADD R2, R0.reuse, 0x2 ;  /* 0x0000000200027836 */ /* 0x040fe40000000000 */
[C---:B------:R-:W-:Y:S01]  /*0580*/  VIADD R4, R0.reuse, 0x3 ;  /* 0x0000000300047836 */ /* 0x040fe20000000000 */
[----:B------:R0:W-:Y:S01]  /*0590*/  STL [R1+0x64], R3 ;  /* 0x0000640301007387 */ /* 0x0001e20000100800 */
[C---:B------:R-:W-:Y:S02]  /*05a0*/  VIADD R252, R0.reuse, 0xf ;  /* 0x0000000f00fc7836 */ /* 0x040fe40000000000 */
[----:B------:R-:W-:Y:S01]  /*05b0*/  ULEA UR4, UR4, UR5, 0x9 ;  /* 0x0000000504047291 */ /* 0x000fe2000f8e483f */
[----:B------:R1:W-:Y:S01]  /*05c0*/  STL [R1+0x60], R2 ;  /* 0x0000600201007387 */ /* 0x0003e20000100800 */
[----:B------:R-:W-:-:S02]  /*05d0*/  VIADD R248, R0, 0x10 ;  /* 0x0000001000f87836 */ /* 0x000fc40000000000 */
[----:B------:R-:W-:Y:S01]  /*05e0*/  VIADD R247, R0, 0x11 ;  /* 0x0000001100f77836 */ /* 0x000fe20000000000 */
[----:B------:R2:W-:Y:S01]  /*05f0*/  STL [R1+0x5c], R4 ;  /* 0x00005c0401007387 */ /* 0x0005e20000100800 */
[----:B------:R-:W-:Y:S02]  /*0600*/  VIADD R5, R240, UR4 ;  /* 0x00000004f0057c36 */ /* 0x000fe40008000000 */
[C---:B0-----:R-:W-:Y:S02]  /*0610*/  VIADD R3, R0.reuse, 0x4 ;  /* 0x0000000400037836 */ /* 0x041fe40000000000 */
[C---:B------:R-:W-:Y:S02]  /*0620*/  VIADD R249, R0.reuse, 0x12 ;  /* 0x0000001200f97836 */ /* 0x040fe40000000000 */
[C---:B-1----:R-:W-:Y:S01]  /*0630*/  VIADD R2, R0.reuse, 0x5 ;  /* 0x0000000500027836 */ /* 0x042fe20000000000 */
[----:B------:R0:W-:Y:S01]  /*0640*/  STL [R1+0x58], R3 ;  /* 0x0000580301007387 */ /* 0x0001e20000100800 */
[----:B------:R-:W-:-:S02]  /*0650*/  VIADD R246, R0, 0x13 ;  /* 0x0000001300f67836 */ /* 0x000fc40000000000 */
[C---:B--2---:R-:W-:Y:S01]  /*0660*/  VIADD R4, R0.reuse, 0x6 ;  /* 0x0000000600047836 */ /* 0x044fe20000000000 */
[----:B------:R1:W-:Y:S01]  /*0670*/  STL [R1+0x54], R2 ;  /* 0x0000540201007387 */ /* 0x0003e20000100800 */
[C---:B------:R-:W-:Y:S02]  /*0680*/  VIADD R245, R0.reuse, 0x14 ;  /* 0x0000001400f57836 */ /* 0x040fe40000000000 */
[C---:B------:R-:W-:Y:S01]  /*0690*/  VIADD R244, R0.reuse, 0x15 ;  /* 0x0000001500f47836 */ /* 0x040fe20000000000 */
[----:B------:R2:W-:Y:S01]  /*06a0*/  STL [R1+0x50], R4 ;  /* 0x0000500401007387 */ /* 0x0005e20000100800 */
[C---:B------:R-:W-:Y:S02]  /*06b0*/  VIADD R6, R0.reuse, 0x17 ;  /* 0x0000001700067836 */ /* 0x040fe40000000000 */
[C---:B0-----:R-:W-:Y:S02]  /*06c0*/  VIADD R3, R0.reuse, 0x7 ;  /* 0x0000000700037836 */ /* 0x041fe40000000000 */
[----:B------:R-:W-:-:S02]  /*06d0*/  VIADD R7, R0, 0x18 ;  /* 0x0000001800077836 */ /* 0x000fc40000000000 */
[C---:B-1----:R-:W-:Y:S01]  /*06e0*/  VIADD R2, R0.reuse, 0x8 ;  /* 0x0000000800027836 */ /* 0x042fe20000000000 */
[----:B------:R0:W-:Y:S01]  /*06f0*/  STL [R1+0x4c], R3 ;  /* 0x00004c0301007387 */ /* 0x0001e20000100800 */
[C---:B------:R-:W-:Y:S02]  /*0700*/  VIADD R8, R0.reuse, 0x19 ;  /* 0x0000001900087836 */ /* 0x040fe40000000000 */
[C---:B--2---:R-:W-:Y:S01]  /*0710*/  VIADD R4, R0.reuse, 0x9 ;  /* 0x0000000900047836 */ /* 0x044fe20000000000 */
[----:B------:R1:W-:Y:S01]  /*0720*/  STL [R1+0x48], R2 ;  /* 0x0000480201007387 */ /* 0x0003e20000100800 */
[C---:B------:R-:W-:Y:S02]  /*0730*/  VIADD R228, R0.reuse, 0x1a ;  /* 0x0000001a00e47836 */ /* 0x040fe40000000000 */
[C---:B------:R-:W-:Y:S01]  /*0740*/  VIADD R227, R0.reuse, 0x1b ;  /* 0x0000001b00e37836 */ /* 0x040fe20000000000 */
[----:B------:R2:W-:Y:S01]  /*0750*/  STL [R1+0x44], R4 ;  /* 0x0000440401007387 */ /* 0x0005e20000100800 */
[----:B------:R-:W-:-:S02]  /*0760*/  VIADD R226, R0, 0x1c ;  /* 0x0000001c00e27836 */ /* 0x000fc40000000000 */
[C---:B0-----:R-:W-:Y:S02]  /*0770*/  VIADD R3, R0.reuse, 0xa ;  /* 0x0000000a00037836 */ /* 0x041fe40000000000 */
[C---:B------:R-:W-:Y:S02]  /*0780*/  VIADD R224, R0.reuse, 0x1d ;  /* 0x0000001d00e07836 */ /* 0x040fe40000000000 */
[C---:B-1----:R-:W-:Y:S01]  /*0790*/  VIADD R2, R0.reuse, 0xb ;  /* 0x0000000b00027836 */ /* 0x042fe20000000000 */
[----:B------:R0:W-:Y:S01]  /*07a0*/  STL [R1+0x40], R3 ;  /* 0x0000400301007387 */ /* 0x0001e20000100800 */
[C---:B------:R-:W-:Y:S02]  /*07b0*/  VIADD R229, R0.reuse, 0x1e ;  /* 0x0000001e00e57836 */ /* 0x040fe40000000000 */
[C---:B--2---:R-:W-:Y:S01]  /*07c0*/  VIADD R4, R0.reuse, 0xc ;  /* 0x0000000c00047836 */ /* 0x044fe20000000000 */
[----:B------:R1:W-:Y:S01]  /*07d0*/  STL [R1+0x3c], R2 ;  /* 0x00003c0201007387 */ /* 0x0003e20000100800 */
[----:B------:R-:W-:-:S02]  /*07e0*/  VIADD R225, R0, 0x1f ;  /* 0x0000001f00e17836 */ /* 0x000fc40000000000 */
[C---:B------:R-:W-:Y:S01]  /*07f0*/  VIADD R223, R0.reuse, 0x20 ;  /* 0x0000002000df7836 */ /* 0x040fe20000000000 */
[----:B------:R-:W-:Y:S01]  /*0800*/  STL [R1+0x38], R4 ;  /* 0x0000380401007387 */ /* 0x000fe20000100800 */
[C---:B------:R-:W-:Y:S02]  /*0810*/  VIADD R230, R0.reuse, 0x21 ;  /* 0x0000002100e67836 */ /* 0x040fe40000000000 */
[C---:B0-----:R-:W-:Y:S02]  /*0820*/  VIADD R3, R0.reuse, 0xd ;  /* 0x0000000d00037836 */ /* 0x041fe40000000000 */
[C---:B------:R-:W-:Y:S02]  /*0830*/  VIADD R222, R0.reuse, 0x22 ;  /* 0x0000002200de7836 */ /* 0x040fe40000000000 */
[C---:B-1----:R-:W-:Y:S01]  /*0840*/  VIADD R2, R0.reuse, 0xe ;  /* 0x0000000e00027836 */ /* 0x042fe20000000000 */
[----:B------:R-:W-:Y:S01]  /*0850*/  STL [R1+0x24], R3 ;  /* 0x0000240301007387 */ /* 0x000fe20000100800 */
[----:B------:R-:W-:-:S02]  /*0860*/  VIADD R221, R0, 0x23 ;  /* 0x0000002300dd7836 */ /* 0x000fc40000000000 */
[C---:B------:R-:W-:Y:S01]  /*0870*/  VIADD R220, R0.reuse, 0x24 ;  /* 0x0000002400dc7836 */ /* 0x040fe20000000000 */
[----:B------:R0:W-:Y:S01]  /*0880*/  STL [R1+0x20], R2 ;  /* 0x0000200201007387 */ /* 0x0001e20000100800 */
[C---:B------:R-:W-:Y:S02]  /*0890*/  VIADD R219, R0.reuse, 0x25 ;  /* 0x0000002500db7836 */ /* 0x040fe40000000000 */
[C---:B------:R-:W-:Y:S01]  /*08a0*/  VIADD R216, R0.reuse, 0x26 ;  /* 0x0000002600d87836 */ /* 0x040fe20000000000 */
[----:B------:R1:W-:Y:S01]  /*08b0*/  STL [R1+0xe28], R5 ;  /* 0x000e280501007387 */ /* 0x0003e20000100800 */
[C---:B------:R-:W-:Y:S02]  /*08c0*/  VIADD R215, R0.reuse, 0x27 ;  /* 0x0000002700d77836 */ /* 0x040fe40000000000 */
[C---:B------:R-:W-:Y:S02]  /*08d0*/  VIADD R214, R0.reuse, 0x28 ;  /* 0x0000002800d67836 */ /* 0x040fe40000000000 */
[----:B------:R-:W-:-:S02]  /*08e0*/  VIADD R213, R0, 0x29 ;  /* 0x0000002900d57836 */ /* 0x000fc40000000000 */
[C---:B0-----:R-:W-:Y:S02]  /*08f0*/  VIADD R2, R0.reuse, 0x16 ;  /* 0x0000001600027836 */ /* 0x041fe40000000000 */
[C---:B------:R-:W-:Y:S02]  /*0900*/  VIADD R211, R0.reuse, 0x2a ;  /* 0x0000002a00d37836 */ /* 0x040fe40000000000 */
[C---:B------:R-:W-:Y:S02]  /*0910*/  VIADD R212, R0.reuse, 0x2b ;  /* 0x0000002b00d47836 */ /* 0x040fe40000000000 */
[C---:B------:R-:W-:Y:S02]  /*0920*/  VIADD R210, R0.reuse, 0x2c ;  /* 0x0000002c00d27836 */ /* 0x040fe40000000000 */
[C---:B------:R-:W-:Y:S02]  /*0930*/  VIADD R208, R0.reuse, 0x2d ;  /* 0x0000002d00d07836 */ /* 0x040fe40000000000 */
[----:B------:R-:W-:-:S02]  /*0940*/  VIADD R209, R0, 0x2e ;  /* 0x0000002e00d17836 */ /* 0x000fc40000000000 */
[C---:B------:R-:W-:Y:S02]  /*0950*/  VIADD R207, R0.reuse, 0x2f ;  /* 0x0000002f00cf7836 */ /* 0x040fe40000000000 */
        /* <DEDUP_REMOVED lines=207> */
[----:B------:R-:W-:Y:S01]  /*1650*/  VIADD R243, R0, 0xff ;  /* 0x000000ff00f37836 */ /* 0x000fe20000000000 */
[----:B-1----:R-:W-:Y:S06]  /*1660*/  @P0 BRA `(.L_x_0) ;  /* 0x0000000c000c0947 */ /* 0x002fec0003800000 */
[----:B------:R-:W-:Y:S01]  /*1670*/  IMAD.SHL.U32 R2, R10, 0x10, RZ ;  /* 0x000000100a027824 */ /* 0x000fe200078e00ff */
[----:B------:R1:W-:Y:S01]  /*1680*/  STL [R1], RZ ;  /* 0x000000ff01007387 */ /* 0x0003e20000100800 */
[----:B------:R-:W-:Y:S02]  /*1690*/  CS2R R24, SRZ ;  /* 0x0000000000187805 */ /* 0x000fe4000001ff00 */
[----:B------:R-:W-:Y:S02]  /*16a0*/  CS2R R26, SRZ ;  /* 0x00000000001a7805 */ /* 0x000fe4000001ff00 */
[----:B------:R-:W-:Y:S01]  /*16b0*/  CS2R R28, SRZ ;  /* 0x00000000001c7805 */ /* 0x000fe2000001ff00 */
[----:B------:R1:W-:Y:S01]  /*16c0*/  STL [R1+0xe24], R2 ;  /* 0x000e240201007387 */ /* 0x0003e20000100800 */
[----:B------:R-:W-:Y:S02]  /*16d0*/  CS2R R30, SRZ ;  /* 0x00000000001e7805 */ /* 0x000fe4000001ff00 */
[----:B------:R-:W-:-:S02]  /*16e0*/  CS2R R32, SRZ ;  /* 0x0000000000207805 */ /* 0x000fc4000001ff00 */
[----:B------:R-:W-:Y:S01]  /*16f0*/  CS2R R34, SRZ ;  /* 0x0000000000227805 */ /* 0x000fe2000001ff00 */
[----:B------:R1:W-:Y:S01]  /*1700*/  STL [R1+0x4], RZ ;  /* 0x000004ff01007387 */ /* 0x0003e20000100800 */
[----:B------:R-:W-:Y:S02]  /*1710*/  CS2R R36, SRZ ;  /* 0x0000000000247805 */ /* 0x000fe4000001ff00 */
[----:B------:R-:W-:Y:S02]  /*1720*/  CS2R R38, SRZ ;  /* 0x0000000000267805 */ /* 0x000fe4000001ff00 */
[----:B------:R-:W-:Y:S01]  /*1730*/  CS2R R40, SRZ ;  /* 0x0000000000287805 */ /* 0x000fe2000001ff00 */
[----:B------:R1:W-:Y:S01]  /*1740*/  STL [R1+0x8], RZ ;  /* 0x000008ff01007387 */ /* 0x0003e20000100800 */
        /* <DEDUP_REMOVED lines=72> */
[----:B------:R-:W-:-:S03]  /*1bd0*/  CS2R R150, SRZ ;  /* 0x0000000000967805 */ /* 0x000fc6000001ff00 */
[----:B------:R1:W-:Y:S04]  /*1be0*/  STL [R1+0x54], RZ ;  /* 0x000054ff01007387 */ /* 0x0003e80000100800 */
        /* <DEDUP_REMOVED lines=105> */
[----:B------:R1:W-:Y:S01]  /*2280*/  STL [R1+0x1fc], RZ ;  /* 0x0001fcff01007387 */ /* 0x0003e20000100800 */
[----:B------:R-:W-:Y:S05]  /*2290*/  BRA `(.L_x_1) ;  /* 0x000002b000587947 */ /* 0x000fea0003800000 */
.L_x_0:
[----:B------:R-:W-:Y:S01]  /*22a0*/  IABS R240, R124 ;  /* 0x0000007c00f07213 */ /* 0x000fe20000000000 */
[----:B------:R0:W-:Y:S01]  /*22b0*/  STL [R1+0xe68], R125 ;  /* 0x000e687d01007387 */ /* 0x0001e20000100800 */
[----:B------:R-:W-:Y:S01]  /*22c0*/  IABS R3, R125 ;  /* 0x0000007d00037213 */ /* 0x000fe20000000000 */
[----:B------:R-:W-:Y:S01]  /*22d0*/  ULDC UR9, c[0x0][0x23c] ;  /* 0x00008f0000097ab9 */ /* 0x000fe20000000800 */
[----:B------:R-:W1:Y:S01]  /*22e0*/  I2F.RP R4, R240 ;  /* 0x000000f000047306 */ /* 0x000e620000209400 */
[----:B------:R-:W-:Y:S01]  /*22f0*/  IABS R251, R242 ;  /* 0x000000f200fb7213 */ /* 0x000fe20000000000 */
[----:B------:R-:W-:Y:S01]  /*2300*/  ULDC.64 UR4, c[0x0][0x218] ;  /* 0x0000860000047ab9 */ /* 0x000fe20000000a00 */
[----:B------:R-:W-:Y:S01]  /*2310*/  ISETP.GE.AND P2, PT, R243, RZ, PT ;  /* 0x000000fff300720c */ /* 0x000fe20003f46270 */
[----:B------:R-:W-:Y:S01]  /*2320*/  ULDC.64 UR6, c[0x0][0x210] ;  /* 0x0000840000067ab9 */ /* 0x000fe20000000a00 */
[----:B------:R-:W-:Y:S01]  /*2330*/  ISETP.GE.AND P6, PT, R241, RZ, PT ;  /* 0x000000fff100720c */ /* 0x000fe20003fc6270 */
[----:B0-----:R-:W-:-:S02]  /*2340*/  IMAD.MOV.U32 R125, RZ, RZ, R5 ;  /* 0x000000ffff7d7224 */ /* 0x001fc400078e0005 */
[----:B------:R-:W0:Y:S01]  /*2350*/  I2F.RP R10, R3 ;  /* 0x00000003000a7306 */ /* 0x000e220000209400 */
[----:B------:R-:W-:-:S07]  /*2360*/  ISETP.GE.AND P3, PT, R242, RZ, PT ;  /* 0x000000fff200720c */ /* 0x000fce0003f66270 */
[----:B-1----:R-:W1:Y:S08]  /*2370*/  MUFU.RCP R4, R4 ;  /* 0x0000000400047308 */ /* 0x002e700000001000 */
[----:B0-----:R-:W0:Y:S01]  /*2380*/  MUFU.RCP R10, R10 ;  /* 0x0000000a000a7308 */ /* 0x001e220000001000 */
[----:B-1----:R-:W-:-:S07]  /*2390*/  VIADD R4, R4, 0xffffffe ;  /* 0x0ffffffe04047836 */ /* 0x002fce0000000000 */
[----:B------:R-:W1:Y:S01]  /*23a0*/  F2I.FTZ.U32.TRUNC.NTZ R5, R4 ;  /* 0x0000000400057305 */ /* 0x000e62000021f000 */
[----:B0-----:R-:W-:-:S07]  /*23b0*/  VIADD R10, R10, 0xffffffe ;  /* 0x0ffffffe0a0a7836 */ /* 0x001fce0000000000 */
[----:B------:R0:W2:Y:S01]  /*23c0*/  F2I.FTZ.U32.TRUNC.NTZ R11, R10 ;  /* 0x0000000a000b7305 */ /* 0x0000a2000021f000 */
[----:B-1----:R-:W-:Y:S01]  /*23d0*/  IMAD.MOV R4, RZ, RZ, -R5 ;  /* 0x000000ffff047224 */ /* 0x002fe200078e0a05 */
[----:B0-----:R-:W-:-:S03]  /*23e0*/  IABS R10, R125 ;  /* 0x0000007d000a7213 */ /* 0x001fc60000000000 */
[----:B------:R-:W-:Y:S02]  /*23f0*/  IMAD R250, R4, R240, RZ ;  /* 0x000000f004fa7224 */ /* 0x000fe400078e02ff */
[----:B------:R-:W-:-:S04]  /*2400*/  IMAD.MOV.U32 R4, RZ, RZ, RZ ;  /* 0x000000ffff047224 */ /* 0x000fc800078e00ff */
[----:B------:R-:W-:-:S04]  /*2410*/  IMAD.HI.U32 R250, R5, R250, R4 ;  /* 0x000000fa05fa7227 */ /* 0x000fc800078e0004 */
[----:B--2---:R-:W-:Y:S02]  /*2420*/  IMAD.MOV R4, RZ, RZ, -R11 ;  /* 0x000000ffff047224 */ /* 0x004fe400078e0a0b */
[----:B------:R-:W-:-:S04]  /*2430*/  IMAD.HI.U32 R250, R250, R10, RZ ;  /* 0x0000000afafa7227 */ /* 0x000fc800078e00ff */
[----:B------:R-:W-:Y:S02]  /*2440*/  IMAD.MOV R250, RZ, RZ, -R250 ;  /* 0x000000fffffa7224 */ /* 0x000fe400078e0afa */
[----:B------:R-:W-:Y:S02]  /*2450*/  IMAD R5, R4, R3, RZ ;  /* 0x0000000304057224 */ /* 0x000fe400078e02ff */
[----:B------:R-:W-:Y:S01]  /*2460*/  IMAD R4, R240, R250, R10 ;  /* 0x000000faf0047224 */ /* 0x000fe200078e020a */
[----:B------:R-:W-:Y:S01]  /*2470*/  IABS R250, R243 ;  /* 0x000000f300fa7213 */ /* 0x000fe20000000000 */
[----:B------:R-:W-:-:S03]  /*2480*/  IMAD.MOV.U32 R10, RZ, RZ, RZ ;  /* 0x000000ffff0a7224 */ /* 0x000fc600078e00ff */
[----:B------:R-:W-:Y:S01]  /*2490*/  ISETP.GT.U32.AND P0, PT, R240, R4, PT ;  /* 0x00000004f000720c */ /* 0x000fe20003f04070 */
[----:B------:R-:W-:Y:S01]  /*24a0*/  IMAD.HI.U32 R5, R11, R5, R10 ;  /* 0x000000050b057227 */ /* 0x000fe200078e000a */
[----:B------:R-:W-:-:S03]  /*24b0*/  IABS R10, R241 ;  /* 0x000000f1000a7213 */ /* 0x000fc60000000000 */
[----:B------:R-:W-:Y:S02]  /*24c0*/  IMAD.MOV.U32 R241, RZ, RZ, R251 ;  /* 0x000000fffff17224 */ /* 0x000fe400078e00fb */
[----:B------:R-:W-:-:S04]  /*24d0*/  IMAD.HI.U32 R11, R5, R250, RZ ;  /* 0x000000fa050b7227 */ /* 0x000fc800078e00ff */
[----:B------:R-:W-:Y:S02]  /*24e0*/  IMAD.MOV R11, RZ, RZ, -R11 ;  /* 0x000000ffff0b7224 */ /* 0x000fe400078e0a0b */
[----:B------:R-:W-:Y:S01]  /*24f0*/  @!P0 IMAD.IADD R4, R4, 0x1, -R240 ;  /* 0x0000000104048824 */ /* 0x000fe200078e0af0 */
[----:B------:R-:W-:Y:S01]  /*2500*/  ISETP.GE.AND P0, PT, R125, RZ, PT ;  /* 0x000000ff7d00720c */ /* 0x000fe20003f06270 */
[----:B------:R-:W-:Y:S01]  /*2510*/  IMAD R11, R3, R11, R250 ;  /* 0x0000000b030b7224 */ /* 0x000fe200078e02fa */
[----:B------:R-:W-:Y:S01]  /*2520*/  IABS R250, R239 ;  /* 0x000000ef00fa7213 */ /* 0x000fe20000000000 */
[----:B------:R-:W-:Y:S01]  /*2530*/  IMAD.HI.U32 R243, R5, R10, RZ ;  /* 0x0000000a05f37227 */ /* 0x000fe200078e00ff */
[----:B------:R-:W-:Y:S02]  /*2540*/  ISETP.GT.U32.AND P1, PT, R240, R4, PT ;  /* 0x00000004f000720c */ /* 0x000fe40003f24070 */
[----:B------:R-:W-:Y:S01]  /*2550*/  ISETP.GT.U32.AND P4, PT, R3, R11, PT ;  /* 0x0000000b0300720c */ /* 0x000fe20003f84070 */
[----:B------:R-:W-:-:S02]  /*2560*/  IMAD.MOV R251, RZ, RZ, -R243 ;  /* 0x000000fffffb7224 */ /* 0x000fc400078e0af3 */
[----:B------:R-:W-:-:S04]  /*2570*/  IMAD.HI.U32 R242, R5, R241, RZ ;  /* 0x000000f105f27227 */ /* 0x000fc800078e00ff */
[----:B------:R-:W-:Y:S02]  /*2580*/  IMAD R10, R3, R251, R10 ;  /* 0x000000fb030a7224 */ /* 0x000fe400078e020a */
[----:B------:R-:W-:Y:S02]  /*2590*/  IMAD.MOV R242, RZ, RZ, -R242 ;  /* 0x000000fffff27224 */ /* 0x000fe400078e0af2 */
[----:B------:R-:W-:Y:S01]  /*25a0*/  @!P1 IMAD.IADD R4, R4, 0x1, -R240 ;  /* 0x0000000104049824 */ /* 0x000fe200078e0af0 */
[----:B------:R-:W-:Y:S01]  /*25b0*/  ISETP.NE.AND P1, PT, R124, RZ, PT ;  /* 0x000000ff7c00720c */ /* 0x000fe20003f25270 */
[----:B------:R-:W-:Y:S01]  /*25c0*/  @!P4 IMAD.IADD R11, R11, 0x1, -R3 ;  /* 0x000000010b0bc824 */ /* 0x000fe200078e0a03 */
[C---:B------:R-:W-:Y:S01]  /*25d0*/  ISETP.GT.U32.AND P4, PT, R3.reuse, R10, PT ;  /* 0x0000000a0300720c */ /* 0x040fe20003f84070 */
[----:B------:R-:W-:Y:S02]  /*25e0*/  IMAD.MOV.U32 R243, RZ, RZ, R250 ;  /* 0x000000fffff37224 */ /* 0x000fe400078e00fa */
[C---:B------:R-:W-:Y:S01]  /*25f0*/  IMAD R242, R3.reuse, R242, R241 ;  /* 0x000000f203f27224 */ /* 0x040fe200078e02f1 */
[----:B------:R-:W-:Y:S01]  /*2600*/  ISETP.GT.U32.AND P5, PT, R3, R11, PT ;  /* 0x0000000b0300720c */ /* 0x000fe20003fa4070 */
[----:B------:R-:W-:Y:S01]  /*2610*/  @!P0 IMAD.MOV R4, RZ, RZ, -R4 ;  /* 0x000000ffff048224 */ /* 0x000fe200078e0a04 */
[----:B------:R-:W-:Y:S01]  /*2620*/  ISETP.GE.AND P0, PT, R239, RZ, PT ;  /* 0x000000ffef00720c */ /* 0x000fe20003f06270 */
[----:B------:R-:W-:Y:S01]  /*2630*/  IMAD.HI.U32 R240, R5, R243, RZ ;  /* 0x000000f305f07227 */ /* 0x000fe200078e00ff */
[----:B------:R-:W-:-:S02]  /*2640*/  IABS R239, R236 ;  /* 0x000000ec00ef7213 */ /* 0x000fc40000000000 */
[----:B------:R-:W-:Y:S01]  /*2650*/  IABS R241, R9 ;  /* 0x0000000900f17213 */ /* 0x000fe20000000000 */
[----:B------:R-:W-:Y:S01]  /*2660*/  IMAD.MOV R240, RZ, RZ, -R240 ;  /* 0x000000fffff07224 */ /* 0x000fe200078e0af0 */
[----:B------:R-:W-:Y:S01]  /*2670*/  @!P1 LOP3.LUT R4, RZ, R124, RZ, 0x33, !PT ;  /* 0x0000007cff049212 */ /* 0x000fe200078e33ff */
[--C-:B------:R-:W-:Y:S01]  /*2680*/  @!P4 IMAD.IADD R10, R10, 0x1, -R3.reuse ;  /* 0x000000010a0ac824 */ /* 0x100fe200078e0a03 */
[----:B------:R-:W-:Y:S01]  /*2690*/  ISETP.GT.U32.AND P1, PT, R3, R242, PT ;  /* 0x000000f20300720c */ /* 0x000fe20003f24070 */
[----:B------:R-:W-:Y:S01]  /*26a0*/  IMAD.HI.U32 R250, R5, R239, RZ ;  /* 0x000000ef05fa7227 */ /* 0x000fe200078e00ff */
[----:B------:R-:W-:Y:S01]  /*26b0*/  IABS R124, R186 ;  /* 0x000000ba007c7213 */ /* 0x000fe20000000000 */
[----:B------:R0:W-:Y:S01]  /*26c0*/  STL [R1+0xe4c], R4 ;  /* 0x000e4c0401007387 */ /* 0x0001e20000100800 */
[----:B------:R-:W-:Y:S01]  /*26d0*/  ISETP.GT.U32.AND P4, PT, R3, R10, PT ;  /* 0x0000000a0300720c */ /* 0x000fe20003f84070 */
[----:B------:R-:W-:Y:S02]  /*26e0*/  @!P5 IMAD.IADD R11, R11, 0x1, -R3 ;  /* 0x000000010b0bd824 */ /* 0x000fe400078e0a03 */
[----:B------:R-:W-:Y:S01]  /*26f0*/  IMAD R240, R3, R240, R243 ;  /* 0x000000f003f07224 */ /* 0x000fe200078e02f3 */
[----:B------:R-:W-:Y:S01]  /*2700*/  IABS R243, R235 ;  /* 0x000000eb00f37213 */ /* 0x000fe20000000000 */
[----:B------:R-:W-:-:S02]  /*2710*/  IMAD.MOV.U32 R125, RZ, RZ, R11 ;  /* 0x000000ffff7d7224 */ /* 0x000fc400078e000b */
[----:B------:R-:W-:Y:S01]  /*2720*/  IMAD.MOV R11, RZ, RZ, -R250 ;  /* 0x000000ffff0b7224 */ /* 0x000fe200078e0afa */
[----:B------:R-:W-:Y:S01]  /*2730*/  ISETP.GT.U32.AND P5, PT, R3, R240, PT ;  /* 0x000000f00300720c */ /* 0x000fe20003fa4070 */
[----:B------:R-:W-:-:S04]  /*2740*/  IMAD.HI.U32 R250, R5, R241, RZ ;  /* 0x000000f105fa7227 */ /* 0x000fc800078e00ff */
[----:B------:R-:W-:Y:S02]  /*2750*/  IMAD.MOV R250, RZ, RZ, -R250 ;  /* 0x000000fffffa7224 */ /* 0x000fe400078e0afa */
[--C-:B------:R-:W-:Y:S02]  /*2760*/  @!P4 IMAD.IADD R10, R10, 0x1, -R3.reuse ;  /* 0x000000010a0ac824 */ /* 0x100fe400078e0a03 */
[----:B------:R-:W-:Y:S02]  /*2770*/  @!P1 IMAD.IADD R242, R242, 0x1, -R3 ;  /* 0x00000001f2f29824 */ /* 0x000fe400078e0a03 */
[----:B------:R-:W-:Y:S01]  /*2780*/  @!P2 IMAD.MOV R125, RZ, RZ, -R125 ;  /* 0x000000ffff7da224 */ /* 0x000fe200078e0a7d */
[----:B------:R-:W-:Y:S01]  /*2790*/  ISETP.GE.AND P2, PT, R236, RZ, PT ;  /* 0x000000ffec00720c */ /* 0x000fe20003f46270 */
[C---:B------:R-:W-:Y:S01]  /*27a0*/  IMAD R239, R3.reuse, R11, R239 ;  /* 0x0000000b03ef7224 */ /* 0x040fe200078e02ef */
[C---:B------:R-:W-:Y:S01]  /*27b0*/  ISETP.GT.U32.AND P1, PT, R3.reuse, R242, PT ;  /* 0x000000f20300720c */ /* 0x040fe20003f24070 */
[C---:B------:R-:W-:Y:S01]  /*27c0*/  IMAD R236, R3.reuse, R250, R241 ;  /* 0x000000fa03ec7224 */ /* 0x040fe200078e02f1 */
[----:B------:R-:W-:Y:S01]  /*27d0*/  STL [R1+0x1c], R125 ;  /* 0x00001c7d01007387 */ /* 0x000fe20000100800 */
[----:B0-----:R-:W-:Y:S01]  /*27e0*/  IMAD.MOV.U32 R4, RZ, RZ, R10 ;  /* 0x000000ffff047224 */ /* 0x001fe200078e000a */
[C---:B------:R-:W-:Y:S01]  /*27f0*/  ISETP.GT.U32.AND P4, PT, R3.reuse, R239, PT ;  /* 0x000000ef0300720c */ /* 0x040fe20003f84070 */
[----:B------:R-:W-:Y:S01]  /*2800*/  @!P5 IMAD.IADD R240, R240, 0x1, -R3 ;  /* 0x00000001f0f0d824 */ /* 0x000fe200078e0a03 */
[----:B------:R-:W-:Y:S01]  /*2810*/  IABS R10, R180 ;  /* 0x000000b4000a7213 */ /* 0x000fe20000000000 */
[----:B------:R-:W-:Y:S01]  /*2820*/  @!P6 IMAD.MOV R4, RZ, RZ, -R4 ;  /* 0x000000ffff04e224 */ /* 0x000fe200078e0a04 */
[C---:B------:R-:W-:Y:S01]  /*2830*/  ISETP.GT.U32.AND P6, PT, R3.reuse, R236, PT ;  /* 0x000000ec0300720c */ /* 0x040fe20003fc4070 */
[----:B------:R-:W-:Y:S01]  /*2840*/  IMAD.MOV.U32 R11, RZ, RZ, R243 ;  /* 0x000000ffff0b7224 */ /* 0x000fe200078e00f3 */
[----:B------:R-:W-:Y:S01]  /*2850*/  ISETP.GT.U32.AND P5, PT, R3, R240, PT ;  /* 0x000000f00300720c */ /* 0x000fe20003fa4070 */
[C---:B------:R-:W-:Y:S01]  /*2860*/  IMAD.HI.U32 R243, R5.reuse, R124, RZ ;  /* 0x0000007c05f37227 */ /* 0x040fe200078e00ff */
[----:B------:R0:W-:Y:S03]  /*2870*/  STL [R1+0x18], R4 ;  /* 0x0000180401007387 */ /* 0x0001e60000100800 */
[----:B------:R-:W-:-:S04]  /*2880*/  IMAD.HI.U32 R241, R5, R11, RZ ;  /* 0x0000000b05f17227 */ /* 0x000fc800078e00ff */
[--C-:B------:R-:W-:Y:S02]  /*2890*/  @!P1 IMAD.IADD R242, R242, 0x1, -R3.reuse ;  /* 0x00000001f2f29824 */ /* 0x100fe400078e0a03 */
[----:B------:R-:W-:Y:S02]  /*28a0*/  @!P4 IMAD.IADD R239, R239, 0x1, -R3 ;  /* 0x00000001efefc824 */ /* 0x000fe400078e0a03 */
[----:B------:R-:W-:Y:S02]  /*28b0*/  IMAD.MOV R241, RZ, RZ, -R241 ;  /* 0x000000fffff17224 */ /* 0x000fe400078e0af1 */
[----:B0-----:R-:W-:Y:S01]  /*28c0*/  IMAD.MOV.U32 R4, RZ, RZ, R242 ;  /* 0x000000ffff047224 */ /* 0x001fe200078e00f2 */
[----:B------:R-:W-:Y:S01]  /*28d0*/  ISETP.GT.U32.AND P4, PT, R3, R239, PT ;  /* 0x000000ef0300720c */ /* 0x000fe20003f84070 */
[----:B------:R-:W-:Y:S01]  /*28e0*/  @!P6 IMAD.IADD R236, R236, 0x1, -R3 ;  /* 0x00000001ecece824 */ /* 0x000fe200078e0a03 */
[----:B------:R-:W-:Y:S01]  /*28f0*/  ISETP.GE.AND P6, PT, R9, RZ, PT ;  /* 0x000000ff0900720c */ /* 0x000fe20003fc6270 */
[----:B------:R-:W-:-:S02]  /*2900*/  IMAD.MOV R243, RZ, RZ, -R243 ;  /* 0x000000fffff37224 */ /* 0x000fc400078e0af3 */
[C---:B------:R-:W-:Y:S01]  /*2910*/  IMAD R11, R3.reuse, R241, R11 ;  /* 0x000000f1030b7224 */ /* 0x040fe200078e020b */
[----:B------:R-:W-:Y:S01]  /*2920*/  IABS R241, R17 ;  /* 0x0000001100f17213 */ /* 0x000fe20000000000 */
[----:B------:R-:W-:Y:S01]  /*2930*/  @!P3 IMAD.MOV R4, RZ, RZ, -R4 ;  /* 0x000000ffff04b224 */ /* 0x000fe200078e0a04 */
[C---:B------:R-:W-:Y:S01]  /*2940*/  ISETP.GT.U32.AND P3, PT, R3.reuse, R236, PT ;  /* 0x000000ec0300720c */ /* 0x040fe20003f64070 */
[----:B------:R-:W-:Y:S02]  /*2950*/  IMAD R124, R3, R243, R124 ;  /* 0x000000f3037c7224 */ /* 0x000fe400078e027c */
[----:B------:R-:W-:Y:S01]  /*2960*/  @!P5 IMAD.IADD R240, R240, 0x1, -R3 ;  /* 0x00000001f0f0d824 */ /* 0x000fe200078e0a03 */
[----:B------:R0:W-:Y:S01]  /*2970*/  STL [R1+0x14], R4 ;  /* 0x0000140401007387 */ /* 0x0001e20000100800 */
[----:B------:R-:W-:Y:S01]  /*2980*/  IMAD.HI.U32 R9, R5, R241, RZ ;  /* 0x000000f105097227 */ /* 0x000fe200078e00ff */
[C---:B------:R-:W-:Y:S02]  /*2990*/  ISETP.GT.U32.AND P1, PT, R3.reuse, R124, PT ;  /* 0x0000007c0300720c */ /* 0x040fe40003f24070 */
[----:B------:R-:W-:Y:S01]  /*29a0*/  ISETP.GT.U32.AND P5, PT, R3, R11, PT ;  /* 0x0000000b0300720c */ /* 0x000fe20003fa4070 */
[----:B------:R-:W-:-:S04]  /*29b0*/  IMAD.HI.U32 R242, R5, R10, RZ ;  /* 0x0000000a05f27227 */ /* 0x000fc800078e00ff */
[----:B------:R-:W-:Y:S02]  /*29c0*/  IMAD.MOV R9, RZ, RZ, -R9 ;  /* 0x000000ffff097224 */ /* 0x000fe400078e0a09 */
[----:B0-----:R-:W-:Y:S02]  /*29d0*/  IMAD.MOV.U32 R4, RZ, RZ, R240 ;  /* 0x000000ffff047224 */ /* 0x001fe400078e00f0 */
[----:B------:R-:W-:Y:S01]  /*29e0*/  @!P4 IMAD.IADD R239, R239, 0x1, -R3 ;  /* 0x00000001efefc824 */ /* 0x000fe200078e0a03 */
[----:B------:R-:W-:Y:S01]  /*29f0*/  ISETP.GE.AND P4, PT, R186, RZ, PT ;  /* 0x000000ffba00720c */ /* 0x000fe20003f86270 */
[----:B------:R-:W-:Y:S02]  /*2a00*/  @!P0 IMAD.MOV R4, RZ, RZ, -R4 ;  /* 0x000000ffff048224 */ /* 0x000fe400078e0a04 */
[----:B------:R-:W-:Y:S02]  /*2a10*/  IMAD.MOV R186, RZ, RZ, -R242 ;  /* 0x000000ffffba7224 */ /* 0x000fe400078e0af2 */
[----:B------:R-:W-:Y:S01]  /*2a20*/  IMAD R9, R3, R9, R241 ;  /* 0x0000000903097224 */ /* 0x000fe200078e02f1 */
[----:B------:R0:W-:Y:S01]  /*2a30*/  STL [R1+0x10], R4 ;  /* 0x0000100401007387 */ /* 0x0001e20000100800 */
[----:B------:R-:W-:-:S02]  /*2a40*/  @!P3 IMAD.IADD R236, R236, 0x1, -R3 ;  /* 0x00000001ececb824 */ /* 0x000fc400078e0a03 */
[C---:B------:R-:W-:Y:S01]  /*2a50*/  IMAD R10, R3.reuse, R186, R10 ;  /* 0x000000ba030a7224 */ /* 0x040fe200078e020a */
[----:B------:R-:W-:Y:S01]  /*2a60*/  ISETP.GT.U32.AND P3, PT, R3, R9, PT ;  /* 0x000000090300720c */ /* 0x000fe20003f64070 */
[--C-:B------:R-:W-:Y:S01]  /*2a70*/  @!P1 IMAD.IADD R124, R124, 0x1, -R3.reuse ;  /* 0x000000017c7c9824 */ /* 0x100fe200078e0a03 */
[----:B------:R-:W-:Y:S01]  /*2a80*/  IABS R186, R181 ;  /* 0x000000b500ba7213 */ /* 0x000fe20000000000 */
[----:B------:R-:W-:Y:S01]  /*2a90*/  @!P5 IMAD.IADD R11, R11, 0x1, -R3 ;  /* 0x000000010b0bd824 */ /* 0x000fe200078e0a03 */
[----:B------:R-:W-:Y:S01]  /*2aa0*/  ISETP.GE.AND P1, PT, R235, RZ, PT ;  /* 0x000000ffeb00720c */ /* 0x000fe20003f26270 */
[----:B------:R-:W-:Y:S01]  /*2ab0*/  IMAD.MOV.U32 R125, RZ, RZ, R239 ;  /* 0x000000ffff7d7224 */ /* 0x000fe200078e00ef */
[C---:B------:R-:W-:Y:S01]  /*2ac0*/  ISETP.GT.U32.AND P0, PT, R3.reuse, R124, PT ;  /* 0x0000007c0300720c */ /* 0x040fe20003f04070 */
[----:B0-----:R-:W-:Y:S01]  /*2ad0*/  IMAD.MOV.U32 R4, RZ, RZ, R236 ;  /* 0x000000ffff047224 */ /* 0x001fe200078e00ec */
[----:B------:R-:W-:Y:S01]  /*2ae0*/  ISETP.GT.U32.AND P5, PT, R3, R11, PT ;  /* 0x0000000b0300720c */ /* 0x000fe20003fa4070 */
[----:B------:R-:W-:Y:S01]  /*2af0*/  @!P2 IMAD.MOV R125, RZ, RZ, -R125 ;  /* 0x000000ffff7da224 */ /* 0x000fe200078e0a7d */
[----:B------:R-:W-:Y:S01]  /*2b00*/  ISETP.GE.AND P2, PT, R17, RZ, PT ;  /* 0x000000ff1100720c */ /* 0x000fe20003f46270 */
[----:B------:R-:W-:Y:S01]  /*2b10*/  @!P6 IMAD.MOV R4, RZ, RZ, -R4 ;  /* 0x000000ffff04e224 */ /* 0x000fe200078e0a04 */
[----:B------:R-:W-:Y:S01]  /*2b20*/  ISETP.GT.U32.AND P6, PT, R3, R10, PT ;  /* 0x0000000a0300720c */ /* 0x000fe20003fc4070 */
[----:B------:R-:W-:Y:S01]  /*2b30*/  @!P3 IMAD.IADD R9, R9, 0x1, -R3 ;  /* 0x000000010909b824 */ /* 0x000fe200078e0a03 */
[----:B------:R-:W-:Y:S01]  /*2b40*/  IABS R17, R182 ;  /* 0x000000b600117213 */ /* 0x000fe20000000000 */
[----:B------:R-:W-:Y:S01]  /*2b50*/  IMAD.HI.U32 R235, R5, R186, RZ ;  /* 0x000000ba05eb7227 */ /* 0x000fe200078e00ff */
[----:B------:R0:W-:Y:S01]  /*2b60*/  STL [R1+0xc], R125 ;  /* 0x00000c7d01007387 */ /* 0x0001e20000100800 */
[----:B------:R-:W-:-:S02]  /*2b70*/  ISETP.GE.AND P3, PT, R182, RZ, PT ;  /* 0x000000ffb600720c */ /* 0x000fc40003f66270 */
[--C-:B------:R-:W-:Y:S01]  /*2b80*/  @!P0 IMAD.IADD R124, R124, 0x1, -R3.reuse ;  /* 0x000000017c7c8824 */ /* 0x100fe200078e0a03 */
[----:B------:R-:W-:Y:S01]  /*2b90*/  ISETP.GE.AND P0, PT, R180, RZ, PT ;  /* 0x000000ffb400720c */ /* 0x000fe20003f06270 */
[----:B------:R-:W-:Y:S01]  /*2ba0*/  @!P5 IMAD.IADD R11, R11, 0x1, -R3 ;  /* 0x000000010b0bd824 */ /* 0x000fe200078e0a03 */
[----:B------:R-:W-:Y:S01]  /*2bb0*/  ISETP.GE.AND P5, PT, R181, RZ, PT ;  /* 0x000000ffb500720c */ /* 0x000fe20003fa6270 */
[----:B------:R-:W-:Y:S01]  /*2bc0*/  IMAD.MOV R235, RZ, RZ, -R235 ;  /* 0x000000ffffeb7224 */ /* 0x000fe200078e0aeb */
[----:B------:R-:W-:Y:S01]  /*2bd0*/  IABS R180, R12 ;  /* 0x0000000c00b47213 */ /* 0x000fe20000000000 */
[----:B------:R-:W-:Y:S01]  /*2be0*/  @!P6 IMAD.IADD R10, R10, 0x1, -R3 ;  /* 0x000000010a0ae824 */ /* 0x000fe200078e0a03 */
[----:B------:R-:W-:Y:S01]  /*2bf0*/  ISETP.GT.U32.AND P6, PT, R3, R9, PT ;  /* 0x000000090300720c */ /* 0x000fe20003fc4070 */
[----:B0-----:R-:W-:Y:S01]  /*2c00*/  IMAD.MOV.U32 R125, RZ, RZ, R124 ;  /* 0x000000ffff7d7224 */ /* 0x001fe200078e007c */
[----:B------:R0:W-:Y:S01]  /*2c10*/  STL [R1+0x8], R4 ;  /* 0x0000080401007387 */ /* 0x0001e20000100800 */
[----:B------:R-:W-:-:S04]  /*2c20*/  IMAD.HI.U32 R181, R5, R17, RZ ;  /* 0x0000001105b57227 */ /* 0x000fc800078e00ff */
[----:B------:R-:W-:Y:S01]  /*2c30*/  @!P4 IMAD.MOV R125, RZ, RZ, -R125 ;  /* 0x000000ffff7dc224 */ /* 0x000fe200078e0a7d */
[C---:B------:R-:W-:Y:S01]  /*2c40*/  ISETP.GT.U32.AND P4, PT, R3.reuse, R10, PT ;  /* 0x0000000a0300720c */ /* 0x040fe20003f84070 */
[----:B------:R-:W-:Y:S02]  /*2c50*/  IMAD.MOV R181, RZ, RZ, -R181 ;  /* 0x000000ffffb57224 */ /* 0x000fe400078e0ab5 */
[----:B0-----:R-:W-:Y:S01]  /*2c60*/  IMAD.MOV.U32 R4, RZ, RZ, R11 ;  /* 0x000000ffff047224 */ /* 0x001fe200078e000b */
[----:B------:R-:W-:Y:S01]  /*2c70*/  IABS R182, R13 ;  /* 0x0000000d00b67213 */ /* 0x000fe20000000000 */
[----:B------:R-:W-:Y:S01]  /*2c80*/  IMAD R11, R3, R235, R186 ;  /* 0x000000eb030b7224 */ /* 0x000fe200078e02ba */
[----:B------:R0:W-:Y:S01]  /*2c90*/  STL [R1+0x4], R125 ;  /* 0x0000047d01007387 */ /* 0x0001e20000100800 */
[----:B------:R-:W-:Y:S02]  /*2ca0*/  IMAD.MOV.U32 R124, RZ, RZ, R180 ;  /* 0x000000ffff7c7224 */ /* 0x000fe400078e00b4 */
[----:B------:R-:W-:Y:S01]  /*2cb0*/  @!P1 IMAD.MOV R4, RZ, RZ, -R4 ;  /* 0x000000ffff049224 */ /* 0x000fe200078e0a04 */
[----:B------:R-:W-:Y:S01]  /*2cc0*/  ISETP.GE.AND P1, PT, R12, RZ, PT ;  /* 0x000000ff0c00720c */ /* 0x000fe20003f26270 */
[----:B------:R-:W-:Y:S01]  /*2cd0*/  @!P6 IMAD.IADD R9, R9, 0x1, -R3 ;  /* 0x000000010909e824 */ /* 0x000fe200078e0a03 */
[C---:B------:R-:W-:Y:S01]  /*2ce0*/  ISETP.GT.U32.AND P6, PT, R3.reuse, R11, PT ;  /* 0x0000000b0300720c */ /* 0x040fe20003fc4070 */
[----:B------:R-:W-:-:S02]  /*2cf0*/  IMAD R12, R3, R181, R17 ;  /* 0x000000b5030c7224 */ /* 0x000fc400078e0211 */
[----:B------:R-:W-:-:S04]  /*2d00*/  IMAD.HI.U32 R181, R5, R124, RZ ;  /* 0x0000007c05b57227 */ /* 0x000fc800078e00ff */
[----:B------:R-:W-:Y:S01]  /*2d10*/  @!P4 IMAD.IADD R10, R10, 0x1, -R3 ;  /* 0x000000010a0ac824 */ /* 0x000fe200078e0a03 */
[----:B------:R-:W-:Y:S01]  /*2d20*/  IABS R186, R16 ;  /* 0x0000001000ba7213 */ /* 0x000fe20000000000 */
[----:B------:R-:W-:Y:S01]  /*2d30*/  IMAD.MOV R181, RZ, RZ, -R181 ;  /* 0x000000ffffb57224 */ /* 0x000fe200078e0ab5 */
[----:B------:R-:W-:Y:S01]  /*2d40*/  ISETP.GT.U32.AND P4, PT, R3, R12, PT ;  /* 0x0000000c0300720c */ /* 0x000fe20003f84070 */
[----:B------:R-:W-:Y:S01]  /*2d50*/  IMAD.HI.U32 R236, R5, R182, RZ ;  /* 0x000000b605ec7227 */ /* 0x000fe200078e00ff */
[----:B0-----:R-:W2:Y:S03]  /*2d60*/  LDL.LU R125, [R1+0x4c] ;  /* 0x00004c00017d7983 */ /* 0x001ea60000300800 */
[----:B------:R-:W-:Y:S02]  /*2d70*/  IMAD R124, R3, R181, R124 ;  /* 0x000000b5037c7224 */ /* 0x000fe400078e027c */
[----:B------:R-:W-:Y:S01]  /*2d80*/  @!P6 IMAD.IADD R11, R11, 0x1, -R3 ;  /* 0x000000010b0be824 */ /* 0x000fe200078e0a03 */
[----:B------:R-:W-:-:S05]  /*2d90*/  IABS R180, R28 ;  /* 0x0000001c00b47213 */ /* 0x000fca0000000000 */
[----:B------:R-:W-:Y:S01]  /*2da0*/  @!P4 IMAD.IADD R12, R12, 0x1, -R3 ;  /* 0x000000010c0cc824 */ /* 0x000fe200078e0a03 */
[C---:B------:R-:W-:Y:S02]  /*2db0*/  ISETP.GT.U32.AND P6, PT, R3.reuse, R124, PT ;  /* 0x0000007c0300720c */ /* 0x040fe40003fc4070 */
[----:B------:R-:W-:Y:S01]  /*2dc0*/  IABS R17, R22 ;  /* 0x0000001600117213 */ /* 0x000fe20000000000 */
[----:B------:R-:W-:Y:S01]  /*2dd0*/  @!P2 IMAD.MOV R9, RZ, RZ, -R9 ;  /* 0x000000ffff09a224 */ /* 0x000fe200078e0a09 */
[----:B------:R-:W-:Y:S01]  /*2de0*/  ISETP.GT.U32.AND P4, PT, R3, R11, PT ;  /* 0x0000000b0300720c */ /* 0x000fe20003f84070 */
[----:B------:R-:W-:Y:S01]  /*2df0*/  IMAD.HI.U32 R239, R5, R180, RZ ;  /* 0x000000b405ef7227 */ /* 0x000fe200078e00ff */
[----:B------:R-:W-:Y:S01]  /*2e00*/  ISETP.GT.U32.AND P2, PT, R3, R12, PT ;  /* 0x0000000c0300720c */ /* 0x000fe20003f44070 */
[----:B------:R0:W-:Y:S02]  /*2e10*/  STL [R1+0xe50], R4 ;  /* 0x000e500401007387 */ /* 0x0001e40000100800 */
[----:B------:R-:W-:-:S04]  /*2e20*/  IMAD.HI.U32 R235, R5, R186, RZ ;  /* 0x000000ba05eb7227 */ /* 0x000fc800078e00ff */
[----:B------:R-:W-:Y:S02]  /*2e30*/  @!P6 IMAD.IADD R124, R124, 0x1, -R3 ;  /* 0x000000017c7ce824 */ /* 0x000fe400078e0a03 */
[----:B------:R-:W-:Y:S01]  /*2e40*/  @!P0 IMAD.MOV R10, RZ, RZ, -R10 ;  /* 0x000000ffff0a8224 */ /* 0x000fe200078e0a0a */
[----:B------:R-:W-:Y:S01]  /*2e50*/  ISETP.GE.AND P0, PT, R16, RZ, PT ;  /* 0x000000ff1000720c */ /* 0x000fe20003f06270 */
[----:B------:R-:W-:Y:S01]  /*2e60*/  IMAD.HI.U32 R181, R5, R17, RZ ;  /* 0x0000001105b57227 */ /* 0x000fe200078e00ff */
[----:B------:R-:W-:Y:S01]  /*2e70*/  ISETP.GT.U32.AND P6, PT, R3, R124, PT ;  /* 0x0000007c0300720c */ /* 0x000fe20003fc4070 */
[----:B0-----:R-:W3:Y:S02]  /*2e80*/  LDL.LU R4, [R1+0x5c] ;  /* 0x00005c0001047983 */ /* 0x001ee40000300800 */
[----:B------:R-:W-:Y:S02]  /*2e90*/  IMAD.MOV R16, RZ, RZ, -R239 ;  /* 0x000000ffff107224 */ /* 0x000fe400078e0aef */
[----:B------:R-:W-:Y:S01]  /*2ea0*/  IMAD.MOV R235, RZ, RZ, -R235 ;  /* 0x000000ffffeb7224 */ /* 0x000fe200078e0aeb */
[----:B------:R0:W-:Y:S01]  /*2eb0*/  STL [R1+0xe54], R9 ;  /* 0x000e540901007387 */ /* 0x0001e20000100800 */
[----:B------:R-:W-:-:S02]  /*2ec0*/  IMAD.MOV R236, RZ, RZ, -R236 ;  /* 0x000000ffffec7224 */ /* 0x000fc400078e0aec */
[----:B------:R-:W-:Y:S02]  /*2ed0*/  IMAD.MOV R181, RZ, RZ, -R181 ;  /* 0x000000ffffb57224 */ /* 0x000fe400078e0ab5 */
[----:B------:R-:W-:Y:S02]  /*2ee0*/  IMAD R16, R3, R16, R180 ;  /* 0x0000001003107224 */ /* 0x000fe400078e02b4 */
[----:B------:R-:W-:Y:S02]  /*2ef0*/  @!P4 IMAD.IADD R11, R11, 0x1, -R3 ;  /* 0x000000010b0bc824 */ /* 0x000fe400078e0a03 */
[C---:B------:R-:W-:Y:S01]  /*2f00*/  IMAD R186, R3.reuse, R235, R186 ;  /* 0x000000eb03ba7224 */ /* 0x040fe200078e02ba */
[----:B0-----:R-:W4:Y:S01]  /*2f10*/  LDL.LU R9, [R1+0x54] ;  /* 0x0000540001097983 */ /* 0x001f220000300800 */
[C---:B------:R-:W-:Y:S02]  /*2f20*/  IMAD R182, R3.reuse, R236, R182 ;  /* 0x000000ec03b67224 */ /* 0x040fe400078e02b6 */
[----:B------:R-:W-:-:S02]  /*2f30*/  IMAD R17, R3, R181, R17 ;  /* 0x000000b503117224 */ /* 0x000fc400078e0211 */
[----:B------:R-:W-:Y:S01]  /*2f40*/  @!P5 IMAD.MOV R11, RZ, RZ, -R11 ;  /* 0x000000ffff0bd224 */ /* 0x000fe200078e0a0b */
[C---:B------:R-:W-:Y:S01]  /*2f50*/  ISETP.GT.U32.AND P5, PT, R3.reuse, R16, PT ;  /* 0x000000100300720c */ /* 0x040fe20003fa4070 */
[--C-:B------:R-:W-:Y:S01]  /*2f60*/  @!P2 IMAD.IADD R12, R12, 0x1, -R3.reuse ;  /* 0x000000010c0ca824 */ /* 0x100fe200078e0a03 */
[C---:B------:R-:W-:Y:S01]  /*2f70*/  ISETP.GT.U32.AND P4, PT, R3.reuse, R186, PT ;  /* 0x000000ba0300720c */ /* 0x040fe20003f84070 */
[----:B------:R-:W-:Y:S01]  /*2f80*/  @!P6 IMAD.IADD R124, R124, 0x1, -R3 ;  /* 0x000000017c7ce824 */ /* 0x000fe200078e0a03 */
[C---:B------:R-:W-:Y:S01]  /*2f90*/  ISETP.GT.U32.AND P2, PT, R3.reuse, R182, PT ;  /* 0x000000b60300720c */ /* 0x040fe20003f44070 */
[----:B------:R0:W-:Y:S01]  /*2fa0*/  STL [R1+0xe58], R10 ;  /* 0x000e580a01007387 */ /* 0x0001e20000100800 */
[----:B------:R-:W-:Y:S02]  /*2fb0*/  ISETP.GT.U32.AND P6, PT, R3, R17, PT ;  /* 0x000000110300720c */ /* 0x000fe40003fc4070 */
[----:B------:R-:W-:Y:S01]  /*2fc0*/  IABS R180, R15 ;  /* 0x0000000f00b47213 */ /* 0x000fe20000000000 */
[----:B------:R-:W-:Y:S01]  /*2fd0*/  @!P3 IMAD.MOV R12, RZ, RZ, -R12 ;  /* 0x000000ffff0cb224 */ /* 0x000fe200078e0a0c */
[----:B------:R-:W-:-:S02]  /*2fe0*/  ISETP.GE.AND P3, PT, R13, RZ, PT ;  /* 0x000000ff0d00720c */ /* 0x000fc40003f66270 */
[----:B------:R-:W-:Y:S01]  /*2ff0*/  IABS R181, R14 ;  /* 0x0000000e00b57213 */ /* 0x000fe20000000000 */
[----:B------:R-:W-:Y:S01]  /*3000*/  IMAD.HI.U32 R13, R5, R180, RZ ;  /* 0x000000b4050d7227 */ /* 0x000fe200078e00ff */
[----:B------:R-:W-:Y:S01]  /*3010*/  IABS R236, R20 ;  /* 0x0000001400ec7213 */ /* 0x000fe20000000000 */
[----:B0-----:R-:W3:Y:S02]  /*3020*/  LDL.LU R10, [R1+0x64] ;  /* 0x00006400010a7983 */ /* 0x001ee40000300800 */
[--C-:B------:R-:W-:Y:S02]  /*3030*/  @!P5 IMAD.IADD R16, R16, 0x1, -R3.reuse ;  /* 0x000000011010d824 */ /* 0x100fe400078e0a03 */
[--C-:B------:R-:W-:Y:S01]  /*3040*/  @!P4 IMAD.IADD R186, R186, 0x1, -R3.reuse ;  /* 0x00000001babac824 */ /* 0x100fe200078e0a03 */
[----:B------:R-:W-:Y:S01]  /*3050*/  ISETP.GE.AND P4, PT, R28, RZ, PT ;  /* 0x000000ff1c00720c */ /* 0x000fe20003f86270 */
[----:B------:R-:W-:Y:S01]  /*3060*/  @!P2 IMAD.IADD R182, R182, 0x1, -R3 ;  /* 0x00000001b6b6a824 */ /* 0x000fe200078e0a03 */
[----:B------:R0:W-:Y:S01]  /*3070*/  STL [R1+0xe5c], R11 ;  /* 0x000e5c0b01007387 */ /* 0x0001e20000100800 */
[----:B------:R-:W-:-:S02]  /*3080*/  IMAD.MOV R28, RZ, RZ, -R13 ;  /* 0x000000ffff1c7224 */ /* 0x000fc400078e0a0d */
[----:B------:R-:W-:Y:S01]  /*3090*/  @!P6 IMAD.IADD R17, R17, 0x1, -R3 ;  /* 0x000000011111e824 */ /* 0x000fe200078e0a03 */
[----:B------:R-:W-:Y:S01]  /*30a0*/  ISETP.GT.U32.AND P6, PT, R3, R16, PT ;  /* 0x000000100300720c */ /* 0x000fe20003fc4070 */
[----:B------:R-:W-:Y:S02]  /*30b0*/  IMAD.MOV.U32 R13, RZ, RZ, R124 ;  /* 0x000000ffff0d7224 */ /* 0x000fe400078e007c */
[----:B------:R-:W-:Y:S01]  /*30c0*/  IMAD.HI.U32 R124, R5, R181, RZ ;  /* 0x000000b5057c7227 */ /* 0x000fe200078e00ff */
[C---:B------:R-:W-:Y:S02]  /*30d0*/  ISETP.GT.U32.AND P5, PT, R3.reuse, R182, PT ;  /* 0x000000b60300720c */ /* 0x040fe40003fa4070 */
[C---:B------:R-:W-:Y:S01]  /*30e0*/  ISETP.GT.U32.AND P2, PT, R3.reuse, R186, PT ;  /* 0x000000ba0300720c */ /* 0x040fe20003f44070 */
[----:B------:R-:W-:Y:S01]  /*30f0*/  IMAD.MOV R124, RZ, RZ, -R124 ;  /* 0x000000ffff7c7224 */ /* 0x000fe200078e0a7c */
[----:B0-----:R-:W4:Y:S03]  /*3100*/  LDL.LU R11, [R1+0x60] ;  /* 0x00006000010b7983 */ /* 0x001f260000300800 */
[----:B------:R-:W-:-:S02]  /*3110*/  IMAD R124, R3, R124, R181 ;  /* 0x0000007c037c7224 */ /* 0x000fc400078e02b5 */
[C---:B------:R-:W-:Y:S02]  /*3120*/  IMAD R180, R3.reuse, R28, R180 ;  /* 0x0000001c03b47224 */ /* 0x040fe400078e02b4 */
[----:B------:R-:W-:Y:S01]  /*3130*/  @!P6 IMAD.IADD R16, R16, 0x1, -R3 ;  /* 0x000000011010e824 */ /* 0x000fe200078e0a03 */
[C---:B------:R-:W-:Y:S01]  /*3140*/  ISETP.GT.U32.AND P6, PT, R3.reuse, R124, PT ;  /* 0x0000007c0300720c */ /* 0x040fe20003fc4070 */
[----:B------:R-:W-:Y:S01]  /*3150*/  @!P1 IMAD.MOV R13, RZ, RZ, -R13 ;  /* 0x000000ffff0d9224 */ /* 0x000fe200078e0a0d */
[C---:B------:R-:W-:Y:S01]  /*3160*/  ISETP.GT.U32.AND P1, PT, R3.reuse, R17, PT ;  /* 0x000000110300720c */ /* 0x040fe20003f24070 */
[--C-:B------:R-:W-:Y:S01]  /*3170*/  @!P5 IMAD.IADD R182, R182, 0x1, -R3.reuse ;  /* 0x00000001b6b6d824 */ /* 0x100fe200078e0a03 */
[----:B------:R-:W-:Y:S01]  /*3180*/  ISETP.GT.U32.AND P5, PT, R3, R180, PT ;  /* 0x000000b40300720c */ /* 0x000fe20003fa4070 */
[----:B------:R-:W-:Y:S01]  /*3190*/  @!P2 IMAD.IADD R186, R186, 0x1, -R3 ;  /* 0x00000001babaa824 */ /* 0x000fe200078e0a03 */
[----:B------:R-:W-:Y:S01]  /*31a0*/  IABS R28, R21 ;  /* 0x00000015001c7213 */ /* 0x000fe20000000000 */
[----:B------:R0:W-:Y:S01]  /*31b0*/  STL [R1+0xe60], R12 ;  /* 0x000e600c01007387 */ /* 0x0001e20000100800 */
[----:B------:R-:W-:-:S03]  /*31c0*/  IABS R181, R19 ;  /* 0x0000001300b57213 */ /* 0x000fc60000000000 */
[----:B------:R-:W-:-:S04]  /*31d0*/  IMAD.HI.U32 R235, R5, R28, RZ ;  /* 0x0000001c05eb7227 */ /* 0x000fc800078e00ff */
[--C-:B------:R-:W-:Y:S02]  /*31e0*/  @!P6 IMAD.IADD R124, R124, 0x1, -R3.reuse ;  /* 0x000000017c7ce824 */ /* 0x100fe400078e0a03 */
[--C-:B------:R-:W-:Y:S01]  /*31f0*/  @!P1 IMAD.IADD R17, R17, 0x1, -R3.reuse ;  /* 0x0000000111119824 */ /* 0x100fe200078e0a03 */
[----:B------:R-:W-:Y:S01]  /*3200*/  ISETP.GE.AND P1, PT, R15, RZ, PT ;  /* 0x000000ff0f00720c */ /* 0x000fe20003f26270 */
[----:B------:R-:W-:Y:S01]  /*3210*/  @!P5 IMAD.IADD R180, R180, 0x1, -R3 ;  /* 0x00000001b4b4d824 */ /* 0x000fe200078e0a03 */
[----:B------:R-:W-:Y:S01]  /*3220*/  ISETP.GE.AND P5, PT, R14, RZ, PT ;  /* 0x000000ff0e00720c */ /* 0x000fe20003fa6270 */
[----:B------:R-:W-:Y:S01]  /*3230*/  IMAD.MOV R15, RZ, RZ, -R235 ;  /* 0x000000ffff0f7224 */ /* 0x000fe200078e0aeb */
[----:B------:R-:W-:Y:S01]  /*3240*/  ISETP.GT.U32.AND P6, PT, R3, R124, PT ;  /* 0x0000007c0300720c */ /* 0x000fe20003fc4070 */
[----:B------:R-:W-:Y:S02]  /*3250*/  IMAD.MOV.U32 R14, RZ, RZ, R186 ;  /* 0x000000ffff0e7224 */ /* 0x000fe400078e00ba */
[----:B------:R-:W-:Y:S01]  /*3260*/  @!P4 IMAD.MOV R16, RZ, RZ, -R16 ;  /* 0x000000ffff10c224 */ /* 0x000fe200078e0a10 */
[----:B------:R-:W-:Y:S01]  /*3270*/  ISETP.GE.AND P2, PT, R22, RZ, PT ;  /* 0x000000ff1600720c */ /* 0x000fe20003f46270 */
[----:B------:R-:W-:Y:S01]  /*3280*/  IMAD.HI.U32 R235, R5, R181, RZ ;  /* 0x000000b505eb7227 */ /* 0x000fe200078e00ff */
[----:B0-----:R-:W3:Y:S03]  /*3290*/  LDL.LU R12, [R1+0x58] ;  /* 0x00005800010c7983 */ /* 0x001ee60000300800 */
[----:B------:R-:W-:-:S02]  /*32a0*/  IMAD R28, R3, R15, R28 ;  /* 0x0000000f031c7224 */ /* 0x000fc400078e021c */
[----:B------:R-:W-:Y:S01]  /*32b0*/  @!P0 IMAD.MOV R14, RZ, RZ, -R14 ;  /* 0x000000ffff0e8224 */ /* 0x000fe200078e0a0e */
[----:B------:R-:W-:Y:S01]  /*32c0*/  ISETP.GT.U32.AND P0, PT, R3, R180, PT ;  /* 0x000000b40300720c */ /* 0x000fe20003f04070 */
[----:B------:R-:W-:Y:S01]  /*32d0*/  IMAD.MOV R235, RZ, RZ, -R235 ;  /* 0x000000ffffeb7224 */ /* 0x000fe200078e0aeb */
[----:B------:R-:W-:Y:S01]  /*32e0*/  ISETP.GE.AND P4, PT, R21, RZ, PT ;  /* 0x000000ff1500720c */ /* 0x000fe20003f86270 */
[----:B------:R-:W-:Y:S02]  /*32f0*/  IMAD.MOV.U32 R15, RZ, RZ, R182 ;  /* 0x000000ffff0f7224 */ /* 0x000fe400078e00b6 */
[----:B------:R-:W-:Y:S01]  /*3300*/  @!P6 IMAD.IADD R124, R124, 0x1, -R3 ;  /* 0x000000017c7ce824 */ /* 0x000fe200078e0a03 */
[----:B------:R-:W-:Y:S01]  /*3310*/  IABS R22, R18 ;  /* 0x0000001200167213 */ /* 0x000fe20000000000 */
[----:B------:R-:W-:Y:S01]  /*3320*/  @!P3 IMAD.MOV R15, RZ, RZ, -R15 ;  /* 0x000000ffff0fb224 */ /* 0x000fe200078e0a0f */
[C---:B------:R-:W-:Y:S01]  /*3330*/  ISETP.GT.U32.AND P3, PT, R3.reuse, R28, PT ;  /* 0x0000001c0300720c */ /* 0x040fe20003f64070 */
[C---:B------:R-:W-:Y:S01]  /*3340*/  IMAD R21, R3.reuse, R235, R181 ;  /* 0x000000eb03157224 */ /* 0x040fe200078e02b5 */
[----:B------:R0:W-:Y:S04]  /*3350*/  STL [R1+0xe64], R13 ;  /* 0x000e640d01007387 */ /* 0x0001e80000100800 */
[----:B------:R-:W-:Y:S01]  /*3360*/  ISETP.GT.U32.AND P6, PT, R3, R21, PT ;  /* 0x000000150300720c */ /* 0x000fe20003fc4070 */
[----:B------:R-:W-:Y:S01]  /*3370*/  @!P0 IMAD.IADD R180, R180, 0x1, -R3 ;  /* 0x00000001b4b48824 */ /* 0x000fe200078e0a03 */
[----:B------:R-:W-:-:S03]  /*3380*/  ISETP.GE.AND P0, PT, R18, RZ, PT ;  /* 0x000000ff1200720c */ /* 0x000fc60003f06270 */
[----:B------:R-:W-:Y:S02]  /*3390*/  IMAD.MOV.U32 R18, RZ, RZ, R180 ;  /* 0x000000ffff127224 */ /* 0x000fe400078e00b4 */
[----:B------:R-:W-:Y:S02]  /*33a0*/  @!P3 IMAD.IADD R28, R28, 0x1, -R3 ;  /* 0x000000011c1cb824 */ /* 0x000fe400078e0a03 */
[----:B------:R-:W-:-:S04]  /*33b0*/  IMAD.HI.U32 R186, R5, R22, RZ ;  /* 0x0000001605ba7227 */ /* 0x000fc800078e00ff */
[----:B------:R-:W-:Y:S01]  /*33c0*/  @!P2 IMAD.MOV R17, RZ, RZ, -R17 ;  /* 0x000000ffff11a224 */ /* 0x000fe200078e0a11 */
[----:B------:R-:W-:Y:S01]  /*33d0*/  IABS R235, R27 ;  /* 0x0000001b00eb7213 */ /* 0x000fe20000000000 */
[----:B------:R-:W-:Y:S01]  /*33e0*/  @!P1 IMAD.MOV R18, RZ, RZ, -R18 ;  /* 0x000000ffff129224 */ /* 0x000fe200078e0a12 */
[----:B------:R-:W-:Y:S01]  /*33f0*/  ISETP.GE.AND P1, PT, R23, RZ, PT ;  /* 0x000000ff1700720c */ /* 0x000fe20003f26270 */
[----:B------:R-:W-:Y:S01]  /*3400*/  @!P6 IMAD.IADD R21, R21, 0x1, -R3 ;  /* 0x000000011515e824 */ /* 0x000fe200078e0a03 */
[----:B------:R-:W-:Y:S01]  /*3410*/  IABS R23, R23 ;  /* 0x0000001700177213 */ /* 0x000fe20000000000 */
[----:B------:R-:W-:Y:S01]  /*3420*/  IMAD.HI.U32 R181, R5, R236, RZ ;  /* 0x000000ec05b57227 */ /* 0x000fe200078e00ff */
[----:B------:R-:W-:Y:S01]  /*3430*/  ISETP.GT.U32.AND P3, PT, R3, R28, PT ;  /* 0x0000001c0300720c */ /* 0x000fe20003f64070 */
[----:B0-----:R-:W4:Y:S01]  /*3440*/  LDL.LU R13, [R1+0x50] ;  /* 0x00005000010d7983 */ /* 0x001f220000300800 */
[----:B------:R-:W-:Y:S01]  /*3450*/  ISETP.GE.AND P2, PT, R19, RZ, PT ;  /* 0x000000ff1300720c */ /* 0x000fe20003f46270 */
[----:B------:R-:W-:Y:S01]  /*3460*/  IMAD.MOV.U32 R19, RZ, RZ, R124 ;  /* 0x000000ffff137224 */ /* 0x000fe200078e007c */
[----:B------:R-:W-:Y:S01]  /*3470*/  ISETP.GT.U32.AND P6, PT, R3, R21, PT ;  /* 0x000000150300720c */ /* 0x000fe20003fc4070 */
[----:B------:R-:W-:Y:S01]  /*3480*/  IMAD.MOV R186, RZ, RZ, -R186 ;  /* 0x000000ffffba7224 */ /* 0x000fe200078e0aba */
[----:B------:R0:W-:Y:S01]  /*3490*/  STL [R1+0xe6c], R14 ;  /* 0x000e6c0e01007387 */ /* 0x0001e20000100800 */
[----:B------:R-:W-:-:S04]  /*34a0*/  IMAD.HI.U32 R124, R5, R23, RZ ;  /* 0x00000017057c7227 */ /* 0x000fc800078e00ff */
[C---:B------:R-:W-:Y:S02]  /*34b0*/  IMAD R22, R3.reuse, R186, R22 ;  /* 0x000000ba03167224 */ /* 0x040fe400078e0216 */
[----:B------:R-:W-:Y:S02]  /*34c0*/  IMAD.MOV R124, RZ, RZ, -R124 ;  /* 0x000000ffff7c7224 */ /* 0x000fe400078e0a7c */
[----:B------:R-:W-:Y:S01]  /*34d0*/  @!P3 IMAD.IADD R28, R28, 0x1, -R3 ;  /* 0x000000011c1cb824 */ /* 0x000fe200078e0a03 */
[C---:B------:R-:W-:Y:S01]  /*34e0*/  ISETP.GT.U32.AND P3, PT, R3.reuse, R22, PT ;  /* 0x000000160300720c */ /* 0x040fe20003f64070 */
[----:B------:R-:W-:Y:S02]  /*34f0*/  IMAD R23, R3, R124, R23 ;  /* 0x0000007c03177224 */ /* 0x000fe400078e0217 */
[----:B------:R-:W-:Y:S01]  /*3500*/  @!P6 IMAD.IADD R21, R21, 0x1, -R3 ;  /* 0x000000011515e824 */ /* 0x000fe200078e0a03 */
[----:B0-----:R-:W3:Y:S02]  /*3510*/  LDL.LU R14, [R1+0x48] ;  /* 0x00004800010e7983 */ /* 0x001ee40000300800 */
[----:B------:R-:W-:Y:S01]  /*3520*/  ISETP.GT.U32.AND P6, PT, R3, R23, PT ;  /* 0x000000170300720c */ /* 0x000fe20003fc4070 */
[----:B------:R-:W-:-:S04]  /*3530*/  IMAD.HI.U32 R182, R5, R235, RZ ;  /* 0x000000eb05b67227 */ /* 0x000fc800078e00ff */
[----:B------:R-:W-:Y:S02]  /*3540*/  @!P5 IMAD.MOV R19, RZ, RZ, -R19 ;  /* 0x000000ffff13d224 */ /* 0x000fe400078e0a13 */
[----:B------:R-:W-:Y:S01]  /*3550*/  @!P3 IMAD.IADD R22, R22, 0x1, -R3 ;  /* 0x000000011616b824 */ /* 0x000fe200078e0a03 */
[----:B------:R-:W-:Y:S01]  /*3560*/  ISETP.GE.AND P5, PT, R27, RZ, PT ;  /* 0x000000ff1b00720c */ /* 0x000fe20003fa6270 */
[----:B------:R-:W-:Y:S01]  /*3570*/  IMAD.MOV R182, RZ, RZ, -R182 ;  /* 0x000000ffffb67224 */ /* 0x000fe200078e0ab6 */
[----:B------:R-:W-:Y:S01]  /*3580*/  IABS R27, R25 ;  /* 0x00000019001b7213 */ /* 0x000fe20000000000 */
[----:B------:R-:W-:Y:S01]  /*3590*/  IMAD.MOV R181, RZ, RZ, -R181 ;  /* 0x000000ffffb57224 */ /* 0x000fe200078e0ab5 */
[----:B------:R-:W-:Y:S01]  /*35a0*/  IABS R186, R24 ;  /* 0x0000001800ba7213 */ /* 0x000fe20000000000 */
[----:B------:R-:W-:Y:S01]  /*35b0*/  @!P6 IMAD.IADD R23, R23, 0x1, -R3 ;  /* 0x000000011717e824 */ /* 0x000fe200078e0a03 */
[C---:B------:R-:W-:Y:S01]  /*35c0*/  ISETP.GT.U32.AND P6, PT, R3.reuse, R22, PT ;  /* 0x000000160300720c */ /* 0x040fe20003fc4070 */
[----:B------:R-:W-:Y:S01]  /*35d0*/  IMAD R235, R3, R182, R235 ;  /* 0x000000b603eb7224 */ /* 0x000fe200078e02eb */
[----:B------:R-:W-:Y:S01]  /*35e0*/  ISETP.GE.AND P3, PT, R20, RZ, PT ;  /* 0x000000ff1400720c */ /* 0x000fe20003f66270 */
[----:B------:R-:W-:Y:S01]  /*35f0*/  IMAD.MOV.U32 R20, RZ, RZ, R28 ;  /* 0x000000ffff147224 */ /* 0x000fe200078e001c */
[----:B------:R0:W-:Y:S01]  /*3600*/  STL [R1+0xe70], R15 ;  /* 0x000e700f01007387 */ /* 0x0001e20000100800 */
[----:B------:R-:W-:Y:S01]  /*3610*/  IMAD.HI.U32 R124, R5, R27, RZ ;  /* 0x0000001b057c7227 */ /* 0x000fe200078e00ff */
[----:B------:R-:W-:-:S03]  /*3620*/  IABS R28, R26 ;  /* 0x0000001a001c7213 */ /* 0x000fc60000000000 */
[C---:B------:R-:W-:Y:S02]  /*3630*/  IMAD R236, R3.reuse, R181, R236 ;  /* 0x000000b503ec7224 */ /* 0x040fe400078e02ec */
[----:B------:R-:W-:Y:S01]  /*3640*/  @!P4 IMAD.MOV R20, RZ, RZ, -R20 ;  /* 0x000000ffff14c224 */ /* 0x000fe200078e0a14 */
[C---:B------:R-:W-:Y:S01]  /*3650*/  ISETP.GT.U32.AND P4, PT, R3.reuse, R23, PT ;  /* 0x000000170300720c */ /* 0x040fe20003f84070 */
[----:B------:R-:W-:Y:S01]  /*3660*/  @!P2 IMAD.MOV R21, RZ, RZ, -R21 ;  /* 0x000000ffff15a224 */ /* 0x000fe200078e0a15 */
[----:B------:R-:W-:Y:S01]  /*3670*/  ISETP.GT.U32.AND P2, PT, R3, R235, PT ;  /* 0x000000eb0300720c */ /* 0x000fe20003f44070 */
[----:B------:R-:W-:Y:S02]  /*3680*/  IMAD.MOV R124, RZ, RZ, -R124 ;  /* 0x000000ffff7c7224 */ /* 0x000fe400078e0a7c */
[----:B------:R-:W-:-:S04]  /*3690*/  IMAD.HI.U32 R180, R5, R186, RZ ;  /* 0x000000ba05b47227 */ /* 0x000fc800078e00ff */
[----:B------:R-:W-:Y:S01]  /*36a0*/  @!P6 IMAD.IADD R22, R22, 0x1, -R3 ;  /* 0x000000011616e824 */ /* 0x000fe200078e0a03 */
[C---:B------:R-:W-:Y:S01]  /*36b0*/  ISETP.GT.U32.AND P6, PT, R3.reuse, R236, PT ;  /* 0x000000ec0300720c */ /* 0x040fe20003fc4070 */
[----:B------:R-:W-:Y:S01]  /*36c0*/  IMAD R27, R3, R124, R27 ;  /* 0x0000007c031b7224 */ /* 0x000fe200078e021b */
[----:B------:R-:W-:Y:S01]  /*36d0*/  IABS R182, R46 ;  /* 0x0000002e00b67213 */ /* 0x000fe20000000000 */
[----:B------:R-:W-:Y:S01]  /*36e0*/  IMAD.MOV R180, RZ, RZ, -R180 ;  /* 0x000000ffffb47224 */ /* 0x000fe200078e0ab4 */
[----:B0-----:R-:W3:Y:S01]  /*36f0*/  LDL.LU R15, [R1+0x44] ;  /* 0x00004400010f7983 */ /* 0x001ee20000300800 */
[----:B------:R-:W-:Y:S01]  /*3700*/  IMAD.HI.U32 R124, R5, R28, RZ ;  /* 0x0000001c057c7227 */ /* 0x000fe200078e00ff */
[----:B------:R-:W-:Y:S02]  /*3710*/  IABS R181, R29 ;  /* 0x0000001d00b57213 */ /* 0x000fe40000000000 */
[----:B------:R0:W-:Y:S01]  /*3720*/  STL [R1+0xe74], R16 ;  /* 0x000e741001007387 */ /* 0x0001e20000100800 */
[----:B------:R-:W-:-:S02]  /*3730*/  IMAD R186, R3, R180, R186 ;  /* 0x000000b403ba7224 */ /* 0x000fc400078e02ba */
[----:B------:R-:W-:Y:S02]  /*3740*/  IMAD.MOV R124, RZ, RZ, -R124 ;  /* 0x000000ffff7c7224 */ /* 0x000fe400078e0a7c */
[--C-:B------:R-:W-:Y:S01]  /*3750*/  @!P4 IMAD.IADD R23, R23, 0x1, -R3.reuse ;  /* 0x000000011717c824 */ /* 0x100fe200078e0a03 */
[----:B------:R-:W-:Y:S01]  /*3760*/  ISETP.GT.U32.AND P4, PT, R3, R186, PT ;  /* 0x000000ba0300720c */ /* 0x000fe20003f84070 */
[--C-:B------:R-:W-:Y:S01]  /*3770*/  @!P2 IMAD.IADD R235, R235, 0x1, -R3.reuse ;  /* 0x00000001ebeba824 */ /* 0x100fe200078e0a03 */
[C---:B------:R-:W-:Y:S01]  /*3780*/  ISETP.GT.U32.AND P2, PT, R3.reuse, R27, PT ;  /* 0x0000001b0300720c */ /* 0x040fe20003f44070 */
[C---:B------:R-:W-:Y:S02]  /*3790*/  IMAD R28, R3.reuse, R124, R28 ;  /* 0x0000007c031c7224 */ /* 0x040fe400078e021c */
[--C-:B------:R-:W-:Y:S01]  /*37a0*/  @!P6 IMAD.IADD R236, R236, 0x1, -R3.reuse ;  /* 0x00000001ecece824 */ /* 0x100fe200078e0a03 */
[----:B0-----:R-:W3:Y:S02]  /*37b0*/  LDL.LU R16, [R1+0x40] ;  /* 0x0000400001107983 */ /* 0x001ee40000300800 */
[C---:B------:R-:W-:Y:S01]  /*37c0*/  ISETP.GT.U32.AND P6, PT, R3.reuse, R28, PT ;  /* 0x0000001c0300720c */ /* 0x040fe20003fc4070 */
[----:B------:R-:W-:Y:S01]  /*37d0*/  @!P0 IMAD.MOV R22, RZ, RZ, -R22 ;  /* 0x000000ffff168224 */ /* 0x000fe200078e0a16 */
[----:B------:R-:W-:Y:S01]  /*37e0*/  ISETP.GT.U32.AND P0, PT, R3, R236, PT ;  /* 0x000000ec0300720c */ /* 0x000fe20003f04070 */
[----:B------:R-:W-:Y:S01]  /*37f0*/  IMAD.HI.U32 R239, R5, R181, RZ ;  /* 0x000000b505ef7227 */ /* 0x000fe200078e00ff */
[----:B------:R-:W-:Y:S01]  /*3800*/  IABS R180, R30 ;  /* 0x0000001e00b47213 */ /* 0x000fe20000000000 */
[----:B------:R0:W-:Y:S02]  /*3810*/  STL [R1+0xe78], R17 ;  /* 0x000e781101007387 */ /* 0x0001e40000100800 */
[--C-:B------:R-:W-:Y:S01]  /*3820*/  @!P4 IMAD.IADD R186, R186, 0x1, -R3.reuse ;  /* 0x00000001babac824 */ /* 0x100fe200078e0a03 */
[----:B------:R-:W-:Y:S01]  /*3830*/  ISETP.GT.U32.AND P4, PT, R3, R235, PT ;  /* 0x000000eb0300720c */ /* 0x000fe20003f84070 */
[----:B------:R-:W-:-:S02]  /*3840*/  @!P2 IMAD.IADD R27, R27, 0x1, -R3 ;  /* 0x000000011b1ba824 */ /* 0x000fc400078e0a03 */
[----:B------:R-:W-:Y:S01]  /*3850*/  IMAD.HI.U32 R240, R5, R182, RZ ;  /* 0x000000b605f07227 */ /* 0x000fe200078e00ff */
[----:B------:R-:W-:-:S03]  /*3860*/  ISETP.GT.U32.AND P2, PT, R3, R186, PT ;  /* 0x000000ba0300720c */ /* 0x000fc60003f44070 */
[----:B------:R-:W-:Y:S01]  /*3870*/  IMAD.MOV R239, RZ, RZ, -R239 ;  /* 0x000000ffffef7224 */ /* 0x000fe200078e0aef */
[----:B0-----:R-:W3:Y:S01]  /*3880*/  LDL.LU R17, [R1+0x3c] ;  /* 0x00003c0001117983 */ /* 0x001ee20000300800 */
[----:B------:R-:W-:Y:S01]  /*3890*/  @!P6 IMAD.IADD R28, R28, 0x1, -R3 ;  /* 0x000000011c1ce824 */ /* 0x000fe200078e0a03 */
[----:B------:R-:W-:Y:S01]  /*38a0*/  ISETP.GT.U32.AND P6, PT, R3, R27, PT ;  /* 0x0000001b0300720c */ /* 0x000fe20003fc4070 */
[----:B------:R-:W-:Y:S01]  /*38b0*/  IMAD.MOV R240, RZ, RZ, -R240 ;  /* 0x000000fffff07224 */ /* 0x000fe200078e0af0 */
[----:B------:R0:W-:Y:S01]  /*38c0*/  STL [R1+0xe7c], R18 ;  /* 0x000e7c1201007387 */ /* 0x0001e20000100800 */
[----:B------:R-:W-:-:S04]  /*38d0*/  IMAD.HI.U32 R124, R5, R180, RZ ;  /* 0x000000b4057c7227 */ /* 0x000fc800078e00ff */
[C---:B------:R-:W-:Y:S02]  /*38e0*/  IMAD R181, R3.reuse, R239, R181 ;  /* 0x000000ef03b57224 */ /* 0x040fe400078e02b5 */
[C---:B------:R-:W-:Y:S02]  /*38f0*/  IMAD R182, R3.reuse, R240, R182 ;  /* 0x000000f003b67224 */ /* 0x040fe400078e02b6 */
[----:B------:R-:W-:Y:S02]  /*3900*/  IMAD.MOV R124, RZ, RZ, -R124 ;  /* 0x000000ffff7c7224 */ /* 0x000fe400078e0a7c */
[----:B------:R-:W-:Y:S01]  /*3910*/  @!P1 IMAD.MOV R23, RZ, RZ, -R23 ;  /* 0x000000ffff179224 */ /* 0x000fe200078e0a17 */
[C---:B------:R-:W-:Y:S01]  /*3920*/  ISETP.GT.U32.AND P1, PT, R3.reuse, R28, PT ;  /* 0x0000001c0300720c */ /* 0x040fe20003f24070 */
[--C-:B------:R-:W-:Y:S01]  /*3930*/  @!P0 IMAD.IADD R236, R236, 0x1, -R3.reuse ;  /* 0x00000001ecec8824 */ /* 0x100fe200078e0a03 */
[C---:B------:R-:W-:Y:S01]  /*3940*/  ISETP.GT.U32.AND P0, PT, R3.reuse, R181, PT ;  /* 0x000000b50300720c */ /* 0x040fe20003f04070 */
[----:B------:R-:W-:Y:S01]  /*3950*/  IMAD R180, R3, R124, R180 ;  /* 0x0000007c03b47224 */ /* 0x000fe200078e02b4 */
[----:B------:R-:W-:Y:S01]  /*3960*/  IABS R239, R38 ;  /* 0x0000002600ef7213 */ /* 0x000fe20000000000 */
[--C-:B------:R-:W-:Y:S01]  /*3970*/  @!P4 IMAD.IADD R235, R235, 0x1, -R3.reuse ;  /* 0x00000001ebebc824 */ /* 0x100fe200078e0a03 */
[----:B------:R-:W-:Y:S01]  /*3980*/  ISETP.GT.U32.AND P4, PT, R3, R182, PT ;  /* 0x000000b60300720c */ /* 0x000fe20003f84070 */
[--C-:B------:R-:W-:Y:S01]  /*3990*/  @!P2 IMAD.IADD R186, R186, 0x1, -R3.reuse ;  /* 0x00000001babaa824 */ /* 0x100fe200078e0a03 */
[----:B------:R-:W-:Y:S01]  /*39a0*/  IABS R124, R34 ;  /* 0x00000022007c7213 */ /* 0x000fe20000000000 */
[----:B------:R-:W-:Y:S01]  /*39b0*/  @!P6 IMAD.IADD R27, R27, 0x1, -R3 ;  /* 0x000000011b1be824 */ /* 0x000fe200078e0a03 */
[----:B------:R-:W-:Y:S01]  /*39c0*/  ISETP.GE.AND P2, PT, R24, RZ, PT ;  /* 0x000000ff1800720c */ /* 0x000fe20003f46270 */
[----:B------:R-:W-:Y:S01]  /*39d0*/  IMAD.HI.U32 R24, R5, R239, RZ ;  /* 0x000000ef05187227 */ /* 0x000fe200078e00ff */
[----:B------:R-:W-:Y:S01]  /*39e0*/  ISETP.GT.U32.AND P6, PT, R3, R180, PT ;  /* 0x000000b40300720c */ /* 0x000fe20003fc4070 */
[----:B0-----:R-:W3:Y:S02]  /*39f0*/  LDL.LU R18, [R1+0x38] ;  /* 0x0000380001127983 */ /* 0x001ee40000300800 */
[----:B------:R-:W-:-:S02]  /*3a00*/  IMAD.HI.U32 R240, R5, R124, RZ ;  /* 0x0000007c05f07227 */ /* 0x000fc400078e00ff */
[----:B------:R0:W-:Y:S02]  /*3a10*/  STL [R1+0xe80], R19 ;  /* 0x000e801301007387 */ /* 0x0001e40000100800 */
[--C-:B------:R-:W-:Y:S01]  /*3a20*/  @!P1 IMAD.IADD R28, R28, 0x1, -R3.reuse ;  /* 0x000000011c1c9824 */ /* 0x100fe200078e0a03 */
[----:B------:R-:W-:Y:S01]  /*3a30*/  ISETP.GE.AND P1, PT, R25, RZ, PT ;  /* 0x000000ff1900720c */ /* 0x000fe20003f26270 */
[----:B------:R-:W-:Y:S01]  /*3a40*/  IMAD.MOV R24, RZ, RZ, -R24 ;  /* 0x000000ffff187224 */ /* 0x000fe200078e0a18 */
[----:B------:R-:W-:Y:S01]  /*3a50*/  IABS R25, R45 ;  /* 0x0000002d00197213 */ /* 0x000fe20000000000 */
[--C-:B------:R-:W-:Y:S01]  /*3a60*/  @!P0 IMAD.IADD R181, R181, 0x1, -R3.reuse ;  /* 0x00000001b5b58824 */ /* 0x100fe200078e0a03 */
[----:B------:R-:W-:Y:S01]  /*3a70*/  ISETP.GE.AND P0, PT, R46, RZ, PT ;  /* 0x000000ff2e00720c */ /* 0x000fe20003f06270 */
[----:B------:R-:W-:Y:S02]  /*3a80*/  @!P4 IMAD.IADD R182, R182, 0x1, -R3 ;  /* 0x00000001b6b6c824 */ /* 0x000fe400078e0a03 */
[----:B------:R-:W-:Y:S01]  /*3a90*/  IMAD.MOV R240, RZ, RZ, -R240 ;  /* 0x000000fffff07224 */ /* 0x000fe200078e0af0 */
[----:B0-----:R-:W3:Y:S01]  /*3aa0*/  LDL.LU R19, [R1+0x24] ;  /* 0x0000240001137983 */ /* 0x001ee20000300800 */
[----:B------:R-:W-:-:S02]  /*3ab0*/  IMAD R46, R3, R24, R239 ;  /* 0x00000018032e7224 */ /* 0x000fc400078e02ef */
[----:B------:R-:W-:Y:S01]  /*3ac0*/  IMAD.MOV.U32 R24, RZ, RZ, R235 ;  /* 0x000000ffff187224 */ /* 0x000fe200078e00eb */
[----:B------:R-:W-:Y:S01]  /*3ad0*/  ISETP.GE.AND P4, PT, R26, RZ, PT ;  /* 0x000000ff1a00720c */ /* 0x000fe20003f86270 */
[----:B------:R-:W-:Y:S01]  /*3ae0*/  IMAD.MOV.U32 R235, RZ, RZ, R25 ;  /* 0x000000ffffeb7224 */ /* 0x000fe200078e0019 */
[----:B------:R0:W-:Y:S01]  /*3af0*/  STL [R1+0xe84], R20 ;  /* 0x000e841401007387 */ /* 0x0001e20000100800 */
[C---:B------:R-:W-:Y:S02]  /*3b00*/  IMAD R124, R3.reuse, R240, R124 ;  /* 0x000000f0037c7224 */ /* 0x040fe400078e027c */
[----:B------:R-:W-:Y:S01]  /*3b10*/  @!P6 IMAD.IADD R180, R180, 0x1, -R3 ;  /* 0x00000001b4b4e824 */ /* 0x000fe200078e0a03 */
[C---:B------:R-:W-:Y:S01]  /*3b20*/  ISETP.GT.U32.AND P6, PT, R3.reuse, R182, PT ;  /* 0x000000b60300720c */ /* 0x040fe20003fc4070 */
[----:B------:R-:W-:Y:S02]  /*3b30*/  IMAD.MOV.U32 R25, RZ, RZ, R236 ;  /* 0x000000ffff197224 */ /* 0x000fe400078e00ec */
[----:B------:R-:W-:Y:S01]  /*3b40*/  @!P5 IMAD.MOV R24, RZ, RZ, -R24 ;  /* 0x000000ffff18d224 */ /* 0x000fe200078e0a18 */
[C---:B------:R-:W-:Y:S01]  /*3b50*/  ISETP.GT.U32.AND P5, PT, R3.reuse, R181, PT ;  /* 0x000000b50300720c */ /* 0x040fe20003fa4070 */
[----:B------:R-:W-:Y:S01]  /*3b60*/  @!P3 IMAD.MOV R25, RZ, RZ, -R25 ;  /* 0x000000ffff19b224 */ /* 0x000fe200078e0a19 */
[----:B------:R-:W-:Y:S01]  /*3b70*/  ISETP.GT.U32.AND P3, PT, R3, R124, PT ;  /* 0x0000007c0300720c */ /* 0x000fe20003f64070 */
[----:B------:R-:W-:Y:S01]  /*3b80*/  @!P1 IMAD.MOV R27, RZ, RZ, -R27 ;  /* 0x000000ffff1b9224 */ /* 0x000fe200078e0a1b */
[----:B------:R-:W-:Y:S01]  /*3b90*/  ISETP.GE.AND P1, PT, R29, RZ, PT ;  /* 0x000000ff1d00720c */ /* 0x000fe20003f26270 */
[----:B------:R-:W-:Y:S01]  /*3ba0*/  IMAD.MOV.U32 R26, RZ, RZ, R186 ;  /* 0x000000ffff1a7224 */ /* 0x000fe200078e00ba */
[----:B0-----:R-:W3:Y:S01]  /*3bb0*/  LDL.LU R20, [R1+0x20] ;  /* 0x0000200001147983 */ /* 0x001ee20000300800 */
[----:B------:R-:W-:Y:S01]  /*3bc0*/  IMAD.HI.U32 R29, R5, R235, RZ ;  /* 0x000000eb051d7227 */ /* 0x000fe200078e00ff */
[----:B------:R-:W-:-:S02]  /*3bd0*/  IABS R236, R31 ;  /* 0x0000001f00ec7213 */ /* 0x000fc40000000000 */
[----:B--2---:R-:W-:Y:S01]  /*3be0*/  IABS R250, R125 ;  /* 0x0000007d00fa7213 */ /* 0x004fe20000000000 */
[----:B------:R-:W-:Y:S01]  /*3bf0*/  @!P4 IMAD.MOV R28, RZ, RZ, -R28 ;  /* 0x000000ffff1cc224 */ /* 0x000fe200078e0a1c */
[----:B------:R-:W-:Y:S01]  /*3c00*/  ISETP.GT.U32.AND P4, PT, R3, R46, PT ;  /* 0x0000002e0300720c */ /* 0x000fe20003f84070 */
[--C-:B------:R-:W-:Y:S01]  /*3c10*/  @!P6 IMAD.IADD R182, R182, 0x1, -R3.reuse ;  /* 0x00000001b6b6e824 */ /* 0x100fe200078e0a03 */
[----:B------:R-:W-:Y:S01]  /*3c20*/  ISETP.GE.AND P6, PT, R30, RZ, PT ;  /* 0x000000ff1e00720c */ /* 0x000fe20003fc6270 */
[----:B------:R-:W-:Y:S01]  /*3c30*/  @!P5 IMAD.IADD R181, R181, 0x1, -R3 ;  /* 0x00000001b5b5d824 */ /* 0x000fe200078e0a03 */
[----:B------:R-:W-:Y:S01]  /*3c40*/  ISETP.GE.AND P5, PT, R34, RZ, PT ;  /* 0x000000ff2200720c */ /* 0x000fe20003fa6270 */
[----:B------:R-:W-:Y:S01]  /*3c50*/  @!P2 IMAD.MOV R26, RZ, RZ, -R26 ;  /* 0x000000ffff1aa224 */ /* 0x000fe200078e0a1a */
[----:B------:R-:W-:Y:S01]  /*3c60*/  ISETP.GT.U32.AND P2, PT, R3, R180, PT ;  /* 0x000000b40300720c */ /* 0x000fe20003f44070 */
[----:B------:R-:W-:Y:S01]  /*3c70*/  IMAD.MOV R34, RZ, RZ, -R29 ;  /* 0x000000ffff227224 */ /* 0x000fe200078e0a1d */
[----:B------:R-:W-:Y:S01]  /*3c80*/  STL [R1+0xe88], R21 ;  /* 0x000e881501007387 */ /* 0x000fe20000100800 */
[--C-:B------:R-:W-:Y:S01]  /*3c90*/  @!P3 IMAD.IADD R124, R124, 0x1, -R3.reuse ;  /* 0x000000017c7cb824 */ /* 0x100fe200078e0a03 */
[----:B------:R-:W-:Y:S01]  /*3ca0*/  ISETP.GE.AND P3, PT, R45, RZ, PT ;  /* 0x000000ff2d00720c */ /* 0x000fe20003f66270 */
[----:B------:R-:W-:Y:S01]  /*3cb0*/  IMAD.MOV.U32 R29, RZ, RZ, R182 ;  /* 0x000000ffff1d7224 */ /* 0x000fe200078e00b6 */
[----:B------:R-:W-:Y:S01]  /*3cc0*/  IABS R45, R33 ;  /* 0x00000021002d7213 */ /* 0x000fe20000000000 */
[----:B------:R-:W-:Y:S01]  /*3cd0*/  @!P4 IMAD.IADD R46, R46, 0x1, -R3 ;  /* 0x000000012e2ec824 */ /* 0x000fe200078e0a03 */
[----:B------:R-:W-:Y:S01]  /*3ce0*/  STL [R1+0xe8c], R22 ;  /* 0x000e8c1601007387 */ /* 0x000fe20000100800 */
[----:B------:R-:W-:Y:S01]  /*3cf0*/  @!P0 IMAD.MOV R29, RZ, RZ, -R29 ;  /* 0x000000ffff1d8224 */ /* 0x000fe200078e0a1d */
[C---:B------:R-:W-:Y:S01]  /*3d00*/  ISETP.GT.U32.AND P0, PT, R3.reuse, R124, PT ;  /* 0x0000007c0300720c */ /* 0x040fe20003f04070 */
[----:B------:R-:W-:Y:S01]  /*3d10*/  IMAD.MOV.U32 R30, RZ, RZ, R181 ;  /* 0x000000ffff1e7224 */ /* 0x000fe200078e00b5 */
[C---:B------:R-:W-:Y:S01]  /*3d20*/  ISETP.GT.U32.AND P4, PT, R3.reuse, R46, PT ;  /* 0x0000002e0300720c */ /* 0x040fe20003f84070 */
[----:B------:R-:W-:Y:S01]  /*3d30*/  @!P2 IMAD.IADD R180, R180, 0x1, -R3 ;  /* 0x00000001b4b4a824 */ /* 0x000fe200078e0a03 */
[----:B------:R-:W-:Y:S01]  /*3d40*/  ISETP.GE.AND P2, PT, R38, RZ, PT ;  /* 0x000000ff2600720c */ /* 0x000fe20003f46270 */
[----:B------:R-:W-:Y:S01]  /*3d50*/  @!P1 IMAD.MOV R30, RZ, RZ, -R30 ;  /* 0x000000ffff1e9224 */ /* 0x000fe200078e0a1e */
[----:B------:R-:W-:Y:S01]  /*3d60*/  IABS R38, R32 ;  /* 0x0000002000267213 */ /* 0x000fe20000000000 */
[----:B------:R-:W-:Y:S01]  /*3d70*/  IMAD R34, R3, R34, R235 ;  /* 0x0000002203227224 */ /* 0x000fe200078e02eb */
[----:B------:R-:W-:Y:S01]  /*3d80*/  ISETP.GE.AND P1, PT, R31, RZ, PT ;  /* 0x000000ff1f00720c */ /* 0x000fe20003f26270 */
[----:B------:R-:W-:Y:S01]  /*3d90*/  IMAD.MOV.U32 R31, RZ, RZ, R180 ;  /* 0x000000ffff1f7224 */ /* 0x000fe200078e00b4 */
[----:B------:R-:W-:Y:S01]  /*3da0*/  IABS R181, R35 ;  /* 0x0000002300b57213 */ /* 0x000fe20000000000 */
[C---:B------:R-:W-:Y:S01]  /*3db0*/  IMAD.HI.U32 R180, R5.reuse, R236, RZ ;  /* 0x000000ec05b47227 */ /* 0x040fe200078e00ff */
[----:B------:R-:W-:Y:S01]  /*3dc0*/  IABS R235, R39 ;  /* 0x0000002700eb7213 */ /* 0x000fe20000000000 */
[----:B------:R0:W-:Y:S02]  /*3dd0*/  STL [R1+0xe90], R23 ;  /* 0x000e901701007387 */ /* 0x0001e40000100800 */
[----:B------:R-:W-:Y:S01]  /*3de0*/  @!P0 IMAD.IADD R124, R124, 0x1, -R3 ;  /* 0x000000017c7c8824 */ /* 0x000fe200078e0a03 */
[----:B------:R-:W-:Y:S01]  /*3df0*/  ISETP.GE.AND P0, PT, R32, RZ, PT ;  /* 0x000000ff2000720c */ /* 0x000fe20003f06270 */
[----:B------:R-:W-:-:S04]  /*3e00*/  IMAD.HI.U32 R32, R5, R38, RZ ;  /* 0x0000002605207227 */ /* 0x000fc800078e00ff */
[----:B------:R-:W-:Y:S01]  /*3e10*/  @!P6 IMAD.MOV R31, RZ, RZ, -R31 ;  /* 0x000000ffff1fe224 */ /* 0x000fe200078e0a1f */
[----:B------:R-:W-:Y:S01]  /*3e20*/  ISETP.GT.U32.AND P6, PT, R3, R34, PT ;  /* 0x000000220300720c */ /* 0x000fe20003fc4070 */
[----:B------:R-:W-:Y:S02]  /*3e30*/  IMAD.MOV R32, RZ, RZ, -R32 ;  /* 0x000000ffff207224 */ /* 0x000fe400078e0a20 */
[----:B------:R-:W-:Y:S02]  /*3e40*/  IMAD.MOV R180, RZ, RZ, -R180 ;  /* 0x000000ffffb47224 */ /* 0x000fe400078e0ab4 */
[----:B------:R-:W-:Y:S01]  /*3e50*/  @!P4 IMAD.IADD R46, R46, 0x1, -R3 ;  /* 0x000000012e2ec824 */ /* 0x000fe200078e0a03 */
[----:B------:R-:W-:Y:S01]  /*3e60*/  ISETP.GE.AND P4, PT, R33, RZ, PT ;  /* 0x000000ff2100720c */ /* 0x000fe20003f86270 */
[C---:B------:R-:W-:Y:S02]  /*3e70*/  IMAD R38, R3.reuse, R32, R38 ;  /* 0x0000002003267224 */ /* 0x040fe400078e0226 */
[----:B------:R-:W-:-:S02]  /*3e80*/  IMAD R236, R3, R180, R236 ;  /* 0x000000b403ec7224 */ /* 0x000fc400078e02ec */
[----:B------:R-:W-:Y:S02]  /*3e90*/  IMAD.MOV.U32 R32, RZ, RZ, R124 ;  /* 0x000000ffff207224 */ /* 0x000fe400078e007c */
[----:B------:R-:W-:-:S04]  /*3ea0*/  IMAD.HI.U32 R33, R5, R45, RZ ;  /* 0x0000002d05217227 */ /* 0x000fc800078e00ff */
[----:B------:R-:W-:Y:S01]  /*3eb0*/  @!P5 IMAD.MOV R32, RZ, RZ, -R32 ;  /* 0x000000ffff20d224 */ /* 0x000fe200078e0a20 */
[----:B------:R-:W-:Y:S01]  /*3ec0*/  ISETP.GT.U32.AND P5, PT, R3, R236, PT ;  /* 0x000000ec0300720c */ /* 0x000fe20003fa4070 */
[----:B------:R-:W-:Y:S02]  /*3ed0*/  IMAD.MOV R33, RZ, RZ, -R33 ;  /* 0x000000ffff217224 */ /* 0x000fe400078e0a21 */
[----:B------:R-:W-:Y:S02]  /*3ee0*/  @!P6 IMAD.IADD R34, R34, 0x1, -R3 ;  /* 0x000000012222e824 */ /* 0x000fe400078e0a03 */
[----:B------:R-:W-:-:S03]  /*3ef0*/  IMAD.HI.U32 R180, R5, R181, RZ ;  /* 0x000000b505b47227 */ /* 0x000fc600078e00ff */
[C---:B------:R-:W-:Y:S01]  /*3f00*/  ISETP.GT.U32.AND P6, PT, R3.reuse, R34, PT ;  /* 0x000000220300720c */ /* 0x040fe20003fc4070 */
[C---:B------:R-:W-:Y:S01]  /*3f10*/  IMAD R124, R3.reuse, R33, R45 ;  /* 0x00000021037c7224 */ /* 0x040fe200078e022d */
[----:B------:R-:W-:Y:S01]  /*3f20*/  IABS R45, R37 ;  /* 0x00000025002d7213 */ /* 0x000fe20000000000 */
[----:B------:R-:W-:Y:S01]  /*3f30*/  IMAD.MOV.U32 R33, RZ, RZ, R46 ;  /* 0x000000ffff217224 */ /* 0x000fe200078e002e */
[----:B------:R-:W-:Y:S01]  /*3f40*/  IABS R46, R36 ;  /* 0x00000024002e7213 */ /* 0x000fe20000000000 */
[----:B------:R-:W-:Y:S02]  /*3f50*/  IMAD.MOV R180, RZ, RZ, -R180 ;  /* 0x000000ffffb47224 */ /* 0x000fe400078e0ab4 */
[----:B------:R-:W-:Y:S01]  /*3f60*/  @!P2 IMAD.MOV R33, RZ, RZ, -R33 ;  /* 0x000000ffff21a224 */ /* 0x000fe200078e0a21 */
[C---:B------:R-:W-:Y:S01]  /*3f70*/  ISETP.GT.U32.AND P2, PT, R3.reuse, R38, PT ;  /* 0x000000260300720c */ /* 0x040fe20003f44070 */
[----:B------:R-:W-:Y:S01]  /*3f80*/  IMAD R181, R3, R180, R181 ;  /* 0x000000b403b57224 */ /* 0x000fe200078e02b5 */
[----:B------:R-:W-:Y:S01]  /*3f90*/  IABS R180, R41 ;  /* 0x0000002900b47213 */ /* 0x000fe20000000000 */
[----:B------:R-:W-:-:S02]  /*3fa0*/  @!P5 IMAD.IADD R236, R236, 0x1, -R3 ;  /* 0x00000001ececd824 */ /* 0x000fc400078e0a03 */
[----:B------:R-:W-:Y:S01]  /*3fb0*/  @!P6 IMAD.IADD R34, R34, 0x1, -R3 ;  /* 0x000000012222e824 */ /* 0x000fe200078e0a03 */
[----:B------:R-:W-:Y:S01]  /*3fc0*/  ISETP.GT.U32.AND P5, PT, R3, R181, PT ;  /* 0x000000b50300720c */ /* 0x000fe20003fa4070 */
[----:B------:R-:W-:Y:S01]  /*3fd0*/  IMAD.HI.U32 R186, R5, R45, RZ ;  /* 0x0000002d05ba7227 */ /* 0x000fe200078e00ff */
[----:B------:R-:W-:-:S03]  /*3fe0*/  ISETP.GT.U32.AND P6, PT, R3, R124, PT ;  /* 0x0000007c0300720c */ /* 0x000fc60003fc4070 */
[----:B------:R-:W-:Y:S02]  /*3ff0*/  @!P3 IMAD.MOV R34, RZ, RZ, -R34 ;  /* 0x000000ffff22b224 */ /* 0x000fe400078e0a22 */
[----:B------:R-:W-:Y:S01]  /*4000*/  @!P2 IMAD.IADD R38, R38, 0x1, -R3 ;  /* 0x000000012626a824 */ /* 0x000fe200078e0a03 */
[----:B------:R-:W-:Y:S01]  /*4010*/  ISETP.GT.U32.AND P2, PT, R3, R236, PT ;  /* 0x000000ec0300720c */ /* 0x000fe20003f44070 */
[----:B------:R-:W-:Y:S02]  /*4020*/  IMAD.MOV R186, RZ, RZ, -R186 ;  /* 0x000000ffffba7224 */ /* 0x000fe400078e0aba */
[----:B------:R-:W-:Y:S01]  /*4030*/  IMAD.HI.U32 R182, R5, R46, RZ ;  /* 0x0000002e05b67227 */ /* 0x000fe200078e00ff */
[----:B------:R-:W-:-:S03]  /*4040*/  ISETP.GT.U32.AND P3, PT, R3, R38, PT ;  /* 0x000000260300720c */ /* 0x000fc60003f64070 */
[----:B------:R-:W-:Y:S02]  /*4050*/  @!P5 IMAD.IADD R181, R181, 0x1, -R3 ;  /* 0x00000001b5b5d824 */ /* 0x000fe400078e0a03 */
[C---:B------:R-:W-:Y:S02]  /*4060*/  IMAD R45, R3.reuse, R186, R45 ;  /* 0x000000ba032d7224 */ /* 0x040fe400078e022d */
[----:B------:R-:W-:Y:S01]  /*4070*/  @!P6 IMAD.IADD R124, R124, 0x1, -R3 ;  /* 0x000000017c7ce824 */ /* 0x000fe200078e0a03 */
[----:B------:R-:W-:Y:S01]  /*4080*/  ISETP.GT.U32.AND P5, PT, R3, R181, PT ;  /* 0x000000b50300720c */ /* 0x000fe20003fa4070 */
[----:B------:R-:W-:-:S03]  /*4090*/  IMAD.HI.U32 R186, R5, R180, RZ ;  /* 0x000000b405ba7227 */ /* 0x000fc600078e00ff */
[C---:B------:R-:W-:Y:S01]  /*40a0*/  ISETP.GT.U32.AND P6, PT, R3.reuse, R124, PT ;  /* 0x0000007c0300720c */ /* 0x040fe20003fc4070 */
[----:B------:R-:W-:Y:S02]  /*40b0*/  IMAD.MOV R182, RZ, RZ, -R182 ;  /* 0x000000ffffb67224 */ /* 0x000fe400078e0ab6 */
[----:B------:R-:W-:Y:S02]  /*40c0*/  IMAD.MOV R186, RZ, RZ, -R186 ;  /* 0x000000ffffba7224 */ /* 0x000fe400078e0aba */
[C---:B------:R-:W-:Y:S01]  /*40d0*/  IMAD R46, R3.reuse, R182, R46 ;  /* 0x000000b6032e7224 */ /* 0x040fe200078e022e */
[----:B------:R-:W-:Y:S01]  /*40e0*/  IABS R182, R42 ;  /* 0x0000002a00b67213 */ /* 0x000fe20000000000 */
[--C-:B------:R-:W-:Y:S01]  /*40f0*/  @!P3 IMAD.IADD R38, R38, 0x1, -R3.reuse ;  /* 0x000000012626b824 */ /* 0x100fe200078e0a03 */
[C---:B------:R-:W-:Y:S01]  /*4100*/  ISETP.GT.U32.AND P3, PT, R3.reuse, R45, PT ;  /* 0x0000002d0300720c */ /* 0x040fe20003f64070 */
[C---:B------:R-:W-:Y:S01]  /*4110*/  IMAD R180, R3.reuse, R186, R180 ;  /* 0x000000ba03b47224 */ /* 0x040fe200078e02b4 */
[----:B------:R-:W-:Y:S01]  /*4120*/  IABS R186, R40 ;  /* 0x0000002800ba7213 */ /* 0x000fe20000000000 */
[--C-:B------:R-:W-:Y:S01]  /*4130*/  @!P2 IMAD.IADD R236, R236, 0x1, -R3.reuse ;  /* 0x00000001ececa824 */ /* 0x100fe200078e0a03 */
[----:B------:R-:W-:Y:S01]  /*4140*/  ISETP.GT.U32.AND P2, PT, R3, R46, PT ;  /* 0x0000002e0300720c */ /* 0x000fe20003f44070 */
[--C-:B------:R-:W-:Y:S01]  /*4150*/  @!P5 IMAD.IADD R181, R181, 0x1, -R3.reuse ;  /* 0x00000001b5b5d824 */ /* 0x100fe200078e0a03 */
[----:B------:R-:W-:Y:S01]  /*4160*/  ISETP.GT.U32.AND P5, PT, R3, R180, PT ;  /* 0x000000b40300720c */ /* 0x000fe20003fa4070 */
[----:B------:R-:W-:Y:S01]  /*4170*/  @!P6 IMAD.IADD R124, R124, 0x1, -R3 ;  /* 0x000000017c7ce824 */ /* 0x000fe200078e0a03 */
[----:B------:R-:W-:Y:S01]  /*4180*/  ISETP.GE.AND P6, PT, R35, RZ, PT ;  /* 0x000000ff2300720c */ /* 0x000fe20003fc6270 */
[----:B------:R-:W-:-:S04]  /*4190*/  IMAD.HI.U32 R35, R5, R182, RZ ;  /* 0x000000b605237227 */ /* 0x000fc800078e00ff */
[----:B------:R-:W-:Y:S01]  /*41a0*/  @!P3 IMAD.IADD R45, R45, 0x1, -R3 ;  /* 0x000000012d2db824 */ /* 0x000fe200078e0a03 */
[----:B------:R-:W-:Y:S01]  /*41b0*/  ISETP.GE.AND P3, PT, R37, RZ, PT ;  /* 0x000000ff2500720c */ /* 0x000fe20003f66270 */
[----:B------:R-:W-:Y:S02]  /*41c0*/  IMAD.MOV R35, RZ, RZ, -R35 ;  /* 0x000000ffff237224 */ /* 0x000fe400078e0a23 */
[--C-:B------:R-:W-:Y:S01]  /*41d0*/  @!P2 IMAD.IADD R46, R46, 0x1, -R3.reuse ;  /* 0x000000012e2ea824 */ /* 0x100fe200078e0a03 */
[----:B------:R-:W-:Y:S01]  /*41e0*/  ISETP.GE.AND P2, PT, R36, RZ, PT ;  /* 0x000000ff2400720c */ /* 0x000fe20003f46270 */
[----:B------:R-:W-:Y:S01]  /*41f0*/  @!P5 IMAD.IADD R180, R180, 0x1, -R3 ;  /* 0x00000001b4b4d824 */ /* 0x000fe200078e0a03 */
[C---:B------:R-:W-:Y:S01]  /*4200*/  ISETP.GT.U32.AND P5, PT, R3.reuse, R45, PT ;  /* 0x0000002d0300720c */ /* 0x040fe20003fa4070 */
[----:B------:R-:W-:Y:S02]  /*4210*/  IMAD.MOV.U32 R36, RZ, RZ, R38 ;  /* 0x000000ffff247224 */ /* 0x000fe400078e0026 */
[----:B------:R-:W-:-:S02]  /*4220*/  IMAD R182, R3, R35, R182 ;  /* 0x0000002303b67224 */ /* 0x000fc400078e02b6 */
[----:B------:R-:W-:Y:S01]  /*4230*/  IMAD.HI.U32 R239, R5, R235, RZ ;  /* 0x000000eb05ef7227 */ /* 0x000fe200078e00ff */
[----:B----4-:R-:W-:-:S03]  /*4240*/  IABS R251, R13 ;  /* 0x0000000d00fb7213 */ /* 0x010fc60000000000 */
[----:B------:R-:W-:Y:S02]  /*4250*/  IMAD.MOV.U32 R38, RZ, RZ, R181 ;  /* 0x000000ffff267224 */ /* 0x000fe400078e00b5 */
[----:B------:R-:W-:Y:S02]  /*4260*/  IMAD.MOV.U32 R35, RZ, RZ, R236 ;  /* 0x000000ffff237224 */ /* 0x000fe400078e00ec */
[----:B------:R-:W-:Y:S02]  /*4270*/  IMAD.MOV R239, RZ, RZ, -R239 ;  /* 0x000000ffffef7224 */ /* 0x000fe400078e0aef */
[----:B------:R-:W-:Y:S01]  /*4280*/  @!P6 IMAD.MOV R38, RZ, RZ, -R38 ;  /* 0x000000ffff26e224 */ /* 0x000fe200078e0a26 */
[----:B------:R-:W-:Y:S01]  /*4290*/  ISETP.GT.U32.AND P6, PT, R3, R182, PT ;  /* 0x000000b60300720c */ /* 0x000fe20003fc4070 */
[----:B------:R-:W-:-:S04]  /*42a0*/  IMAD.HI.U32 R236, R5, R186, RZ ;  /* 0x000000ba05ec7227 */ /* 0x000fc800078e00ff */
[----:B------:R-:W-:Y:S01]  /*42b0*/  @!P1 IMAD.MOV R35, RZ, RZ, -R35 ;  /* 0x000000ffff239224 */ /* 0x000fe200078e0a23 */
[C---:B------:R-:W-:Y:S01]  /*42c0*/  ISETP.GT.U32.AND P1, PT, R3.reuse, R46, PT ;  /* 0x0000002e0300720c */ /* 0x040fe20003f24070 */
[C---:B------:R-:W-:Y:S01]  /*42d0*/  IMAD R181, R3.reuse, R239, R235 ;  /* 0x000000ef03b57224 */ /* 0x040fe200078e02eb */
[----:B------:R-:W-:Y:S01]  /*42e0*/  IABS R239, R52 ;  /* 0x0000003400ef7213 */ /* 0x000fe20000000000 */
[----:B------:R-:W-:Y:S01]  /*42f0*/  @!P0 IMAD.MOV R36, RZ, RZ, -R36 ;  /* 0x000000ffff248224 */ /* 0x000fe200078e0a24 */
[----:B------:R-:W-:Y:S01]  /*4300*/  ISETP.GT.U32.AND P0, PT, R3, R180, PT ;  /* 0x000000b40300720c */ /* 0x000fe20003f04070 */
[----:B------:R-:W-:Y:S02]  /*4310*/  IMAD.MOV R236, RZ, RZ, -R236 ;  /* 0x000000ffffec7224 */ /* 0x000fe400078e0aec */
[----:B------:R-:W-:Y:S01]  /*4320*/  @!P5 IMAD.IADD R45, R45, 0x1, -R3 ;  /* 0x000000012d2dd824 */ /* 0x000fe200078e0a03 */
[----:B------:R-:W-:Y:S01]  /*4330*/  ISETP.GT.U32.AND P5, PT, R3, R181, PT ;  /* 0x000000b50300720c */ /* 0x000fe20003fa4070 */
[----:B------:R-:W-:-:S02]  /*4340*/  IMAD.MOV.U32 R37, RZ, RZ, R124 ;  /* 0x000000ffff257224 */ /* 0x000fc400078e007c */
[C---:B------:R-:W-:Y:S01]  /*4350*/  IMAD R124, R3.reuse, R236, R186 ;  /* 0x000000ec037c7224 */ /* 0x040fe200078e02ba */
[----:B------:R-:W-:Y:S01]  /*4360*/  IABS R186, R51 ;  /* 0x0000003300ba7213 */ /* 0x000fe20000000000 */
[--C-:B------:R-:W-:Y:S01]  /*4370*/  @!P6 IMAD.IADD R182, R182, 0x1, -R3.reuse ;  /* 0x00000001b6b6e824 */ /* 0x100fe200078e0a03 */
[----:B------:R-:W-:Y:S01]  /*4380*/  IABS R236, R44 ;  /* 0x0000002c00ec7213 */ /* 0x000fe20000000000 */
[----:B------:R-:W-:Y:S01]  /*4390*/  @!P1 IMAD.IADD R46, R46, 0x1, -R3 ;  /* 0x000000012e2e9824 */ /* 0x000fe200078e0a03 */
[----:B------:R-:W-:Y:S01]  /*43a0*/  ISETP.GT.U32.AND P6, PT, R3, R124, PT ;  /* 0x0000007c0300720c */ /* 0x000fe20003fc4070 */
[----:B------:R-:W-:Y:S01]  /*43b0*/  @!P4 IMAD.MOV R37, RZ, RZ, -R37 ;  /* 0x000000ffff25c224 */ /* 0x000fe200078e0a25 */
[----:B------:R-:W-:Y:S01]  /*43c0*/  ISETP.GE.AND P1, PT, R42, RZ, PT ;  /* 0x000000ff2a00720c */ /* 0x000fe20003f26270 */
[--C-:B------:R-:W-:Y:S01]  /*43d0*/  @!P0 IMAD.IADD R180, R180, 0x1, -R3.reuse ;  /* 0x00000001b4b48824 */ /* 0x100fe200078e0a03 */
[----:B------:R-:W-:Y:S01]  /*43e0*/  IABS R42, R47 ;  /* 0x0000002f002a7213 */ /* 0x000fe20000000000 */
[----:B------:R-:W-:Y:S01]  /*43f0*/  @!P5 IMAD.IADD R181, R181, 0x1, -R3 ;  /* 0x00000001b5b5d824 */ /* 0x000fe200078e0a03 */
[----:B------:R-:W-:-:S02]  /*4400*/  ISETP.GE.AND P4, PT, R41, RZ, PT ;  /* 0x000000ff2900720c */ /* 0x000fc40003f86270 */
[----:B------:R-:W-:Y:S01]  /*4410*/  ISETP.GE.AND P0, PT, R39, RZ, PT ;  /* 0x000000ff2700720c */ /* 0x000fe20003f06270 */
[----:B------:R-:W-:Y:S01]  /*4420*/  IMAD.MOV.U32 R39, RZ, RZ, R46 ;  /* 0x000000ffff277224 */ /* 0x000fe200078e002e */
[----:B------:R-:W-:Y:S01]  /*4430*/  IABS R41, R43 ;  /* 0x0000002b00297213 */ /* 0x000fe20000000000 */
[----:B------:R-:W-:Y:S01]  /*4440*/  IMAD.HI.U32 R46, R5, R42, RZ ;  /* 0x0000002a052e7227 */ /* 0x000fe200078e00ff */
[----:B------:R-:W-:-:S03]  /*4450*/  ISETP.GT.U32.AND P5, PT, R3, R182, PT ;  /* 0x000000b60300720c */ /* 0x000fc60003fa4070 */
[----:B------:R-:W-:Y:S01]  /*4460*/  @!P2 IMAD.MOV R39, RZ, RZ, -R39 ;  /* 0x000000ffff27a224 */ /* 0x000fe200078e0a27 */
[----:B------:R-:W-:Y:S01]  /*4470*/  ISETP.GE.AND P2, PT, R40, RZ, PT ;  /* 0x000000ff2800720c */ /* 0x000fe20003f46270 */
[----:B------:R-:W-:-:S04]  /*4480*/  IMAD.HI.U32 R235, R5, R41, RZ ;  /* 0x0000002905eb7227 */ /* 0x000fc800078e00ff */
[----:B------:R-:W-:Y:S02]  /*4490*/  IMAD.MOV.U32 R40, RZ, RZ, R45 ;  /* 0x000000ffff287224 */ /* 0x000fe400078e002d */
[----:B------:R-:W-:Y:S02]  /*44a0*/  IMAD.MOV R46, RZ, RZ, -R46 ;  /* 0x000000ffff2e7224 */ /* 0x000fe400078e0a2e */
[----:B------:R-:W-:Y:S01]  /*44b0*/  @!P6 IMAD.IADD R124, R124, 0x1, -R3 ;  /* 0x000000017c7ce824 */ /* 0x000fe200078e0a03 */
[C---:B------:R-:W-:Y:S01]  /*44c0*/  ISETP.GT.U32.AND P6, PT, R3.reuse, R181, PT ;  /* 0x000000b50300720c */ /* 0x040fe20003fc4070 */
[----:B------:R-:W-:Y:S02]  /*44d0*/  IMAD.MOV R235, RZ, RZ, -R235 ;  /* 0x000000ffffeb7224 */ /* 0x000fe400078e0aeb */
[----:B------:R-:W-:Y:S01]  /*44e0*/  @!P3 IMAD.MOV R40, RZ, RZ, -R40 ;  /* 0x000000ffff28b224 */ /* 0x000fe200078e0a28 */
[C---:B------:R-:W-:Y:S01]  /*44f0*/  ISETP.GT.U32.AND P3, PT, R3.reuse, R124, PT ;  /* 0x0000007c0300720c */ /* 0x040fe20003f64070 */
[----:B------:R-:W-:-:S02]  /*4500*/  IMAD R45, R3, R46, R42 ;  /* 0x0000002e032d7224 */ /* 0x000fc400078e022a */
[----:B------:R-:W-:-:S04]  /*4510*/  IMAD.HI.U32 R42, R5, R186, RZ ;  /* 0x000000ba052a7227 */ /* 0x000fc800078e00ff */
[C---:B------:R-:W-:Y:S01]  /*4520*/  IMAD R46, R3.reuse, R235, R41 ;  /* 0x000000eb032e7224 */ /* 0x040fe200078e0229 */
[----:B------:R-:W-:Y:S01]  /*4530*/  IABS R235, R48 ;  /* 0x0000003000eb7213 */ /* 0x000fe20000000000 */
[----:B------:R-:W-:Y:S01]  /*4540*/  @!P5 IMAD.IADD R182, R182, 0x1, -R3 ;  /* 0x00000001b6b6d824 */ /* 0x000fe200078e0a03 */
[----:B------:R-:W-:Y:S01]  /*4550*/  ISETP.GT.U32.AND P5, PT, R3, R45, PT ;  /* 0x0000002d0300720c */ /* 0x000fe20003fa4070 */
[----:B------:R-:W-:Y:S02]  /*4560*/  IMAD.MOV.U32 R41, RZ, RZ, R180 ;  /* 0x000000ffff297224 */ /* 0x000fe400078e00b4 */
[----:B------:R-:W-:Y:S02]  /*4570*/  IMAD.MOV R180, RZ, RZ, -R42 ;  /* 0x000000ffffb47224 */ /* 0x000fe400078e0a2a */
[----:B------:R-:W-:Y:S01]  /*4580*/  @!P4 IMAD.MOV R41, RZ, RZ, -R41 ;  /* 0x000000ffff29c224 */ /* 0x000fe200078e0a29 */
[----:B------:R-:W-:Y:S01]  /*4590*/  ISETP.GE.AND P4, PT, R47, RZ, PT ;  /* 0x000000ff2f00720c */ /* 0x000fe20003f86270 */
[----:B------:R-:W-:Y:S01]  /*45a0*/  IMAD R47, R3, R180, R186 ;  /* 0x000000b4032f7224 */ /* 0x000fe200078e02ba */
[----:B------:R-:W-:Y:S01]  /*45b0*/  IABS R186, R49 ;  /* 0x0000003100ba7213 */ /* 0x000fe20000000000 */
[----:B------:R-:W-:-:S02]  /*45c0*/  @!P3 IMAD.IADD R124, R124, 0x1, -R3 ;  /* 0x000000017c7cb824 */ /* 0x000fc400078e0a03 */
[--C-:B------:R-:W-:Y:S01]  /*45d0*/  @!P6 IMAD.IADD R181, R181, 0x1, -R3.reuse ;  /* 0x00000001b5b5e824 */ /* 0x100fe200078e0a03 */
[----:B------:R-:W-:Y:S01]  /*45e0*/  ISETP.GT.U32.AND P3, PT, R3, R47, PT ;  /* 0x0000002f0300720c */ /* 0x000fe20003f64070 */
[----:B------:R-:W-:Y:S01]  /*45f0*/  @!P5 IMAD.IADD R45, R45, 0x1, -R3 ;  /* 0x000000012d2dd824 */ /* 0x000fe200078e0a03 */
[----:B------:R-:W-:Y:S01]  /*4600*/  ISETP.GT.U32.AND P6, PT, R3, R46, PT ;  /* 0x0000002e0300720c */ /* 0x000fe20003fc4070 */
[----:B------:R-:W-:Y:S01]  /*4610*/  IMAD.MOV.U32 R42, RZ, RZ, R182 ;  /* 0x000000ffff2a7224 */ /* 0x000fe200078e00b6 */
[----:B------:R-:W-:Y:S01]  /*4620*/  IABS R182, R53 ;  /* 0x0000003500b67213 */ /* 0x000fe20000000000 */
[----:B------:R-:W-:Y:S01]  /*4630*/  IMAD.HI.U32 R180, R5, R236, RZ ;  /* 0x000000ec05b47227 */ /* 0x000fe200078e00ff */
[----:B------:R-:W-:-:S03]  /*4640*/  ISETP.GT.U32.AND P5, PT, R3, R45, PT ;  /* 0x0000002d0300720c */ /* 0x000fc60003fa4070 */
[----:B------:R-:W-:Y:S01]  /*4650*/  @!P1 IMAD.MOV R42, RZ, RZ, -R42 ;  /* 0x000000ffff2a9224 */ /* 0x000fe200078e0a2a */
[----:B------:R-:W-:Y:S01]  /*4660*/  ISETP.GE.AND P1, PT, R43, RZ, PT ;  /* 0x000000ff2b00720c */ /* 0x000fe20003f26270 */
[----:B------:R-:W-:Y:S02]  /*4670*/  IMAD.MOV.U32 R43, RZ, RZ, R181 ;  /* 0x000000ffff2b7224 */ /* 0x000fe400078e00b5 */
[--C-:B------:R-:W-:Y:S02]  /*4680*/  @!P3 IMAD.IADD R47, R47, 0x1, -R3.reuse ;  /* 0x000000012f2fb824 */ /* 0x100fe400078e0a03 */
[--C-:B------:R-:W-:Y:S02]  /*4690*/  @!P6 IMAD.IADD R46, R46, 0x1, -R3.reuse ;  /* 0x000000012e2ee824 */ /* 0x100fe400078e0a03 */
[----:B------:R-:W-:Y:S01]  /*46a0*/  IMAD.HI.U32 R181, R5, R239, RZ ;  /* 0x000000ef05b57227 */ /* 0x000fe200078e00ff */
[C---:B------:R-:W-:Y:S02]  /*46b0*/  ISETP.GT.U32.AND P3, PT, R3.reuse, R47, PT ;  /* 0x0000002f0300720c */ /* 0x040fe40003f64070 */
[----:B------:R-:W-:Y:S01]  /*46c0*/  ISETP.GT.U32.AND P6, PT, R3, R46, PT ;  /* 0x0000002e0300720c */ /* 0x000fe20003fc4070 */
[----:B------:R-:W-:Y:S01]  /*46d0*/  @!P5 IMAD.IADD R45, R45, 0x1, -R3 ;  /* 0x000000012d2dd824 */ /* 0x000fe200078e0a03 */
[----:B------:R-:W-:Y:S01]  /*46e0*/  ISETP.GE.AND P5, PT, R52, RZ, PT ;  /* 0x000000ff3400720c */ /* 0x000fe20003fa6270 */
[----:B------:R-:W-:-:S02]  /*46f0*/  IMAD.MOV R52, RZ, RZ, -R180 ;  /* 0x000000ffff347224 */ /* 0x000fc400078e0ab4 */
[----:B------:R-:W-:Y:S02]  /*4700*/  IMAD.MOV R181, RZ, RZ, -R181 ;  /* 0x000000ffffb57224 */ /* 0x000fe400078e0ab5 */
[----:B------:R-:W-:Y:S01]  /*4710*/  @!P0 IMAD.MOV R43, RZ, RZ, -R43 ;  /* 0x000000ffff2b8224 */ /* 0x000fe200078e0a2b */
[----:B------:R-:W-:Y:S01]  /*4720*/  ISETP.GE.AND P0, PT, R51, RZ, PT ;  /* 0x000000ff3300720c */ /* 0x000fe20003f06270 */
[C---:B------:R-:W-:Y:S01]  /*4730*/  IMAD R236, R3.reuse, R52, R236 ;  /* 0x0000003403ec7224 */ /* 0x040fe200078e02ec */
[----:B------:R-:W-:Y:S01]  /*4740*/  IABS R51, R176 ;  /* 0x000000b000337213 */ /* 0x000fe20000000000 */
[----:B------:R-:W-:Y:S01]  /*4750*/  IMAD R239, R3, R181, R239 ;  /* 0x000000b503ef7224 */ /* 0x000fe200078e02ef */
[----:B------:R-:W-:Y:S01]  /*4760*/  IABS R52, R50 ;  /* 0x0000003200347213 */ /* 0x000fe20000000000 */
[--C-:B------:R-:W-:Y:S01]  /*4770*/  @!P3 IMAD.IADD R47, R47, 0x1, -R3.reuse ;  /* 0x000000012f2fb824 */ /* 0x100fe200078e0a03 */
[C---:B------:R-:W-:Y:S01]  /*4780*/  ISETP.GT.U32.AND P3, PT, R3.reuse, R236, PT ;  /* 0x000000ec0300720c */ /* 0x040fe20003f64070 */
[----:B------:R-:W-:Y:S01]  /*4790*/  @!P6 IMAD.IADD R46, R46, 0x1, -R3 ;  /* 0x000000012e2ee824 */ /* 0x000fe200078e0a03 */
[----:B------:R-:W-:Y:S01]  /*47a0*/  ISETP.GT.U32.AND P6, PT, R3, R239, PT ;  /* 0x000000ef0300720c */ /* 0x000fe20003fc4070 */
[----:B------:R-:W-:-:S04]  /*47b0*/  IMAD.HI.U32 R180, R5, R51, RZ ;  /* 0x0000003305b47227 */ /* 0x000fc800078e00ff */
[----:B------:R-:W-:-:S04]  /*47c0*/  IMAD.HI.U32 R181, R5, R235, RZ ;  /* 0x000000eb05b57227 */ /* 0x000fc800078e00ff */
[----:B------:R-:W-:Y:S02]  /*47d0*/  IMAD.MOV R180, RZ, RZ, -R180 ;  /* 0x000000ffffb47224 */ /* 0x000fe400078e0ab4 */
[----:B------:R-:W-:Y:S02]  /*47e0*/  IMAD.MOV R181, RZ, RZ, -R181 ;  /* 0x000000ffffb57224 */ /* 0x000fe400078e0ab5 */
[C---:B------:R-:W-:Y:S02]  /*47f0*/  IMAD R51, R3.reuse, R180, R51 ;  /* 0x000000b403337224 */ /* 0x040fe400078e0233 */
[C---:B------:R-:W-:Y:S01]  /*4800*/  IMAD R235, R3.reuse, R181, R235 ;  /* 0x000000b503eb7224 */ /* 0x040fe200078e02eb */
[----:B------:R-:W-:Y:S01]  /*4810*/  IABS R181, R54 ;  /* 0x0000003600b57213 */ /* 0x000fe20000000000 */
[--C-:B------:R-:W-:Y:S01]  /*4820*/  @!P3 IMAD.IADD R236, R236, 0x1, -R3.reuse ;  /* 0x00000001ececb824 */ /* 0x100fe200078e0a03 */
[----:B------:R-:W-:Y:S01]  /*4830*/  ISETP.GT.U32.AND P3, PT, R3, R51, PT ;  /* 0x000000330300720c */ /* 0x000fe20003f64070 */
[----:B------:R-:W-:Y:S01]  /*4840*/  @!P6 IMAD.IADD R239, R239, 0x1, -R3 ;  /* 0x00000001efefe824 */ /* 0x000fe200078e0a03 */
[----:B------:R-:W-:Y:S01]  /*4850*/  ISETP.GT.U32.AND P6, PT, R3, R235, PT ;  /* 0x000000eb0300720c */ /* 0x000fe20003fc4070 */
[----:B------:R-:W-:-:S04]  /*4860*/  IMAD.HI.U32 R180, R5, R52, RZ ;  /* 0x0000003405b47227 */ /* 0x000fc800078e00ff */
[----:B------:R-:W-:Y:S02]  /*4870*/  IMAD.MOV R180, RZ, RZ, -R180 ;  /* 0x000000ffffb47224 */ /* 0x000fe400078e0ab4 */
[----:B------:R-:W-:-:S04]  /*4880*/  IMAD.HI.U32 R243, R5, R186, RZ ;  /* 0x000000ba05f37227 */ /* 0x000fc800078e00ff */
[----:B------:R-:W-:Y:S01]  /*4890*/  IMAD R52, R3, R180, R52 ;  /* 0x000000b403347224 */ /* 0x000fe200078e0234 */
[----:B------:R-:W-:Y:S01]  /*48a0*/  IABS R180, R55 ;  /* 0x0000003700b47213 */ /* 0x000fe20000000000 */
[--C-:B------:R-:W-:Y:S01]  /*48b0*/  @!P3 IMAD.IADD R51, R51, 0x1, -R3.reuse ;  /* 0x000000013333b824 */ /* 0x100fe200078e0a03 */
[----:B------:R-:W-:Y:S01]  /*48c0*/  ISETP.GE.AND P3, PT, R44, RZ, PT ;  /* 0x000000ff2c00720c */ /* 0x000fe20003f66270 */
[----:B------:R-:W-:Y:S01]  /*48d0*/  @!P6 IMAD.IADD R235, R235, 0x1, -R3 ;  /* 0x00000001ebebe824 */ /* 0x000fe200078e0a03 */
[C---:B------:R-:W-:Y:S01]  /*48e0*/  ISETP.GT.U32.AND P6, PT, R3.reuse, R52, PT ;  /* 0x000000340300720c */ /* 0x040fe20003fc4070 */
[----:B------:R-:W-:Y:S01]  /*48f0*/  IMAD.MOV.U32 R44, RZ, RZ, R124 ;  /* 0x000000ffff2c7224 */ /* 0x000fe200078e007c */
[----:B------:R-:W-:Y:S01]  /*4900*/  IABS R124, R175 ;  /* 0x000000af007c7213 */ /* 0x000fe20000000000 */
[----:B------:R-:W-:Y:S02]  /*4910*/  IMAD.MOV R243, RZ, RZ, -R243 ;  /* 0x000000fffff37224 */ /* 0x000fe400078e0af3 */
[----:B------:R-:W-:Y:S01]  /*4920*/  @!P2 IMAD.MOV R44, RZ, RZ, -R44 ;  /* 0x000000ffff2ca224 */ /* 0x000fe200078e0a2c */
[C---:B------:R-:W-:Y:S01]  /*4930*/  ISETP.GT.U32.AND P2, PT, R3.reuse, R239, PT ;  /* 0x000000ef0300720c */ /* 0x040fe20003f44070 */
[----:B------:R-:W-:Y:S01]  /*4940*/  @!P4 IMAD.MOV R45, RZ, RZ, -R45 ;  /* 0x000000ffff2dc224 */ /* 0x000fe200078e0a2d */
[----:B------:R-:W-:Y:S01]  /*4950*/  ISETP.GT.U32.AND P4, PT, R3, R236, PT ;  /* 0x000000ec0300720c */ /* 0x000fe20003f84070 */
[----:B------:R-:W-:-:S04]  /*4960*/  IMAD.HI.U32 R242, R5, R182, RZ ;  /* 0x000000b605f27227 */ /* 0x000fc800078e00ff */
[--C-:B------:R-:W-:Y:S02]  /*4970*/  @!P6 IMAD.IADD R52, R52, 0x1, -R3.reuse ;  /* 0x000000013434e824 */ /* 0x100fe400078e0a03 */
[C---:B------:R-:W-:Y:S02]  /*4980*/  IMAD R186, R3.reuse, R243, R186 ;  /* 0x000000f303ba7224 */ /* 0x040fe400078e02ba */
[----:B------:R-:W-:Y:S01]  /*4990*/  IMAD.MOV R242, RZ, RZ, -R242 ;  /* 0x000000fffff27224 */ /* 0x000fe200078e0af2 */
[C---:B------:R-:W-:Y:S01]  /*49a0*/  ISETP.GT.U32.AND P6, PT, R3.reuse, R52, PT ;  /* 0x000000340300720c */ /* 0x040fe20003fc4070 */
[----:B------:R-:W-:Y:S01]  /*49b0*/  @!P1 IMAD.MOV R46, RZ, RZ, -R46 ;  /* 0x000000ffff2e9224 */ /* 0x000fe200078e0a2e */
[----:B------:R-:W-:Y:S01]  /*49c0*/  ISETP.GT.U32.AND P1, PT, R3, R235, PT ;  /* 0x000000eb0300720c */ /* 0x000fe20003f24070 */
[----:B------:R-:W-:Y:S01]  /*49d0*/  @!P2 IMAD.IADD R239, R239, 0x1, -R3 ;  /* 0x00000001efefa824 */ /* 0x000fe200078e0a03 */
[----:B------:R-:W-:Y:S01]  /*49e0*/  ISETP.GT.U32.AND P2, PT, R3, R186, PT ;  /* 0x000000ba0300720c */ /* 0x000fe20003f44070 */
[----:B------:R-:W-:-:S04]  /*49f0*/  IMAD.HI.U32 R240, R5, R180, RZ ;  /* 0x000000b405f07227 */ /* 0x000fc800078e00ff */
[----:B------:R-:W-:-:S04]  /*4a00*/  IMAD.HI.U32 R241, R5, R181, RZ ;  /* 0x000000b505f17227 */ /* 0x000fc800078e00ff */
[C---:B------:R-:W-:Y:S02]  /*4a10*/  IMAD R182, R3.reuse, R242, R182 ;  /* 0x000000f203b67224 */ /* 0x040fe400078e02b6 */
[----:B------:R-:W-:Y:S02]  /*4a20*/  IMAD.MOV R240, RZ, RZ, -R240 ;  /* 0x000000fffff07224 */ /* 0x000fe400078e0af0 */
[----:B------:R-:W-:Y:S02]  /*4a30*/  IMAD.MOV R241, RZ, RZ, -R241 ;  /* 0x000000fffff17224 */ /* 0x000fe400078e0af1 */
[----:B------:R-:W-:Y:S01]  /*4a40*/  @!P4 IMAD.IADD R236, R236, 0x1, -R3 ;  /* 0x00000001ececc824 */ /* 0x000fe200078e0a03 */
[C---:B------:R-:W-:Y:S01]  /*4a50*/  ISETP.GT.U32.AND P4, PT, R3.reuse, R182, PT ;  /* 0x000000b60300720c */ /* 0x040fe20003f84070 */
[----:B------:R-:W-:Y:S01]  /*4a60*/  @!P0 IMAD.MOV R47, RZ, RZ, -R47 ;  /* 0x000000ffff2f8224 */ /* 0x000fe200078e0a2f */
[C---:B------:R-:W-:Y:S01]  /*4a70*/  ISETP.GT.U32.AND P0, PT, R3.reuse, R51, PT ;  /* 0x000000330300720c */ /* 0x040fe20003f04070 */
[C---:B------:R-:W-:Y:S01]  /*4a80*/  IMAD R180, R3.reuse, R240, R180 ;  /* 0x000000f003b47224 */ /* 0x040fe200078e02b4 */
[----:B------:R-:W-:Y:S01]  /*4a90*/  IABS R240, R56 ;  /* 0x0000003800f07213 */ /* 0x000fe20000000000 */
[----:B------:R-:W-:-:S02]  /*4aa0*/  IMAD R181, R3, R241, R181 ;  /* 0x000000f103b57224 */ /* 0x000fc400078e02b5 */
[--C-:B------:R-:W-:Y:S01]  /*4ab0*/  @!P6 IMAD.IADD R52, R52, 0x1, -R3.reuse ;  /* 0x000000013434e824 */ /* 0x100fe200078e0a03 */
[----:B------:R-:W-:Y:S01]  /*4ac0*/  ISETP.GT.U32.AND P6, PT, R3, R180, PT ;  /* 0x000000b40300720c */ /* 0x000fe20003fc4070 */
[--C-:B------:R-:W-:Y:S01]  /*4ad0*/  @!P1 IMAD.IADD R235, R235, 0x1, -R3.reuse ;  /* 0x00000001ebeb9824 */ /* 0x100fe200078e0a03 */
[----:B------:R-:W-:Y:S01]  /*4ae0*/  ISETP.GT.U32.AND P1, PT, R3, R181, PT ;  /* 0x000000b50300720c */ /* 0x000fe20003f24070 */
[----:B------:R-:W-:Y:S01]  /*4af0*/  @!P2 IMAD.IADD R186, R186, 0x1, -R3 ;  /* 0x00000001babaa824 */ /* 0x000fe200078e0a03 */
[----:B------:R-:W-:Y:S01]  /*4b00*/  ISETP.GE.AND P2, PT, R176, RZ, PT ;  /* 0x000000ffb000720c */ /* 0x000fe20003f46270 */
[----:B------:R-:W-:-:S04]  /*4b10*/  IMAD.HI.U32 R241, R5, R240, RZ ;  /* 0x000000f005f17227 */ /* 0x000fc800078e00ff */
[----:B------:R-:W-:Y:S02]  /*4b20*/  IMAD.MOV R241, RZ, RZ, -R241 ;  /* 0x000000fffff17224 */ /* 0x000fe400078e0af1 */
[--C-:B------:R-:W-:Y:S01]  /*4b30*/  @!P4 IMAD.IADD R182, R182, 0x1, -R3.reuse ;  /* 0x00000001b6b6c824 */ /* 0x100fe200078e0a03 */
[----:B------:R-:W-:Y:S01]  /*4b40*/  ISETP.GE.AND P4, PT, R50, RZ, PT ;  /* 0x000000ff3200720c */ /* 0x000fe20003f86270 */
[--C-:B------:R-:W-:Y:S01]  /*4b50*/  @!P0 IMAD.IADD R51, R51, 0x1, -R3.reuse ;  /* 0x0000000133338824 */ /* 0x100fe200078e0a03 */
[----:B------:R-:W-:Y:S01]  /*4b60*/  ISETP.GE.AND P0, PT, R48, RZ, PT ;  /* 0x000000ff3000720c */ /* 0x000fe20003f06270 */
[C---:B------:R-:W-:Y:S01]  /*4b70*/  IMAD R176, R3.reuse, R241, R240 ;  /* 0x000000f103b07224 */ /* 0x040fe200078e02f0 */
[----:B------:R-:W-:Y:S01]  /*4b80*/  IABS R240, R57 ;  /* 0x0000003900f07213 */ /* 0x000fe20000000000 */
[--C-:B------:R-:W-:Y:S01]  /*4b90*/  @!P6 IMAD.IADD R180, R180, 0x1, -R3.reuse ;  /* 0x00000001b4b4e824 */ /* 0x100fe200078e0a03 */
[----:B------:R-:W-:Y:S01]  /*4ba0*/  ISETP.GT.U32.AND P6, PT, R3, R186, PT ;  /* 0x000000ba0300720c */ /* 0x000fe20003fc4070 */
[----:B------:R-:W-:Y:S01]  /*4bb0*/  @!P1 IMAD.IADD R181, R181, 0x1, -R3 ;  /* 0x00000001b5b59824 */ /* 0x000fe200078e0a03 */
[----:B------:R-:W-:Y:S01]  /*4bc0*/  ISETP.GE.AND P1, PT, R49, RZ, PT ;  /* 0x000000ff3100720c */ /* 0x000fe20003f26270 */
[----:B------:R-:W-:Y:S01]  /*4bd0*/  @!P2 IMAD.MOV R51, RZ, RZ, -R51 ;  /* 0x000000ffff33a224 */ /* 0x000fe200078e0a33 */
[----:B------:R-:W-:Y:S01]  /*4be0*/  ISETP.GT.U32.AND P2, PT, R3, R176, PT ;  /* 0x000000b00300720c */ /* 0x000fe20003f44070 */
[----:B------:R-:W-:-:S04]  /*4bf0*/  IMAD.HI.U32 R48, R5, R124, RZ ;  /* 0x0000007c05307227 */ /* 0x000fc800078e00ff */
[----:B------:R-:W-:Y:S01]  /*4c00*/  IMAD.MOV.U32 R49, RZ, RZ, R236 ;  /* 0x000000ffff317224 */ /* 0x000fe200078e00ec */
[----:B------:R-:W-:Y:S01]  /*4c10*/  IABS R236, R66 ;  /* 0x0000004200ec7213 */ /* 0x000fe20000000000 */
[----:B------:R-:W-:Y:S01]  /*4c20*/  IMAD.MOV.U32 R50, RZ, RZ, R235 ;  /* 0x000000ffff327224 */ /* 0x000fe200078e00eb */
[----:B------:R-:W-:Y:S01]  /*4c30*/  IABS R235, R65 ;  /* 0x0000004100eb7213 */ /* 0x000fe20000000000 */
[----:B------:R-:W-:Y:S02]  /*4c40*/  IMAD.MOV R48, RZ, RZ, -R48 ;  /* 0x000000ffff307224 */ /* 0x000fe400078e0a30 */
[----:B------:R-:W-:Y:S01]  /*4c50*/  @!P3 IMAD.MOV R49, RZ, RZ, -R49 ;  /* 0x000000ffff31b224 */ /* 0x000fe200078e0a31 */
[----:B------:R-:W-:Y:S01]  /*4c60*/  ISETP.GT.U32.AND P3, PT, R3, R182, PT ;  /* 0x000000b60300720c */ /* 0x000fe20003f64070 */
[----:B------:R-:W-:Y:S01]  /*4c70*/  @!P4 IMAD.MOV R52, RZ, RZ, -R52 ;  /* 0x000000ffff34c224 */ /* 0x000fe200078e0a34 */
[----:B------:R-:W-:Y:S01]  /*4c80*/  ISETP.GE.AND P4, PT, R53, RZ, PT ;  /* 0x000000ff3500720c */ /* 0x000fe20003f86270 */
[----:B------:R-:W-:-:S04]  /*4c90*/  IMAD.HI.U32 R53, R5, R240, RZ ;  /* 0x000000f005357227 */ /* 0x000fc800078e00ff */
[----:B------:R-:W-:Y:S01]  /*4ca0*/  @!P0 IMAD.MOV R50, RZ, RZ, -R50 ;  /* 0x000000ffff328224 */ /* 0x000fe200078e0a32 */
[C---:B------:R-:W-:Y:S01]  /*4cb0*/  ISETP.GT.U32.AND P0, PT, R3.reuse, R181, PT ;  /* 0x000000b50300720c */ /* 0x040fe20003f04070 */
[C---:B------:R-:W-:Y:S02]  /*4cc0*/  IMAD R124, R3.reuse, R48, R124 ;  /* 0x00000030037c7224 */ /* 0x040fe400078e027c */
[----:B------:R-:W-:Y:S02]  /*4cd0*/  IMAD.MOV.U32 R48, RZ, RZ, R239 ;  /* 0x000000ffff307224 */ /* 0x000fe400078e00ef */
[----:B------:R-:W-:Y:S02]  /*4ce0*/  IMAD.MOV R53, RZ, RZ, -R53 ;  /* 0x000000ffff357224 */ /* 0x000fe400078e0a35 */
[--C-:B------:R-:W-:Y:S01]  /*4cf0*/  @!P6 IMAD.IADD R186, R186, 0x1, -R3.reuse ;  /* 0x00000001babae824 */ /* 0x100fe200078e0a03 */
[----:B------:R-:W-:Y:S01]  /*4d00*/  ISETP.GT.U32.AND P6, PT, R3, R124, PT ;  /* 0x0000007c0300720c */ /* 0x000fe20003fc4070 */
[----:B------:R-:W-:Y:S01]  /*4d10*/  @!P2 IMAD.IADD R176, R176, 0x1, -R3 ;  /* 0x00000001b0b0a824 */ /* 0x000fe200078e0a03 */
[----:B------:R-:W-:Y:S01]  /*4d20*/  ISETP.GE.AND P2, PT, R175, RZ, PT ;  /* 0x000000ffaf00720c */ /* 0x000fe20003f46270 */
[----:B------:R-:W-:Y:S01]  /*4d30*/  @!P5 IMAD.MOV R48, RZ, RZ, -R48 ;  /* 0x000000ffff30d224 */ /* 0x000fe200078e0a30 */
[C---:B------:R-:W-:Y:S01]  /*4d40*/  ISETP.GT.U32.AND P5, PT, R3.reuse, R180, PT ;  /* 0x000000b40300720c */ /* 0x040fe20003fa4070 */
[----:B------:R-:W-:-:S02]  /*4d50*/  IMAD R175, R3, R53, R240 ;  /* 0x0000003503af7224 */ /* 0x000fc400078e02f0 */
[----:B------:R-:W-:Y:S02]  /*4d60*/  IMAD.MOV.U32 R53, RZ, RZ, R186 ;  /* 0x000000ffff357224 */ /* 0x000fe400078e00ba */
[----:B------:R-:W-:Y:S01]  /*4d70*/  @!P3 IMAD.IADD R182, R182, 0x1, -R3 ;  /* 0x00000001b6b6b824 */ /* 0x000fe200078e0a03 */
[----:B------:R-:W-:Y:S01]  /*4d80*/  ISETP.GE.AND P3, PT, R54, RZ, PT ;  /* 0x000000ff3600720c */ /* 0x000fe20003f66270 */
[----:B------:R-:W-:Y:S01]  /*4d90*/  @!P1 IMAD.MOV R53, RZ, RZ, -R53 ;  /* 0x000000ffff359224 */ /* 0x000fe200078e0a35 */
[----:B------:R-:W-:Y:S01]  /*4da0*/  IABS R54, R60 ;  /* 0x0000003c00367213 */ /* 0x000fe20000000000 */
[--C-:B------:R-:W-:Y:S01]  /*4db0*/  @!P0 IMAD.IADD R181, R181, 0x1, -R3.reuse ;  /* 0x00000001b5b58824 */ /* 0x100fe200078e0a03 */
[----:B------:R-:W-:Y:S01]  /*4dc0*/  ISETP.GT.U32.AND P1, PT, R3, R176, PT ;  /* 0x000000b00300720c */ /* 0x000fe20003f24070 */
[--C-:B------:R-:W-:Y:S01]  /*4dd0*/  @!P6 IMAD.IADD R124, R124, 0x1, -R3.reuse ;  /* 0x000000017c7ce824 */ /* 0x100fe200078e0a03 */
[----:B------:R-:W-:Y:S01]  /*4de0*/  ISETP.GE.AND P0, PT, R55, RZ, PT ;  /* 0x000000ff3700720c */ /* 0x000fe20003f06270 */
[----:B------:R-:W-:Y:S01]  /*4df0*/  IMAD.MOV.U32 R186, RZ, RZ, R54 ;  /* 0x000000ffffba7224 */ /* 0x000fe200078e0036 */
[----:B------:R-:W-:Y:S01]  /*4e00*/  ISETP.GT.U32.AND P6, PT, R3, R175, PT ;  /* 0x000000af0300720c */ /* 0x000fe20003fc4070 */
[----:B------:R-:W-:Y:S01]  /*4e10*/  @!P5 IMAD.IADD R180, R180, 0x1, -R3 ;  /* 0x00000001b4b4d824 */ /* 0x000fe200078e0a03 */
[----:B------:R-:W-:Y:S01]  /*4e20*/  ISETP.GE.AND P5, PT, R56, RZ, PT ;  /* 0x000000ff3800720c */ /* 0x000fe20003fa6270 */
[----:B------:R-:W-:-:S02]  /*4e30*/  IMAD.MOV.U32 R54, RZ, RZ, R182 ;  /* 0x000000ffff367224 */ /* 0x000fc400078e00b6 */
[----:B------:R-:W-:-:S04]  /*4e40*/  IMAD.HI.U32 R182, R5, R186, RZ ;  /* 0x000000ba05b67227 */ /* 0x000fc800078e00ff */
[----:B------:R-:W-:Y:S02]  /*4e50*/  IMAD.MOV.U32 R55, RZ, RZ, R181 ;  /* 0x000000ffff377224 */ /* 0x000fe400078e00b5 */
[----:B------:R-:W-:Y:S02]  /*4e60*/  IMAD.MOV.U32 R56, RZ, RZ, R180 ;  /* 0x000000ffff387224 */ /* 0x000fe400078e00b4 */
[----:B------:R-:W-:Y:S02]  /*4e70*/  IMAD.MOV R182, RZ, RZ, -R182 ;  /* 0x000000ffffb67224 */ /* 0x000fe400078e0ab6 */
[----:B------:R-:W-:Y:S01]  /*4e80*/  @!P1 IMAD.IADD R176, R176, 0x1, -R3 ;  /* 0x00000001b0b09824 */ /* 0x000fe200078e0a03 */
[----:B------:R-:W-:Y:S01]  /*4e90*/  ISETP.GE.AND P1, PT, R65, RZ, PT ;  /* 0x000000ff4100720c */ /* 0x000fe20003f26270 */
[----:B------:R-:W-:Y:S01]  /*4ea0*/  @!P4 IMAD.MOV R54, RZ, RZ, -R54 ;  /* 0x000000ffff36c224 */ /* 0x000fe200078e0a36 */
[----:B------:R-:W-:Y:S01]  /*4eb0*/  ISETP.GT.U32.AND P4, PT, R3, R124, PT ;  /* 0x0000007c0300720c */ /* 0x000fe20003f84070 */
[----:B------:R-:W-:Y:S01]  /*4ec0*/  @!P3 IMAD.MOV R55, RZ, RZ, -R55 ;  /* 0x000000ffff37b224 */ /* 0x000fe200078e0a37 */
[----:B------:R-:W-:Y:S01]  /*4ed0*/  ISETP.GE.AND P3, PT, R57, RZ, PT ;  /* 0x000000ff3900720c */ /* 0x000fe20003f66270 */
[----:B------:R-:W-:Y:S01]  /*4ee0*/  @!P0 IMAD.MOV R56, RZ, RZ, -R56 ;  /* 0x000000ffff388224 */ /* 0x000fe200078e0a38 */
[----:B------:R-:W-:Y:S01]  /*4ef0*/  ISETP.GE.AND P0, PT, R60, RZ, PT ;  /* 0x000000ff3c00720c */ /* 0x000fe20003f06270 */
[----:B------:R-:W-:Y:S01]  /*4f00*/  IMAD R60, R3, R182, R186 ;  /* 0x000000b6033c7224 */ /* 0x000fe200078e02ba */
[----:B------:R-:W-:Y:S01]  /*4f10*/  IABS R186, R58 ;  /* 0x0000003a00ba7213 */ /* 0x000fe20000000000 */
[----:B------:R-:W-:Y:S01]  /*4f20*/  IMAD.MOV.U32 R57, RZ, RZ, R176 ;  /* 0x000000ffff397224 */ /* 0x000fe200078e00b0 */
[----:B------:R-:W-:Y:S01]  /*4f30*/  IABS R182, R59 ;  /* 0x0000003b00b67213 */ /* 0x000fe20000000000 */
[----:B------:R-:W-:Y:S01]  /*4f40*/  @!P6 IMAD.IADD R175, R175, 0x1, -R3 ;  /* 0x00000001afafe824 */ /* 0x000fe200078e0a03 */
[----:B------:R-:W-:Y:S01]  /*4f50*/  IABS R176, R62 ;  /* 0x0000003e00b07213 */ /* 0x000fe20000000000 */
[----:B------:R-:W-:Y:S01]  /*4f60*/  @!P5 IMAD.MOV R57, RZ, RZ, -R57 ;  /* 0x000000ffff39d224 */ /* 0x000fe200078e0a39 */
[----:B------:R-:W-:Y:S01]  /*4f70*/  ISETP.GT.U32.AND P5, PT, R3, R60, PT ;  /* 0x0000003c0300720c */ /* 0x000fe20003fa4070 */
[----:B------:R-:W-:Y:S01]  /*4f80*/  @!P4 IMAD.IADD R124, R124, 0x1, -R3 ;  /* 0x000000017c7cc824 */ /* 0x000fe200078e0a03 */
[----:B------:R-:W-:Y:S01]  /*4f90*/  ISETP.GE.AND P4, PT, R58, RZ, PT ;  /* 0x000000ff3a00720c */ /* 0x000fe20003f86270 */
[----:B------:R-:W-:Y:S01]  /*4fa0*/  IMAD.HI.U32 R65, R5, R235, RZ ;  /* 0x000000eb05417227 */ /* 0x000fe200078e00ff */
[----:B------:R-:W-:-:S03]  /*4fb0*/  ISETP.GT.U32.AND P6, PT, R3, R175, PT ;  /* 0x000000af0300720c */ /* 0x000fc60003fc4070 */
[----:B------:R-:W-:Y:S02]  /*4fc0*/  IMAD.MOV.U32 R58, RZ, RZ, R124 ;  /* 0x000000ffff3a7224 */ /* 0x000fe400078e007c */
[----:B------:R-:W-:Y:S01]  /*4fd0*/  IMAD.MOV R124, RZ, RZ, -R65 ;  /* 0x000000ffff7c7224 */ /* 0x000fe200078e0a41 */
[----:B------:R-:W-:Y:S01]  /*4fe0*/  IABS R65, R61 ;  /* 0x0000003d00417213 */ /* 0x000fe20000000000 */
[----:B------:R-:W-:Y:S01]  /*4ff0*/  @!P2 IMAD.MOV R58, RZ, RZ, -R58 ;  /* 0x000000ffff3aa224 */ /* 0x000fe200078e0a3a */
[----:B------:R-:W-:Y:S01]  /*5000*/  ISETP.GE.AND P2, PT, R59, RZ, PT ;  /* 0x000000ff3b00720c */ /* 0x000fe20003f46270 */
[----:B------:R-:W-:Y:S02]  /*5010*/  @!P5 IMAD.IADD R60, R60, 0x1, -R3 ;  /* 0x000000013c3cd824 */ /* 0x000fe400078e0a03 */
[----:B------:R-:W-:-:S03]  /*5020*/  IMAD.HI.U32 R59, R5, R186, RZ ;  /* 0x000000ba053b7227 */ /* 0x000fc600078e00ff */
[C---:B------:R-:W-:Y:S01]  /*5030*/  ISETP.GT.U32.AND P5, PT, R3.reuse, R60, PT ;  /* 0x0000003c0300720c */ /* 0x040fe20003fa4070 */
[----:B------:R-:W-:Y:S01]  /*5040*/  IMAD R235, R3, R124, R235 ;  /* 0x0000007c03eb7224 */ /* 0x000fe200078e02eb */
[----:B------:R-:W-:Y:S01]  /*5050*/  IABS R124, R63 ;  /* 0x0000003f007c7213 */ /* 0x000fe20000000000 */
[----:B------:R-:W-:Y:S02]  /*5060*/  IMAD.MOV R59, RZ, RZ, -R59 ;  /* 0x000000ffff3b7224 */ /* 0x000fe400078e0a3b */
[----:B------:R-:W-:-:S04]  /*5070*/  IMAD.HI.U32 R180, R5, R65, RZ ;  /* 0x0000004105b47227 */ /* 0x000fc800078e00ff */
[----:B------:R-:W-:-:S04]  /*5080*/  IMAD.HI.U32 R181, R5, R182, RZ ;  /* 0x000000b605b57227 */ /* 0x000fc800078e00ff */
[----:B------:R-:W-:Y:S01]  /*5090*/  @!P6 IMAD.IADD R175, R175, 0x1, -R3 ;  /* 0x00000001afafe824 */ /* 0x000fe200078e0a03 */
[C---:B------:R-:W-:Y:S01]  /*50a0*/  ISETP.GT.U32.AND P6, PT, R3.reuse, R235, PT ;  /* 0x000000eb0300720c */ /* 0x040fe20003fc4070 */
[----:B------:R-:W-:Y:S02]  /*50b0*/  IMAD R186, R3, R59, R186 ;  /* 0x0000003b03ba7224 */ /* 0x000fe400078e02ba */
[----:B------:R-:W-:Y:S02]  /*50c0*/  IMAD.MOV R180, RZ, RZ, -R180 ;  /* 0x000000ffffb47224 */ /* 0x000fe400078e0ab4 */
[----:B------:R-:W-:-:S04]  /*50d0*/  IMAD.HI.U32 R59, R5, R176, RZ ;  /* 0x000000b0053b7227 */ /* 0x000fc800078e00ff */
[----:B------:R-:W-:Y:S02]  /*50e0*/  IMAD.MOV R181, RZ, RZ, -R181 ;  /* 0x000000ffffb57224 */ /* 0x000fe400078e0ab5 */
[C---:B------:R-:W-:Y:S02]  /*50f0*/  IMAD R65, R3.reuse, R180, R65 ;  /* 0x000000b403417224 */ /* 0x040fe400078e0241 */
[----:B------:R-:W-:Y:S02]  /*5100*/  IMAD.MOV R180, RZ, RZ, -R59 ;  /* 0x000000ffffb47224 */ /* 0x000fe400078e0a3b */
[C---:B------:R-:W-:Y:S01]  /*5110*/  IMAD R182, R3.reuse, R181, R182 ;  /* 0x000000b503b67224 */ /* 0x040fe200078e02b6 */
[----:B------:R-:W-:Y:S01]  /*5120*/  IABS R181, R64 ;  /* 0x0000004000b57213 */ /* 0x000fe20000000000 */
[----:B------:R-:W-:Y:S02]  /*5130*/  IMAD.MOV.U32 R59, RZ, RZ, R175 ;  /* 0x000000ffff3b7224 */ /* 0x000fe400078e00af */
[----:B------:R-:W-:Y:S01]  /*5140*/  @!P5 IMAD.IADD R60, R60, 0x1, -R3 ;  /* 0x000000013c3cd824 */ /* 0x000fe200078e0a03 */
[C---:B------:R-:W-:Y:S01]  /*5150*/  ISETP.GT.U32.AND P5, PT, R3.reuse, R186, PT ;  /* 0x000000ba0300720c */ /* 0x040fe20003fa4070 */
[----:B------:R-:W-:Y:S01]  /*5160*/  @!P3 IMAD.MOV R59, RZ, RZ, -R59 ;  /* 0x000000ffff3bb224 */ /* 0x000fe200078e0a3b */
[----:B------:R-:W-:Y:S01]  /*5170*/  ISETP.GT.U32.AND P3, PT, R3, R182, PT ;  /* 0x000000b60300720c */ /* 0x000fe20003f64070 */
[----:B------:R-:W-:-:S02]  /*5180*/  @!P6 IMAD.IADD R235, R235, 0x1, -R3 ;  /* 0x00000001ebebe824 */ /* 0x000fc400078e0a03 */
[----:B------:R-:W-:Y:S01]  /*5190*/  @!P0 IMAD.MOV R60, RZ, RZ, -R60 ;  /* 0x000000ffff3c8224 */ /* 0x000fe200078e0a3c */
[C---:B------:R-:W-:Y:S01]  /*51a0*/  ISETP.GT.U32.AND P0, PT, R3.reuse, R65, PT ;  /* 0x000000410300720c */ /* 0x040fe20003f04070 */
[C---:B------:R-:W-:Y:S01]  /*51b0*/  IMAD R176, R3.reuse, R180, R176 ;  /* 0x000000b403b07224 */ /* 0x040fe200078e02b0 */
[----:B------:R-:W-:Y:S01]  /*51c0*/  ISETP.GT.U32.AND P6, PT, R3, R235, PT ;  /* 0x000000eb0300720c */ /* 0x000fe20003fc4070 */
[----:B------:R-:W-:Y:S01]  /*51d0*/  IMAD.HI.U32 R175, R5, R124, RZ ;  /* 0x0000007c05af7227 */ /* 0x000fe200078e00ff */
[----:B------:R-:W-:-:S03]  /*51e0*/  IABS R180, R69 ;  /* 0x0000004500b47213 */ /* 0x000fc60000000000 */
[--C-:B------:R-:W-:Y:S01]  /*51f0*/  @!P5 IMAD.IADD R186, R186, 0x1, -R3.reuse ;  /* 0x00000001babad824 */ /* 0x100fe200078e0a03 */
[C---:B------:R-:W-:Y:S01]  /*5200*/  ISETP.GT.U32.AND P5, PT, R3.reuse, R176, PT ;  /* 0x000000b00300720c */ /* 0x040fe20003fa4070 */
[----:B------:R-:W-:Y:S02]  /*5210*/  @!P3 IMAD.IADD R182, R182, 0x1, -R3 ;  /* 0x00000001b6b6b824 */ /* 0x000fe400078e0a03 */
[----:B------:R-:W-:Y:S01]  /*5220*/  IMAD.MOV R175, RZ, RZ, -R175 ;  /* 0x000000ffffaf7224 */ /* 0x000fe200078e0aaf */
[----:B------:R-:W-:Y:S01]  /*5230*/  ISETP.GT.U32.AND P3, PT, R3, R186, PT ;  /* 0x000000ba0300720c */ /* 0x000fe20003f64070 */
[--C-:B------:R-:W-:Y:S01]  /*5240*/  @!P0 IMAD.IADD R65, R65, 0x1, -R3.reuse ;  /* 0x0000000141418824 */ /* 0x100fe200078e0a03 */
[----:B------:R-:W-:Y:S01]  /*5250*/  ISETP.GT.U32.AND P0, PT, R3, R182, PT ;  /* 0x000000b60300720c */ /* 0x000fe20003f04070 */
[----:B------:R-:W-:Y:S01]  /*5260*/  @!P6 IMAD.IADD R235, R235, 0x1, -R3 ;  /* 0x00000001ebebe824 */ /* 0x000fe200078e0a03 */
[----:B------:R-:W-:Y:S01]  /*5270*/  ISETP.GE.AND P6, PT, R61, RZ, PT ;  /* 0x000000ff3d00720c */ /* 0x000fe20003fc6270 */
[----:B------:R-:W-:Y:S01]  /*5280*/  IMAD R124, R3, R175, R124 ;  /* 0x000000af037c7224 */ /* 0x000fe200078e027c */
[----:B------:R-:W-:Y:S01]  /*5290*/  IABS R175, R70 ;  /* 0x0000004600af7213 */ /* 0x000fe20000000000 */
[----:B------:R-:W-:-:S02]  /*52a0*/  IMAD.MOV.U32 R61, RZ, RZ, R235 ;  /* 0x000000ffff3d7224 */ /* 0x000fc400078e00eb */
[----:B------:R-:W-:Y:S01]  /*52b0*/  @!P5 IMAD.IADD R176, R176, 0x1, -R3 ;  /* 0x00000001b0b0d824 */ /* 0x000fe200078e0a03 */
[----:B------:R-:W-:Y:S01]  /*52c0*/  ISETP.GT.U32.AND P5, PT, R3, R65, PT ;  /* 0x000000410300720c */ /* 0x000fe20003fa4070 */
[----:B------:R-:W-:-:S04]  /*52d0*/  IMAD.HI.U32 R235, R5, R181, RZ ;  /* 0x000000b505eb7227 */ /* 0x000fc800078e00ff */
[----:B------:R-:W-:Y:S01]  /*52e0*/  @!P3 IMAD.IADD R186, R186, 0x1, -R3 ;  /* 0x00000001babab824 */ /* 0x000fe200078e0a03 */
[C---:B------:R-:W-:Y:S01]  /*52f0*/  ISETP.GT.U32.AND P3, PT, R3.reuse, R124, PT ;  /* 0x0000007c0300720c */ /* 0x040fe20003f64070 */
[----:B------:R-:W-:Y:S01]  /*5300*/  @!P1 IMAD.MOV R61, RZ, RZ, -R61 ;  /* 0x000000ffff3d9224 */ /* 0x000fe200078e0a3d */
[----:B------:R-:W-:Y:S01]  /*5310*/  ISETP.GT.U32.AND P1, PT, R3, R176, PT ;  /* 0x000000b00300720c */ /* 0x000fe20003f24070 */
[----:B------:R-:W-:Y:S01]  /*5320*/  @!P0 IMAD.IADD R182, R182, 0x1, -R3 ;  /* 0x00000001b6b68824 */ /* 0x000fe200078e0a03 */
[----:B------:R-:W-:Y:S01]  /*5330*/  ISETP.GE.AND P0, PT, R62, RZ, PT ;  /* 0x000000ff3e00720c */ /* 0x000fe20003f06270 */
[----:B------:R-:W-:Y:S02]  /*5340*/  IMAD.MOV R235, RZ, RZ, -R235 ;  /* 0x000000ffffeb7224 */ /* 0x000fe400078e0aeb */
[----:B------:R-:W-:-:S04]  /*5350*/  IMAD.HI.U32 R62, R5, R175, RZ ;  /* 0x000000af053e7227 */ /* 0x000fc800078e00ff */
[----:B------:R-:W-:Y:S02]  /*5360*/  IMAD R181, R3, R235, R181 ;  /* 0x000000eb03b57224 */ /* 0x000fe400078e02b5 */
[----:B------:R-:W-:Y:S02]  /*5370*/  IMAD.MOV R62, RZ, RZ, -R62 ;  /* 0x000000ffff3e7224 */ /* 0x000fe400078e0a3e */
[----:B------:R-:W-:Y:S01]  /*5380*/  @!P5 IMAD.IADD R65, R65, 0x1, -R3 ;  /* 0x000000014141d824 */ /* 0x000fe200078e0a03 */
[----:B------:R-:W-:Y:S01]  /*5390*/  ISETP.GT.U32.AND P5, PT, R3, R181, PT ;  /* 0x000000b50300720c */ /* 0x000fe20003fa4070 */
[----:B------:R-:W-:-:S04]  /*53a0*/  IMAD.HI.U32 R239, R5, R180, RZ ;  /* 0x000000b405ef7227 */ /* 0x000fc800078e00ff */
[----:B------:R-:W-:Y:S02]  /*53b0*/  IMAD R175, R3, R62, R175 ;  /* 0x0000003e03af7224 */ /* 0x000fe400078e02af */
[--C-:B------:R-:W-:Y:S01]  /*53c0*/  @!P3 IMAD.IADD R124, R124, 0x1, -R3.reuse ;  /* 0x000000017c7cb824 */ /* 0x100fe200078e0a03 */
[----:B------:R-:W-:Y:S01]  /*53d0*/  ISETP.GE.AND P3, PT, R64, RZ, PT ;  /* 0x000000ff4000720c */ /* 0x000fe20003f66270 */
[----:B------:R-:W-:Y:S01]  /*53e0*/  IMAD.MOV.U32 R62, RZ, RZ, R186 ;  /* 0x000000ffff3e7224 */ /* 0x000fe200078e00ba */
[----:B------:R-:W-:Y:S01]  /*53f0*/  IABS R64, R68 ;  /* 0x0000004400407213 */ /* 0x000fe20000000000 */
[----:B------:R-:W-:Y:S01]  /*5400*/  @!P1 IMAD.IADD R176, R176, 0x1, -R3 ;  /* 0x00000001b0b09824 */ /* 0x000fe200078e0a03 */
[----:B------:R-:W-:Y:S01]  /*5410*/  ISETP.GE.AND P1, PT, R63, RZ, PT ;  /* 0x000000ff3f00720c */ /* 0x000fe20003f26270 */
[----:B------:R-:W-:Y:S01]  /*5420*/  IMAD.MOV R63, RZ, RZ, -R239 ;  /* 0x000000ffff3f7224 */ /* 0x000fe200078e0aef */
[----:B------:R-:W-:Y:S01]  /*5430*/  IABS R239, R67 ;  /* 0x0000004300ef7213 */ /* 0x000fe20000000000 */
[----:B------:R-:W-:Y:S01]  /*5440*/  IMAD.HI.U32 R235, R5, R236, RZ ;  /* 0x000000ec05eb7227 */ /* 0x000fe200078e00ff */
[----:B------:R-:W-:-:S03]  /*5450*/  IABS R186, R71 ;  /* 0x0000004700ba7213 */ /* 0x000fc60000000000 */
[----:B------:R-:W-:Y:S01]  /*5460*/  @!P4 IMAD.MOV R62, RZ, RZ, -R62 ;  /* 0x000000ffff3ec224 */ /* 0x000fe200078e0a3e */
[C---:B------:R-:W-:Y:S01]  /*5470*/  ISETP.GT.U32.AND P4, PT, R3.reuse, R124, PT ;  /* 0x0000007c0300720c */ /* 0x040fe20003f84070 */
[----:B------:R-:W-:Y:S02]  /*5480*/  IMAD R180, R3, R63, R180 ;  /* 0x0000003f03b47224 */ /* 0x000fe400078e02b4 */
[----:B------:R-:W-:Y:S02]  /*5490*/  IMAD.MOV R235, RZ, RZ, -R235 ;  /* 0x000000ffffeb7224 */ /* 0x000fe400078e0aeb */
[----:B------:R-:W-:Y:S02]  /*54a0*/  IMAD.MOV.U32 R63, RZ, RZ, R182 ;  /* 0x000000ffff3f7224 */ /* 0x000fe400078e00b6 */
[----:B------:R-:W-:Y:S02]  /*54b0*/  IMAD.MOV.U32 R182, RZ, RZ, R64 ;  /* 0x000000ffffb67224 */ /* 0x000fe400078e0040 */
[----:B------:R-:W-:-:S02]  /*54c0*/  IMAD.MOV.U32 R64, RZ, RZ, R65 ;  /* 0x000000ffff407224 */ /* 0x000fc400078e0041 */
[----:B------:R-:W-:Y:S01]  /*54d0*/  IMAD R236, R3, R235, R236 ;  /* 0x000000eb03ec7224 */ /* 0x000fe200078e02ec */
[----:B------:R-:W-:Y:S01]  /*54e0*/  IABS R235, R72 ;  /* 0x0000004800eb7213 */ /* 0x000fe20000000000 */
[----:B------:R-:W-:Y:S02]  /*54f0*/  @!P5 IMAD.IADD R181, R181, 0x1, -R3 ;  /* 0x00000001b5b5d824 */ /* 0x000fe400078e0a03 */
[----:B------:R-:W-:Y:S01]  /*5500*/  @!P6 IMAD.MOV R64, RZ, RZ, -R64 ;  /* 0x000000ffff40e224 */ /* 0x000fe200078e0a40 */
[C---:B------:R-:W-:Y:S01]  /*5510*/  ISETP.GT.U32.AND P6, PT, R3.reuse, R180, PT ;  /* 0x000000b40300720c */ /* 0x040fe20003fc4070 */
[----:B------:R-:W-:Y:S01]  /*5520*/  @!P2 IMAD.MOV R63, RZ, RZ, -R63 ;  /* 0x000000ffff3fa224 */ /* 0x000fe200078e0a3f */
[C---:B------:R-:W-:Y:S01]  /*5530*/  ISETP.GT.U32.AND P2, PT, R3.reuse, R181, PT ;  /* 0x000000b50300720c */ /* 0x040fe20003f44070 */
[----:B------:R-:W-:Y:S01]  /*5540*/  @!P4 IMAD.IADD R124, R124, 0x1, -R3 ;  /* 0x000000017c7cc824 */ /* 0x000fe200078e0a03 */
[C---:B------:R-:W-:Y:S01]  /*5550*/  ISETP.GT.U32.AND P5, PT, R3.reuse, R236, PT ;  /* 0x000000ec0300720c */ /* 0x040fe20003fa4070 */
[----:B------:R-:W-:Y:S01]  /*5560*/  IMAD.MOV.U32 R65, RZ, RZ, R176 ;  /* 0x000000ffff417224 */ /* 0x000fe200078e00b0 */
[----:B------:R-:W-:Y:S01]  /*5570*/  ISETP.GT.U32.AND P4, PT, R3, R175, PT ;  /* 0x000000af0300720c */ /* 0x000fe20003f84070 */
[----:B------:R-:W-:-:S04]  /*5580*/  IMAD.HI.U32 R176, R5, R239, RZ ;  /* 0x000000ef05b07227 */ /* 0x000fc800078e00ff */
[----:B------:R-:W-:Y:S01]  /*5590*/  @!P0 IMAD.MOV R65, RZ, RZ, -R65 ;  /* 0x000000ffff418224 */ /* 0x000fe200078e0a41 */
[----:B------:R-:W-:Y:S01]  /*55a0*/  ISETP.GE.AND P0, PT, R66, RZ, PT ;  /* 0x000000ff4200720c */ /* 0x000fe20003f06270 */
[----:B------:R-:W-:-:S04]  /*55b0*/  IMAD.HI.U32 R66, R5, R182, RZ ;  /* 0x000000b605427227 */ /* 0x000fc800078e00ff */
[--C-:B------:R-:W-:Y:S02]  /*55c0*/  @!P6 IMAD.IADD R180, R180, 0x1, -R3.reuse ;  /* 0x00000001b4b4e824 */ /* 0x100fe400078e0a03 */
[--C-:B------:R-:W-:Y:S01]  /*55d0*/  @!P2 IMAD.IADD R181, R181, 0x1, -R3.reuse ;  /* 0x00000001b5b5a824 */ /* 0x100fe200078e0a03 */
[----:B------:R-:W-:Y:S01]  /*55e0*/  ISETP.GE.AND P2, PT, R69, RZ, PT ;  /* 0x000000ff4500720c */ /* 0x000fe20003f46270 */
[--C-:B------:R-:W-:Y:S01]  /*55f0*/  @!P5 IMAD.IADD R236, R236, 0x1, -R3.reuse ;  /* 0x00000001ececd824 */ /* 0x100fe200078e0a03 */
[----:B------:R-:W-:Y:S01]  /*5600*/  ISETP.GE.AND P5, PT, R70, RZ, PT ;  /* 0x000000ff4600720c */ /* 0x000fe20003fa6270 */
[----:B------:R-:W-:Y:S02]  /*5610*/  IMAD.MOV R69, RZ, RZ, -R66 ;  /* 0x000000ffff457224 */ /* 0x000fe400078e0a42 */
[----:B------:R-:W-:Y:S01]  /*5620*/  @!P4 IMAD.IADD R175, R175, 0x1, -R3 ;  /* 0x00000001afafc824 */ /* 0x000fe200078e0a03 */
[C---:B------:R-:W-:Y:S01]  /*5630*/  ISETP.GT.U32.AND P4, PT, R3.reuse, R180, PT ;  /* 0x000000b40300720c */ /* 0x040fe20003f84070 */
[----:B------:R-:W-:Y:S01]  /*5640*/  IMAD.MOV.U32 R66, RZ, RZ, R124 ;  /* 0x000000ffff427224 */ /* 0x000fe200078e007c */
[C---:B------:R-:W-:Y:S01]  /*5650*/  ISETP.GT.U32.AND P6, PT, R3.reuse, R236, PT ;  /* 0x000000ec0300720c */ /* 0x040fe20003fc4070 */
[----:B------:R-:W-:Y:S01]  /*5660*/  IMAD.MOV R176, RZ, RZ, -R176 ;  /* 0x000000ffffb07224 */ /* 0x000fe200078e0ab0 */
[----:B------:R-:W-:Y:S01]  /*5670*/  IABS R124, R74 ;  /* 0x0000004a007c7213 */ /* 0x000fe20000000000 */
[----:B------:R-:W-:Y:S01]  /*5680*/  @!P1 IMAD.MOV R66, RZ, RZ, -R66 ;  /* 0x000000ffff429224 */ /* 0x000fe200078e0a42 */
[C---:B------:R-:W-:Y:S01]  /*5690*/  ISETP.GT.U32.AND P1, PT, R3.reuse, R175, PT ;  /* 0x000000af0300720c */ /* 0x040fe20003f24070 */
[----:B------:R-:W-:-:S02]  /*56a0*/  IMAD R182, R3, R69, R182 ;  /* 0x0000004503b67224 */ /* 0x000fc400078e02b6 */
[----:B------:R-:W-:Y:S01]  /*56b0*/  IMAD R239, R3, R176, R239 ;  /* 0x000000b003ef7224 */ /* 0x000fe200078e02ef */
[----:B------:R-:W-:Y:S01]  /*56c0*/  IABS R176, R73 ;  /* 0x0000004900b07213 */ /* 0x000fe20000000000 */
[----:B------:R-:W-:-:S04]  /*56d0*/  IMAD.HI.U32 R69, R5, R186, RZ ;  /* 0x000000ba05457227 */ /* 0x000fc800078e00ff */
[--C-:B------:R-:W-:Y:S01]  /*56e0*/  @!P4 IMAD.IADD R180, R180, 0x1, -R3.reuse ;  /* 0x00000001b4b4c824 */ /* 0x100fe200078e0a03 */
[C---:B------:R-:W-:Y:S01]  /*56f0*/  ISETP.GT.U32.AND P4, PT, R3.reuse, R182, PT ;  /* 0x000000b60300720c */ /* 0x040fe20003f84070 */
[--C-:B------:R-:W-:Y:S01]  /*5700*/  @!P6 IMAD.IADD R236, R236, 0x1, -R3.reuse ;  /* 0x00000001ecece824 */ /* 0x100fe200078e0a03 */
[----:B------:R-:W-:Y:S01]  /*5710*/  ISETP.GT.U32.AND P6, PT, R3, R239, PT ;  /* 0x000000ef0300720c */ /* 0x000fe20003fc4070 */
[----:B------:R-:W-:Y:S01]  /*5720*/  @!P1 IMAD.IADD R175, R175, 0x1, -R3 ;  /* 0x00000001afaf9824 */ /* 0x000fe200078e0a03 */
[----:B------:R-:W-:Y:S01]  /*5730*/  ISETP.GE.AND P1, PT, R67, RZ, PT ;  /* 0x000000ff4300720c */ /* 0x000fe20003f26270 */
[----:B------:R-:W-:Y:S02]  /*5740*/  IMAD.MOV R69, RZ, RZ, -R69 ;  /* 0x000000ffff457224 */ /* 0x000fe400078e0a45 */
[----:B------:R-:W-:-:S04]  /*5750*/  IMAD.HI.U32 R67, R5, R124, RZ ;  /* 0x0000007c05437227 */ /* 0x000fc800078e00ff */
[----:B------:R-:W-:-:S04]  /*5760*/  IMAD.HI.U32 R70, R5, R235, RZ ;  /* 0x000000eb05467227 */ /* 0x000fc800078e00ff */
[----:B------:R-:W-:Y:S02]  /*5770*/  IMAD R186, R3, R69, R186 ;  /* 0x0000004503ba7224 */ /* 0x000fe400078e02ba */
[----:B------:R-:W-:-:S04]  /*5780*/  IMAD.HI.U32 R69, R5, R176, RZ ;  /* 0x000000b005457227 */ /* 0x000fc800078e00ff */
[----:B------:R-:W-:Y:S02]  /*5790*/  IMAD.MOV R67, RZ, RZ, -R67 ;  /* 0x000000ffff437224 */ /* 0x000fe400078e0a43 */
[----:B------:R-:W-:Y:S02]  /*57a0*/  IMAD.MOV R70, RZ, RZ, -R70 ;  /* 0x000000ffff467224 */ /* 0x000fe400078e0a46 */
[----:B------:R-:W-:Y:S01]  /*57b0*/  @!P4 IMAD.IADD R182, R182, 0x1, -R3 ;  /* 0x00000001b6b6c824 */ /* 0x000fe200078e0a03 */
[----:B------:R-:W-:Y:S01]  /*57c0*/  ISETP.GE.AND P4, PT, R68, RZ, PT ;  /* 0x000000ff4400720c */ /* 0x000fe20003f86270 */
[----:B------:R-:W-:Y:S01]  /*57d0*/  IMAD.MOV R69, RZ, RZ, -R69 ;  /* 0x000000ffff457224 */ /* 0x000fe200078e0a45 */
[----:B------:R-:W-:Y:S01]  /*57e0*/  IABS R68, R75 ;  /* 0x0000004b00447213 */ /* 0x000fe20000000000 */
[----:B------:R-:W-:Y:S02]  /*57f0*/  IMAD R124, R3, R67, R124 ;  /* 0x00000043037c7224 */ /* 0x000fe400078e027c */
[----:B------:R-:W-:Y:S01]  /*5800*/  @!P6 IMAD.IADD R239, R239, 0x1, -R3 ;  /* 0x00000001efefe824 */ /* 0x000fe200078e0a03 */
[----:B------:R-:W-:Y:S01]  /*5810*/  ISETP.GT.U32.AND P6, PT, R3, R186, PT ;  /* 0x000000ba0300720c */ /* 0x000fe20003fc4070 */
[----:B------:R-:W-:-:S02]  /*5820*/  IMAD.MOV.U32 R67, RZ, RZ, R181 ;  /* 0x000000ffff437224 */ /* 0x000fc400078e00b5 */
[C---:B------:R-:W-:Y:S01]  /*5830*/  IMAD R235, R3.reuse, R70, R235 ;  /* 0x0000004603eb7224 */ /* 0x040fe200078e02eb */
[----:B------:R-:W-:Y:S01]  /*5840*/  IABS R70, R76 ;  /* 0x0000004c00467213 */ /* 0x000fe20000000000 */
[C---:B------:R-:W-:Y:S02]  /*5850*/  IMAD R176, R3.reuse, R69, R176 ;  /* 0x0000004503b07224 */ /* 0x040fe400078e02b0 */
[----:B------:R-:W-:Y:S01]  /*5860*/  @!P3 IMAD.MOV R67, RZ, RZ, -R67 ;  /* 0x000000ffff43b224 */ /* 0x000fe200078e0a43 */
[----:B------:R-:W-:Y:S01]  /*5870*/  ISETP.GT.U32.AND P3, PT, R3, R239, PT ;  /* 0x000000ef0300720c */ /* 0x000fe20003f64070 */
[----:B------:R-:W-:Y:S02]  /*5880*/  IMAD.MOV.U32 R69, RZ, RZ, R180 ;  /* 0x000000ffff457224 */ /* 0x000fe400078e00b4 */
[----:B------:R-:W-:Y:S02]  /*5890*/  IMAD.MOV.U32 R181, RZ, RZ, R68 ;  /* 0x000000ffffb57224 */ /* 0x000fe400078e0044 */
[----:B------:R-:W-:-:S02]  /*58a0*/  IMAD.MOV.U32 R68, RZ, RZ, R236 ;  /* 0x000000ffff447224 */ /* 0x000fc400078e00ec */
[----:B------:R-:W-:Y:S02]  /*58b0*/  IMAD.MOV.U32 R236, RZ, RZ, R70 ;  /* 0x000000ffffec7224 */ /* 0x000fe400078e0046 */
[----:B------:R-:W-:Y:S02]  /*58c0*/  IMAD.MOV.U32 R70, RZ, RZ, R175 ;  /* 0x000000ffff467224 */ /* 0x000fe400078e00af */
[----:B------:R-:W-:Y:S01]  /*58d0*/  @!P2 IMAD.MOV R69, RZ, RZ, -R69 ;  /* 0x000000ffff45a224 */ /* 0x000fe200078e0a45 */
[C---:B------:R-:W-:Y:S01]  /*58e0*/  ISETP.GT.U32.AND P2, PT, R3.reuse, R235, PT ;  /* 0x000000eb0300720c */ /* 0x040fe20003f44070 */
[----:B------:R-:W-:Y:S01]  /*58f0*/  @!P5 IMAD.MOV R70, RZ, RZ, -R70 ;  /* 0x000000ffff46d224 */ /* 0x000fe200078e0a46 */
[C---:B------:R-:W-:Y:S01]  /*5900*/  ISETP.GT.U32.AND P5, PT, R3.reuse, R176, PT ;  /* 0x000000b00300720c */ /* 0x040fe20003fa4070 */
[--C-:B------:R-:W-:Y:S01]  /*5910*/  @!P6 IMAD.IADD R186, R186, 0x1, -R3.reuse ;  /* 0x00000001babae824 */ /* 0x100fe200078e0a03 */
[----:B------:R-:W-:Y:S01]  /*5920*/  ISETP.GT.U32.AND P6, PT, R3, R182, PT ;  /* 0x000000b60300720c */ /* 0x000fe20003fc4070 */
[----:B------:R-:W-:Y:S01]  /*5930*/  @!P3 IMAD.IADD R239, R239, 0x1, -R3 ;  /* 0x00000001efefb824 */ /* 0x000fe200078e0a03 */
[C---:B------:R-:W-:Y:S01]  /*5940*/  ISETP.GT.U32.AND P3, PT, R3.reuse, R124, PT ;  /* 0x0000007c0300720c */ /* 0x040fe20003f64070 */
[----:B------:R-:W-:Y:S01]  /*5950*/  @!P0 IMAD.MOV R68, RZ, RZ, -R68 ;  /* 0x000000ffff448224 */ /* 0x000fe200078e0a44 */
[----:B------:R-:W-:Y:S01]  /*5960*/  ISETP.GT.U32.AND P0, PT, R3, R186, PT ;  /* 0x000000ba0300720c */ /* 0x000fe20003f04070 */
[----:B------:R-:W-:-:S04]  /*5970*/  IMAD.HI.U32 R180, R5, R181, RZ ;  /* 0x000000b505b47227 */ /* 0x000fc800078e00ff */
[--C-:B------:R-:W-:Y:S01]  /*5980*/  @!P2 IMAD.IADD R235, R235, 0x1, -R3.reuse ;  /* 0x00000001ebeba824 */ /* 0x100fe200078e0a03 */
[----:B------:R-:W-:Y:S01]  /*5990*/  ISETP.GE.AND P2, PT, R73, RZ, PT ;  /* 0x000000ff4900720c */ /* 0x000fe20003f46270 */
[----:B------:R-:W-:Y:S02]  /*59a0*/  @!P5 IMAD.IADD R176, R176, 0x1, -R3 ;  /* 0x00000001b0b0d824 */ /* 0x000fe400078e0a03 */
[----:B------:R-:W-:Y:S01]  /*59b0*/  IMAD.HI.U32 R175, R5, R236, RZ ;  /* 0x000000ec05af7227 */ /* 0x000fe200078e00ff */
[----:B------:R-:W-:-:S03]  /*59c0*/  ISETP.GT.U32.AND P5, PT, R3, R235, PT ;  /* 0x000000eb0300720c */ /* 0x000fc60003fa4070 */
[----:B------:R-:W-:Y:S01]  /*59d0*/  @!P6 IMAD.IADD R182, R182, 0x1, -R3 ;  /* 0x00000001b6b6e824 */ /* 0x000fe200078e0a03 */
[----:B------:R-:W-:Y:S01]  /*59e0*/  ISETP.GE.AND P6, PT, R71, RZ, PT ;  /* 0x000000ff4700720c */ /* 0x000fe20003fc6270 */
[----:B------:R-:W-:Y:S01]  /*59f0*/  IMAD.MOV.U32 R71, RZ, RZ, R239 ;  /* 0x000000ffff477224 */ /* 0x000fe200078e00ef */
[----:B------:R-:W-:Y:S01]  /*5a00*/  IABS R239, R108 ;  /* 0x0000006c00ef7213 */ /* 0x000fe20000000000 */
[----:B------:R-:W-:Y:S02]  /*5a10*/  IMAD.MOV R180, RZ, RZ, -R180 ;  /* 0x000000ffffb47224 */ /* 0x000fe400078e0ab4 */
[----:B------:R-:W-:Y:S02]  /*5a20*/  IMAD.MOV R175, RZ, RZ, -R175 ;  /* 0x000000ffffaf7224 */ /* 0x000fe400078e0aaf */
[--C-:B------:R-:W-:Y:S02]  /*5a30*/  @!P3 IMAD.IADD R124, R124, 0x1, -R3.reuse ;  /* 0x000000017c7cb824 */ /* 0x100fe400078e0a03 */
[----:B------:R-:W-:Y:S01]  /*5a40*/  @!P0 IMAD.IADD R186, R186, 0x1, -R3 ;  /* 0x00000001baba8824 */ /* 0x000fe200078e0a03 */
[----:B------:R-:W-:Y:S01]  /*5a50*/  ISETP.GE.AND P0, PT, R72, RZ, PT ;  /* 0x000000ff4800720c */ /* 0x000fe20003f06270 */
[----:B------:R-:W-:Y:S01]  /*5a60*/  @!P1 IMAD.MOV R71, RZ, RZ, -R71 ;  /* 0x000000ffff479224 */ /* 0x000fe200078e0a47 */
[C---:B------:R-:W-:Y:S01]  /*5a70*/  ISETP.GT.U32.AND P1, PT, R3.reuse, R176, PT ;  /* 0x000000b00300720c */ /* 0x040fe20003f24070 */
[C---:B------:R-:W-:Y:S01]  /*5a80*/  IMAD R180, R3.reuse, R180, R181 ;  /* 0x000000b403b47224 */ /* 0x040fe200078e02b5 */
[C---:B------:R-:W-:Y:S01]  /*5a90*/  ISETP.GT.U32.AND P3, PT, R3.reuse, R124, PT ;  /* 0x0000007c0300720c */ /* 0x040fe20003f64070 */
[----:B------:R-:W-:Y:S01]  /*5aa0*/  IMAD.MOV.U32 R72, RZ, RZ, R182 ;  /* 0x000000ffff487224 */ /* 0x000fe200078e00b6 */
[----:B------:R-:W-:Y:S01]  /*5ab0*/  IABS R181, R83 ;  /* 0x0000005300b57213 */ /* 0x000fe20000000000 */
[C---:B------:R-:W-:Y:S01]  /*5ac0*/  IMAD R175, R3.reuse, R175, R236 ;  /* 0x000000af03af7224 */ /* 0x040fe200078e02ec */
[----:B------:R-:W-:Y:S01]  /*5ad0*/  IABS R236, R93 ;  /* 0x0000005d00ec7213 */ /* 0x000fe20000000000 */
[----:B------:R-:W-:Y:S01]  /*5ae0*/  @!P4 IMAD.MOV R72, RZ, RZ, -R72 ;  /* 0x000000ffff48c224 */ /* 0x000fe200078e0a48 */
[----:B------:R-:W-:Y:S01]  /*5af0*/  ISETP.GT.U32.AND P4, PT, R3, R180, PT ;  /* 0x000000b40300720c */ /* 0x000fe20003f84070 */
[----:B------:R-:W-:Y:S01]  /*5b00*/  @!P5 IMAD.IADD R235, R235, 0x1, -R3 ;  /* 0x00000001ebebd824 */ /* 0x000fe200078e0a03 */
[----:B------:R-:W-:Y:S01]  /*5b10*/  ISETP.GT.U32.AND P5, PT, R3, R175, PT ;  /* 0x000000af0300720c */ /* 0x000fe20003fa4070 */
[----:B------:R-:W-:-:S02]  /*5b20*/  IMAD.MOV.U32 R73, RZ, RZ, R186 ;  /* 0x000000ffff497224 */ /* 0x000fc400078e00ba */
[----:B------:R-:W-:Y:S01]  /*5b30*/  @!P1 IMAD.IADD R176, R176, 0x1, -R3 ;  /* 0x00000001b0b09824 */ /* 0x000fe200078e0a03 */
[----:B------:R-:W-:Y:S01]  /*5b40*/  ISETP.GE.AND P1, PT, R75, RZ, PT ;  /* 0x000000ff4b00720c */ /* 0x000fe20003f26270 */
[----:B------:R-:W-:Y:S01]  /*5b50*/  @!P6 IMAD.MOV R73, RZ, RZ, -R73 ;  /* 0x000000ffff49e224 */ /* 0x000fe200078e0a49 */
[----:B------:R-:W-:Y:S01]  /*5b60*/  ISETP.GE.AND P6, PT, R74, RZ, PT ;  /* 0x000000ff4a00720c */ /* 0x000fe20003fc6270 */
[----:B------:R-:W-:Y:S01]  /*5b70*/  IMAD.HI.U32 R74, R5, R181, RZ ;  /* 0x000000b5054a7227 */ /* 0x000fe200078e00ff */
[----:B------:R-:W-:-:S03]  /*5b80*/  IABS R75, R77 ;  /* 0x0000004d004b7213 */ /* 0x000fc60000000000 */
[--C-:B------:R-:W-:Y:S01]  /*5b90*/  @!P3 IMAD.IADD R124, R124, 0x1, -R3.reuse ;  /* 0x000000017c7cb824 */ /* 0x100fe200078e0a03 */
[----:B------:R-:W-:Y:S01]  /*5ba0*/  ISETP.GE.AND P3, PT, R76, RZ, PT ;  /* 0x000000ff4c00720c */ /* 0x000fe20003f66270 */
[----:B------:R-:W-:Y:S02]  /*5bb0*/  IMAD.MOV R76, RZ, RZ, -R74 ;  /* 0x000000ffff4c7224 */ /* 0x000fe400078e0a4a */
[----:B------:R-:W-:Y:S01]  /*5bc0*/  @!P4 IMAD.IADD R180, R180, 0x1, -R3 ;  /* 0x00000001b4b4c824 */ /* 0x000fe200078e0a03 */
[----:B------:R-:W-:Y:S01]  /*5bd0*/  ISETP.GE.AND P4, PT, R83, RZ, PT ;  /* 0x000000ff5300720c */ /* 0x000fe20003f86270 */
[----:B------:R-:W-:Y:S01]  /*5be0*/  IMAD.MOV.U32 R74, RZ, RZ, R235 ;  /* 0x000000ffff4a7224 */ /* 0x000fe200078e00eb */
[----:B------:R-:W-:Y:S01]  /*5bf0*/  IABS R235, R91 ;  /* 0x0000005b00eb7213 */ /* 0x000fe20000000000 */
[----:B------:R-:W-:Y:S02]  /*5c00*/  @!P5 IMAD.IADD R175, R175, 0x1, -R3 ;  /* 0x00000001afafd824 */ /* 0x000fe400078e0a03 */
[----:B------:R-:W-:-:S02]  /*5c10*/  IMAD.MOV.U32 R83, RZ, RZ, R75 ;  /* 0x000000ffff537224 */ /* 0x000fc400078e004b */
[C---:B------:R-:W-:Y:S01]  /*5c20*/  IMAD R181, R3.reuse, R76, R181 ;  /* 0x0000004c03b57224 */ /* 0x040fe200078e02b5 */
[C---:B------:R-:W-:Y:S01]  /*5c30*/  ISETP.GT.U32.AND P5, PT, R3.reuse, R175, PT ;  /* 0x000000af0300720c */ /* 0x040fe20003fa4070 */
[----:B------:R-:W-:Y:S01]  /*5c40*/  IMAD.MOV.U32 R75, RZ, RZ, R176 ;  /* 0x000000ffff4b7224 */ /* 0x000fe200078e00b0 */
[----:B------:R-:W-:Y:S01]  /*5c50*/  IABS R176, R80 ;  /* 0x0000005000b07213 */ /* 0x000fe20000000000 */
[----:B------:R-:W-:Y:S01]  /*5c60*/  @!P0 IMAD.MOV R74, RZ, RZ, -R74 ;  /* 0x000000ffff4a8224 */ /* 0x000fe200078e0a4a */
[C---:B------:R-:W-:Y:S01]  /*5c70*/  ISETP.GT.U32.AND P0, PT, R3.reuse, R180, PT ;  /* 0x000000b40300720c */ /* 0x040fe20003f04070 */
[----:B------:R-:W-:Y:S01]  /*5c80*/  @!P2 IMAD.MOV R75, RZ, RZ, -R75 ;  /* 0x000000ffff4ba224 */ /* 0x000fe200078e0a4b */
[----:B------:R-:W-:Y:S01]  /*5c90*/  ISETP.GT.U32.AND P2, PT, R3, R181, PT ;  /* 0x000000b50300720c */ /* 0x000fe20003f44070 */
[----:B------:R-:W-:-:S04]  /*5ca0*/  IMAD.HI.U32 R182, R5, R83, RZ ;  /* 0x0000005305b67227 */ /* 0x000fc800078e00ff */
[----:B------:R-:W-:Y:S02]  /*5cb0*/  IMAD.MOV R182, RZ, RZ, -R182 ;  /* 0x000000ffffb67224 */ /* 0x000fe400078e0ab6 */
[----:B------:R-:W-:-:S04]  /*5cc0*/  IMAD.HI.U32 R186, R5, R176, RZ ;  /* 0x000000b005ba7227 */ /* 0x000fc800078e00ff */
[----:B------:R-:W-:Y:S02]  /*5cd0*/  IMAD.MOV.U32 R76, RZ, RZ, R124 ;  /* 0x000000ffff4c7224 */ /* 0x000fe400078e007c */
[----:B------:R-:W-:Y:S01]  /*5ce0*/  IMAD R124, R3, R182, R83 ;  /* 0x000000b6037c7224 */ /* 0x000fe200078e0253 */
[----:B------:R-:W-:Y:S01]  /*5cf0*/  IABS R182, R78 ;  /* 0x0000004e00b67213 */ /* 0x000fe20000000000 */
[--C-:B------:R-:W-:Y:S01]  /*5d00*/  @!P0 IMAD.IADD R180, R180, 0x1, -R3.reuse ;  /* 0x00000001b4b48824 */ /* 0x100fe200078e0a03 */
[----:B------:R-:W-:Y:S01]  /*5d10*/  IABS R83, R79 ;  /* 0x0000004f00537213 */ /* 0x000fe20000000000 */
[--C-:B------:R-:W-:Y:S01]  /*5d20*/  @!P5 IMAD.IADD R175, R175, 0x1, -R3.reuse ;  /* 0x00000001afafd824 */ /* 0x100fe200078e0a03 */
[----:B------:R-:W-:Y:S01]  /*5d30*/  ISETP.GT.U32.AND P5, PT, R3, R124, PT ;  /* 0x0000007c0300720c */ /* 0x000fe20003fa4070 */
[----:B------:R-:W-:Y:S01]  /*5d40*/  IMAD.MOV R186, RZ, RZ, -R186 ;  /* 0x000000ffffba7224 */ /* 0x000fe200078e0aba */
[----:B------:R-:W-:Y:S01]  /*5d50*/  ISETP.GE.AND P0, PT, R80, RZ, PT ;  /* 0x000000ff5000720c */ /* 0x000fe20003f06270 */
[----:B------:R-:W-:Y:S01]  /*5d60*/  @!P6 IMAD.MOV R76, RZ, RZ, -R76 ;  /* 0x000000ffff4ce224 */ /* 0x000fe200078e0a4c */
[----:B------:R-:W-:Y:S01]  /*5d70*/  ISETP.GE.AND P6, PT, R77, RZ, PT ;  /* 0x000000ff4d00720c */ /* 0x000fe20003fc6270 */
[----:B------:R-:W-:Y:S01]  /*5d80*/  @!P2 IMAD.IADD R181, R181, 0x1, -R3 ;  /* 0x00000001b5b5a824 */ /* 0x000fe200078e0a03 */
[----:B------:R-:W-:Y:S01]  /*5d90*/  ISETP.GE.AND P2, PT, R78, RZ, PT ;  /* 0x000000ff4e00720c */ /* 0x000fe20003f46270 */
[----:B------:R-:W-:Y:S01]  /*5da0*/  IMAD.MOV.U32 R77, RZ, RZ, R180 ;  /* 0x000000ffff4d7224 */ /* 0x000fe200078e00b4 */
[----:B------:R-:W-:Y:S01]  /*5db0*/  IABS R180, R81 ;  /* 0x0000005100b47213 */ /* 0x000fe20000000000 */
[----:B------:R-:W-:Y:S01]  /*5dc0*/  IMAD R186, R3, R186, R176 ;  /* 0x000000ba03ba7224 */ /* 0x000fe200078e02b0 */
[----:B------:R-:W-:Y:S01]  /*5dd0*/  IABS R176, R82 ;  /* 0x0000005200b07213 */ /* 0x000fe20000000000 */
[----:B------:R-:W-:-:S02]  /*5de0*/  IMAD.MOV.U32 R78, RZ, RZ, R175 ;  /* 0x000000ffff4e7224 */ /* 0x000fc400078e00af */
[----:B------:R-:W-:Y:S01]  /*5df0*/  @!P1 IMAD.MOV R77, RZ, RZ, -R77 ;  /* 0x000000ffff4d9224 */ /* 0x000fe200078e0a4d */
[C---:B------:R-:W-:Y:S01]  /*5e00*/  ISETP.GT.U32.AND P1, PT, R3.reuse, R181, PT ;  /* 0x000000b50300720c */ /* 0x040fe20003f24070 */
[----:B------:R-:W-:Y:S01]  /*5e10*/  @!P3 IMAD.MOV R78, RZ, RZ, -R78 ;  /* 0x000000ffff4eb224 */ /* 0x000fe200078e0a4e */
[----:B------:R-:W-:Y:S01]  /*5e20*/  ISETP.GT.U32.AND P3, PT, R3, R186, PT ;  /* 0x000000ba0300720c */ /* 0x000fe20003f64070 */
[----:B------:R-:W-:Y:S02]  /*5e30*/  @!P5 IMAD.IADD R124, R124, 0x1, -R3 ;  /* 0x000000017c7cd824 */ /* 0x000fe400078e0a03 */
[----:B------:R-:W-:-:S03]  /*5e40*/  IMAD.HI.U32 R80, R5, R83, RZ ;  /* 0x0000005305507227 */ /* 0x000fc600078e00ff */
[----:B------:R-:W-:Y:S01]  /*5e50*/  ISETP.GT.U32.AND P5, PT, R3, R124, PT ;  /* 0x0000007c0300720c */ /* 0x000fe20003fa4070 */
[----:B------:R-:W-:Y:S02]  /*5e60*/  IMAD.MOV R80, RZ, RZ, -R80 ;  /* 0x000000ffff507224 */ /* 0x000fe400078e0a50 */
[----:B------:R-:W-:-:S04]  /*5e70*/  IMAD.HI.U32 R175, R5, R182, RZ ;  /* 0x000000b605af7227 */ /* 0x000fc800078e00ff */
[--C-:B------:R-:W-:Y:S01]  /*5e80*/  @!P1 IMAD.IADD R181, R181, 0x1, -R3.reuse ;  /* 0x00000001b5b59824 */ /* 0x100fe200078e0a03 */
[----:B------:R-:W-:Y:S01]  /*5e90*/  ISETP.GE.AND P1, PT, R79, RZ, PT ;  /* 0x000000ff4f00720c */ /* 0x000fe20003f26270 */
[----:B------:R-:W-:Y:S02]  /*5ea0*/  @!P3 IMAD.IADD R186, R186, 0x1, -R3 ;  /* 0x00000001babab824 */ /* 0x000fe400078e0a03 */
[C---:B------:R-:W-:Y:S02]  /*5eb0*/  IMAD R83, R3.reuse, R80, R83 ;  /* 0x0000005003537224 */ /* 0x040fe400078e0253 */
[----:B------:R-:W-:Y:S01]  /*5ec0*/  IMAD.MOV.U32 R79, RZ, RZ, R181 ;  /* 0x000000ffff4f7224 */ /* 0x000fe200078e00b5 */
[C---:B------:R-:W-:Y:S01]  /*5ed0*/  ISETP.GT.U32.AND P3, PT, R3.reuse, R186, PT ;  /* 0x000000ba0300720c */ /* 0x040fe20003f64070 */
[----:B------:R-:W-:Y:S02]  /*5ee0*/  IMAD.MOV R175, RZ, RZ, -R175 ;  /* 0x000000ffffaf7224 */ /* 0x000fe400078e0aaf */
[----:B------:R-:W-:Y:S01]  /*5ef0*/  @!P4 IMAD.MOV R79, RZ, RZ, -R79 ;  /* 0x000000ffff4fc224 */ /* 0x000fe200078e0a4f */
[C---:B------:R-:W-:Y:S01]  /*5f00*/  ISETP.GT.U32.AND P4, PT, R3.reuse, R83, PT ;  /* 0x000000530300720c */ /* 0x040fe20003f84070 */
[----:B------:R-:W-:-:S02]  /*5f10*/  IMAD R182, R3, R175, R182 ;  /* 0x000000af03b67224 */ /* 0x000fc400078e02b6 */
[----:B------:R-:W-:Y:S02]  /*5f20*/  @!P5 IMAD.IADD R124, R124, 0x1, -R3 ;  /* 0x000000017c7cd824 */ /* 0x000fe400078e0a03 */
[----:B------:R-:W-:Y:S01]  /*5f30*/  IMAD.HI.U32 R175, R5, R180, RZ ;  /* 0x000000b405af7227 */ /* 0x000fe200078e00ff */
[----:B------:R-:W-:-:S03]  /*5f40*/  ISETP.GT.U32.AND P5, PT, R3, R182, PT ;  /* 0x000000b60300720c */ /* 0x000fc60003fa4070 */
[----:B------:R-:W-:-:S04]  /*5f50*/  IMAD.HI.U32 R181, R5, R176, RZ ;  /* 0x000000b005b57227 */ /* 0x000fc800078e00ff */
[----:B------:R-:W-:Y:S01]  /*5f60*/  IMAD.MOV.U32 R80, RZ, RZ, R124 ;  /* 0x000000ffff507224 */ /* 0x000fe200078e007c */
[----:B------:R-:W-:Y:S01]  /*5f70*/  IABS R124, R95 ;  /* 0x0000005f007c7213 */ /* 0x000fe20000000000 */
[----:B------:R-:W-:Y:S02]  /*5f80*/  IMAD.MOV R175, RZ, RZ, -R175 ;  /* 0x000000ffffaf7224 */ /* 0x000fe400078e0aaf */
[----:B------:R-:W-:Y:S02]  /*5f90*/  IMAD.MOV R181, RZ, RZ, -R181 ;  /* 0x000000ffffb57224 */ /* 0x000fe400078e0ab5 */
[--C-:B------:R-:W-:Y:S02]  /*5fa0*/  @!P3 IMAD.IADD R186, R186, 0x1, -R3.reuse ;  /* 0x00000001babab824 */ /* 0x100fe400078e0a03 */
[----:B------:R-:W-:Y:S01]  /*5fb0*/  @!P6 IMAD.MOV R80, RZ, RZ, -R80 ;  /* 0x000000ffff50e224 */ /* 0x000fe200078e0a50 */
[----:B------:R-:W-:Y:S01]  /*5fc0*/  ISETP.GE.AND P6, PT, R81, RZ, PT ;  /* 0x000000ff5100720c */ /* 0x000fe20003fc6270 */
[C---:B------:R-:W-:Y:S01]  /*5fd0*/  IMAD R180, R3.reuse, R175, R180 ;  /* 0x000000af03b47224 */ /* 0x040fe200078e02b4 */
[----:B------:R-:W-:Y:S01]  /*5fe0*/  IABS R175, R84 ;  /* 0x0000005400af7213 */ /* 0x000fe20000000000 */
[----:B------:R-:W-:Y:S01]  /*5ff0*/  IMAD R176, R3, R181, R176 ;  /* 0x000000b503b07224 */ /* 0x000fe200078e02b0 */
[----:B------:R-:W-:Y:S01]  /*6000*/  IABS R181, R85 ;  /* 0x0000005500b57213 */ /* 0x000fe20000000000 */
[----:B------:R-:W-:Y:S01]  /*6010*/  @!P4 IMAD.IADD R83, R83, 0x1, -R3 ;  /* 0x000000015353c824 */ /* 0x000fe200078e0a03 */
[----:B------:R-:W-:Y:S01]  /*6020*/  ISETP.GT.U32.AND P3, PT, R3, R180, PT ;  /* 0x000000b40300720c */ /* 0x000fe20003f64070 */
[----:B------:R-:W-:-:S02]  /*6030*/  IMAD.MOV.U32 R81, RZ, RZ, R186 ;  /* 0x000000ffff517224 */ /* 0x000fc400078e00ba */
[----:B------:R-:W-:Y:S01]  /*6040*/  IMAD.HI.U32 R186, R5, R175, RZ ;  /* 0x000000af05ba7227 */ /* 0x000fe200078e00ff */
[----:B------:R-:W-:-:S03]  /*6050*/  ISETP.GT.U32.AND P4, PT, R3, R83, PT ;  /* 0x000000530300720c */ /* 0x000fc60003f84070 */
[----:B------:R-:W-:Y:S01]  /*6060*/  @!P0 IMAD.MOV R81, RZ, RZ, -R81 ;  /* 0x000000ffff518224 */ /* 0x000fe200078e0a51 */
[C---:B------:R-:W-:Y:S01]  /*6070*/  ISETP.GT.U32.AND P0, PT, R3.reuse, R176, PT ;  /* 0x000000b00300720c */ /* 0x040fe20003f04070 */
[--C-:B------:R-:W-:Y:S02]  /*6080*/  @!P5 IMAD.IADD R182, R182, 0x1, -R3.reuse ;  /* 0x00000001b6b6d824 */ /* 0x100fe400078e0a03 */
[----:B------:R-:W-:Y:S02]  /*6090*/  IMAD.MOV R186, RZ, RZ, -R186 ;  /* 0x000000ffffba7224 */ /* 0x000fe400078e0aba */
[----:B------:R-:W-:Y:S01]  /*60a0*/  @!P3 IMAD.IADD R180, R180, 0x1, -R3 ;  /* 0x00000001b4b4b824 */ /* 0x000fe200078e0a03 */
[C---:B------:R-:W-:Y:S01]  /*60b0*/  ISETP.GT.U32.AND P5, PT, R3.reuse, R182, PT ;  /* 0x000000b60300720c */ /* 0x040fe20003fa4070 */
[----:B------:R-:W-:Y:S02]  /*60c0*/  IMAD R175, R3, R186, R175 ;  /* 0x000000ba03af7224 */ /* 0x000fe400078e02af */
[----:B------:R-:W-:Y:S01]  /*60d0*/  @!P4 IMAD.IADD R83, R83, 0x1, -R3 ;  /* 0x000000015353c824 */ /* 0x000fe200078e0a03 */
[----:B------:R-:W-:Y:S01]  /*60e0*/  ISETP.GT.U32.AND P3, PT, R3, R180, PT ;  /* 0x000000b40300720c */ /* 0x000fe20003f64070 */
[----:B------:R-:W-:Y:S01]  /*60f0*/  IMAD.HI.U32 R186, R5, R181, RZ ;  /* 0x000000b505ba7227 */ /* 0x000fe200078e00ff */
[----:B------:R-:W-:-:S03]  /*6100*/  ISETP.GT.U32.AND P4, PT, R3, R175, PT ;  /* 0x000000af0300720c */ /* 0x000fc60003f84070 */
[----:B------:R-:W-:Y:S02]  /*6110*/  @!P0 IMAD.IADD R176, R176, 0x1, -R3 ;  /* 0x00000001b0b08824 */ /* 0x000fe400078e0a03 */
[----:B------:R-:W-:Y:S01]  /*6120*/  @!P1 IMAD.MOV R83, RZ, RZ, -R83 ;  /* 0x000000ffff539224 */ /* 0x000fe200078e0a53 */
[----:B------:R-:W-:Y:S01]  /*6130*/  ISETP.GE.AND P1, PT, R85, RZ, PT ;  /* 0x000000ff5500720c */ /* 0x000fe20003f26270 */
[----:B------:R-:W-:Y:S01]  /*6140*/  @!P5 IMAD.IADD R182, R182, 0x1, -R3 ;  /* 0x00000001b6b6d824 */ /* 0x000fe200078e0a03 */
[----:B------:R-:W-:Y:S01]  /*6150*/  ISETP.GT.U32.AND P0, PT, R3, R176, PT ;  /* 0x000000b00300720c */ /* 0x000fe20003f04070 */
[----:B------:R-:W-:Y:S01]  /*6160*/  IMAD.MOV R186, RZ, RZ, -R186 ;  /* 0x000000ffffba7224 */ /* 0x000fe200078e0aba */
[----:B------:R-:W-:Y:S01]  /*6170*/  ISETP.GE.AND P5, PT, R82, RZ, PT ;  /* 0x000000ff5200720c */ /* 0x000fe20003fa6270 */
[----:B------:R-:W-:Y:S01]  /*6180*/  IMAD.MOV.U32 R82, RZ, RZ, R182 ;  /* 0x000000ffff527224 */ /* 0x000fe200078e00b6 */
[----:B------:R-:W-:Y:S01]  /*6190*/  IABS R85, R86 ;  /* 0x0000005600557213 */ /* 0x000fe20000000000 */
[----:B------:R-:W-:-:S04]  /*61a0*/  IMAD.HI.U32 R182, R5, R124, RZ ;  /* 0x0000007c05b67227 */ /* 0x000fc800078e00ff */
[--C-:B------:R-:W-:Y:S02]  /*61b0*/  @!P4 IMAD.IADD R175, R175, 0x1, -R3.reuse ;  /* 0x00000001afafc824 */ /* 0x100fe400078e0a03 */
[----:B------:R-:W-:Y:S01]  /*61c0*/  @!P3 IMAD.IADD R180, R180, 0x1, -R3 ;  /* 0x00000001b4b4b824 */ /* 0x000fe200078e0a03 */
[----:B------:R-:W-:Y:S01]  /*61d0*/  ISETP.GE.AND P3, PT, R95, RZ, PT ;  /* 0x000000ff5f00720c */ /* 0x000fe20003f66270 */
[----:B------:R-:W-:Y:S01]  /*61e0*/  @!P2 IMAD.MOV R82, RZ, RZ, -R82 ;  /* 0x000000ffff52a224 */ /* 0x000fe200078e0a52 */
[----:B------:R-:W-:Y:S01]  /*61f0*/  ISETP.GE.AND P2, PT, R84, RZ, PT ;  /* 0x000000ff5400720c */ /* 0x000fe20003f46270 */
[----:B------:R-:W-:Y:S01]  /*6200*/  IMAD.MOV R182, RZ, RZ, -R182 ;  /* 0x000000ffffb67224 */ /* 0x000fe200078e0ab6 */
[C---:B------:R-:W-:Y:S01]  /*6210*/  ISETP.GT.U32.AND P4, PT, R3.reuse, R175, PT ;  /* 0x000000af0300720c */ /* 0x040fe20003f84070 */
[----:B------:R-:W-:Y:S01]  /*6220*/  IMAD R95, R3, R186, R181 ;  /* 0x000000ba035f7224 */ /* 0x000fe200078e02b5 */
[----:B------:R-:W-:Y:S01]  /*6230*/  IABS R181, R87 ;  /* 0x0000005700b57213 */ /* 0x000fe20000000000 */
[----:B------:R-:W-:-:S02]  /*6240*/  @!P0 IMAD.IADD R176, R176, 0x1, -R3 ;  /* 0x00000001b0b08824 */ /* 0x000fc400078e0a03 */
[----:B------:R-:W-:Y:S01]  /*6250*/  IMAD.MOV.U32 R84, RZ, RZ, R180 ;  /* 0x000000ffff547224 */ /* 0x000fe200078e00b4 */
[C---:B------:R-:W-:Y:S01]  /*6260*/  ISETP.GT.U32.AND P0, PT, R3.reuse, R95, PT ;  /* 0x0000005f0300720c */ /* 0x040fe20003f04070 */
[----:B------:R-:W-:Y:S02]  /*6270*/  IMAD.MOV.U32 R180, RZ, RZ, R85 ;  /* 0x000000ffffb47224 */ /* 0x000fe400078e0055 */
[C---:B------:R-:W-:Y:S02]  /*6280*/  IMAD R124, R3.reuse, R182, R124 ;  /* 0x000000b6037c7224 */ /* 0x040fe400078e027c */
[----:B------:R-:W-:Y:S02]  /*6290*/  IMAD.MOV.U32 R85, RZ, RZ, R176 ;  /* 0x000000ffff557224 */ /* 0x000fe400078e00b0 */
[----:B------:R-:W-:Y:S01]  /*62a0*/  @!P6 IMAD.MOV R84, RZ, RZ, -R84 ;  /* 0x000000ffff54e224 */ /* 0x000fe200078e0a54 */
[----:B------:R-:W-:Y:S01]  /*62b0*/  ISETP.GE.AND P6, PT, R86, RZ, PT ;  /* 0x000000ff5600720c */ /* 0x000fe20003fc6270 */
[----:B------:R-:W-:Y:S01]  /*62c0*/  @!P5 IMAD.MOV R85, RZ, RZ, -R85 ;  /* 0x000000ffff55d224 */ /* 0x000fe200078e0a55 */
[----:B------:R-:W-:Y:S01]  /*62d0*/  ISETP.GT.U32.AND P5, PT, R3, R124, PT ;  /* 0x0000007c0300720c */ /* 0x000fe20003fa4070 */
[----:B------:R-:W-:Y:S01]  /*62e0*/  IMAD.HI.U32 R176, R5, R180, RZ ;  /* 0x000000b405b07227 */ /* 0x000fe200078e00ff */
[----:B------:R-:W-:-:S03]  /*62f0*/  IABS R86, R88 ;  /* 0x0000005800567213 */ /* 0x000fc60000000000 */
[----:B------:R-:W-:Y:S02]  /*6300*/  IMAD.MOV R176, RZ, RZ, -R176 ;  /* 0x000000ffffb07224 */ /* 0x000fe400078e0ab0 */
[--C-:B------:R-:W-:Y:S01]  /*6310*/  @!P4 IMAD.IADD R175, R175, 0x1, -R3.reuse ;  /* 0x00000001afafc824 */ /* 0x100fe200078e0a03 */
[----:B------:R-:W-:Y:S01]  /*6320*/  ISETP.GE.AND P4, PT, R87, RZ, PT ;  /* 0x000000ff5700720c */ /* 0x000fe20003f86270 */
[----:B------:R-:W-:Y:S02]  /*6330*/  IMAD.MOV.U32 R87, RZ, RZ, R86 ;  /* 0x000000ffff577224 */ /* 0x000fe400078e0056 */
[----:B------:R-:W-:Y:S01]  /*6340*/  IMAD R176, R3, R176, R180 ;  /* 0x000000b003b07224 */ /* 0x000fe200078e02b4 */
[----:B------:R-:W-:Y:S01]  /*6350*/  IABS R180, R89 ;  /* 0x0000005900b47213 */ /* 0x000fe20000000000 */
[----:B------:R-:W-:Y:S02]  /*6360*/  @!P0 IMAD.IADD R95, R95, 0x1, -R3 ;  /* 0x000000015f5f8824 */ /* 0x000fe400078e0a03 */
[----:B------:R-:W-:-:S02]  /*6370*/  IMAD.MOV.U32 R86, RZ, RZ, R175 ;  /* 0x000000ffff567224 */ /* 0x000fc400078e00af */
[----:B------:R-:W-:Y:S01]  /*6380*/  @!P5 IMAD.IADD R124, R124, 0x1, -R3 ;  /* 0x000000017c7cd824 */ /* 0x000fe200078e0a03 */
[C---:B------:R-:W-:Y:S01]  /*6390*/  ISETP.GT.U32.AND P0, PT, R3.reuse, R95, PT ;  /* 0x0000005f0300720c */ /* 0x040fe20003f04070 */
[----:B------:R-:W-:Y:S01]  /*63a0*/  @!P2 IMAD.MOV R86, RZ, RZ, -R86 ;  /* 0x000000ffff56a224 */ /* 0x000fe200078e0a56 */
[----:B------:R-:W-:Y:S01]  /*63b0*/  ISETP.GT.U32.AND P2, PT, R3, R176, PT ;  /* 0x000000b00300720c */ /* 0x000fe20003f44070 */
[----:B------:R-:W-:Y:S01]  /*63c0*/  IMAD.HI.U32 R186, R5, R181, RZ ;  /* 0x000000b505ba7227 */ /* 0x000fe200078e00ff */
[----:B------:R-:W-:-:S03]  /*63d0*/  ISETP.GT.U32.AND P5, PT, R3, R124, PT ;  /* 0x0000007c0300720c */ /* 0x000fc60003fa4070 */
[----:B------:R-:W-:-:S04]  /*63e0*/  IMAD.HI.U32 R182, R5, R87, RZ ;  /* 0x0000005705b67227 */ /* 0x000fc800078e00ff */
[----:B------:R-:W-:Y:S02]  /*63f0*/  IMAD.MOV R186, RZ, RZ, -R186 ;  /* 0x000000ffffba7224 */ /* 0x000fe400078e0aba */
[----:B------:R-:W-:Y:S02]  /*6400*/  IMAD.MOV R182, RZ, RZ, -R182 ;  /* 0x000000ffffb67224 */ /* 0x000fe400078e0ab6 */
[C---:B------:R-:W-:Y:S02]  /*6410*/  IMAD R181, R3.reuse, R186, R181 ;  /* 0x000000ba03b57224 */ /* 0x040fe400078e02b5 */
[----:B------:R-:W-:Y:S01]  /*6420*/  IMAD R175, R3, R182, R87 ;  /* 0x000000b603af7224 */ /* 0x000fe200078e0257 */
[----:B------:R-:W-:Y:S01]  /*6430*/  IABS R182, R90 ;  /* 0x0000005a00b67213 */ /* 0x000fe20000000000 */
[--C-:B------:R-:W-:Y:S01]  /*6440*/  @!P0 IMAD.IADD R95, R95, 0x1, -R3.reuse ;  /* 0x000000015f5f8824 */ /* 0x100fe200078e0a03 */
[----:B------:R-:W-:Y:S01]  /*6450*/  ISETP.GT.U32.AND P0, PT, R3, R181, PT ;  /* 0x000000b50300720c */ /* 0x000fe20003f04070 */
[----:B------:R-:W-:-:S02]  /*6460*/  @!P2 IMAD.IADD R176, R176, 0x1, -R3 ;  /* 0x00000001b0b0a824 */ /* 0x000fc400078e0a03 */
[----:B------:R-:W-:Y:S01]  /*6470*/  @!P5 IMAD.IADD R124, R124, 0x1, -R3 ;  /* 0x000000017c7cd824 */ /* 0x000fe200078e0a03 */
[C---:B------:R-:W-:Y:S01]  /*6480*/  ISETP.GT.U32.AND P5, PT, R3.reuse, R175, PT ;  /* 0x000000af0300720c */ /* 0x040fe20003fa4070 */
[----:B------:R-:W-:Y:S01]  /*6490*/  IMAD.MOV.U32 R87, RZ, RZ, R95 ;  /* 0x000000ffff577224 */ /* 0x000fe200078e005f */
[----:B------:R-:W-:Y:S01]  /*64a0*/  ISETP.GT.U32.AND P2, PT, R3, R176, PT ;  /* 0x000000b00300720c */ /* 0x000fe20003f44070 */
[----:B------:R-:W-:-:S04]  /*64b0*/  IMAD.HI.U32 R186, R5, R180, RZ ;  /* 0x000000b405ba7227 */ /* 0x000fc800078e00ff */
[----:B------:R-:W-:Y:S01]  /*64c0*/  @!P1 IMAD.MOV R87, RZ, RZ, -R87 ;  /* 0x000000ffff579224 */ /* 0x000fe200078e0a57 */
[----:B------:R-:W-:Y:S01]  /*64d0*/  ISETP.GE.AND P1, PT, R88, RZ, PT ;  /* 0x000000ff5800720c */ /* 0x000fe20003f26270 */
[----:B------:R-:W-:Y:S02]  /*64e0*/  IMAD.MOV R88, RZ, RZ, -R186 ;  /* 0x000000ffff587224 */ /* 0x000fe400078e0aba */
[----:B------:R-:W-:Y:S02]  /*64f0*/  IMAD.MOV.U32 R95, RZ, RZ, R235 ;  /* 0x000000ffff5f7224 */ /* 0x000fe400078e00eb */
[----:B------:R-:W-:-:S04]  /*6500*/  IMAD.HI.U32 R186, R5, R182, RZ ;  /* 0x000000b605ba7227 */ /* 0x000fc800078e00ff */
[----:B------:R-:W-:Y:S01]  /*6510*/  @!P0 IMAD.IADD R181, R181, 0x1, -R3 ;  /* 0x00000001b5b58824 */ /* 0x000fe200078e0a03 */
[----:B------:R-:W-:Y:S01]  /*6520*/  ISETP.GE.AND P0, PT, R89, RZ, PT ;  /* 0x000000ff5900720c */ /* 0x000fe20003f06270 */
[----:B------:R-:W-:Y:S02]  /*6530*/  IMAD R180, R3, R88, R180 ;  /* 0x0000005803b47224 */ /* 0x000fe400078e02b4 */
[----:B------:R-:W-:-:S04]  /*6540*/  IMAD.HI.U32 R89, R5, R95, RZ ;  /* 0x0000005f05597227 */ /* 0x000fc800078e00ff */
[----:B------:R-:W-:Y:S02]  /*6550*/  IMAD.MOV.U32 R88, RZ, RZ, R124 ;  /* 0x000000ffff587224 */ /* 0x000fe400078e007c */
[----:B------:R-:W-:Y:S02]  /*6560*/  IMAD.MOV R124, RZ, RZ, -R186 ;  /* 0x000000ffff7c7224 */ /* 0x000fe400078e0aba */
[--C-:B------:R-:W-:Y:S01]  /*6570*/  @!P5 IMAD.IADD R175, R175, 0x1, -R3.reuse ;  /* 0x00000001afafd824 */ /* 0x100fe200078e0a03 */
[C---:B------:R-:W-:Y:S01]  /*6580*/  ISETP.GT.U32.AND P5, PT, R3.reuse, R181, PT ;  /* 0x000000b50300720c */ /* 0x040fe20003fa4070 */
[----:B------:R-:W-:Y:S01]  /*6590*/  @!P2 IMAD.IADD R176, R176, 0x1, -R3 ;  /* 0x00000001b0b0a824 */ /* 0x000fe200078e0a03 */
[C---:B------:R-:W-:Y:S01]  /*65a0*/  ISETP.GT.U32.AND P2, PT, R3.reuse, R180, PT ;  /* 0x000000b40300720c */ /* 0x040fe20003f44070 */
[----:B------:R-:W-:Y:S02]  /*65b0*/  IMAD.MOV R186, RZ, RZ, -R89 ;  /* 0x000000ffffba7224 */ /* 0x000fe400078e0a59 */
[----:B------:R-:W-:Y:S01]  /*65c0*/  IMAD R124, R3, R124, R182 ;  /* 0x0000007c037c7224 */ /* 0x000fe200078e02b6 */
[----:B------:R-:W-:Y:S01]  /*65d0*/  IABS R182, R92 ;  /* 0x0000005c00b67213 */ /* 0x000fe20000000000 */
[----:B------:R-:W-:-:S02]  /*65e0*/  IMAD.MOV.U32 R89, RZ, RZ, R176 ;  /* 0x000000ffff597224 */ /* 0x000fc400078e00b0 */
[C---:B------:R-:W-:Y:S01]  /*65f0*/  IMAD R95, R3.reuse, R186, R95 ;  /* 0x000000ba035f7224 */ /* 0x040fe200078e025f */
[----:B------:R-:W-:Y:S01]  /*6600*/  IABS R186, R94 ;  /* 0x0000005e00ba7213 */ /* 0x000fe20000000000 */
[----:B------:R-:W-:Y:S01]  /*6610*/  @!P6 IMAD.MOV R89, RZ, RZ, -R89 ;  /* 0x000000ffff59e224 */ /* 0x000fe200078e0a59 */
[C---:B------:R-:W-:Y:S01]  /*6620*/  ISETP.GT.U32.AND P6, PT, R3.reuse, R124, PT ;  /* 0x0000007c0300720c */ /* 0x040fe20003fc4070 */
[----:B------:R-:W-:Y:S01]  /*6630*/  @!P3 IMAD.MOV R88, RZ, RZ, -R88 ;  /* 0x000000ffff58b224 */ /* 0x000fe200078e0a58 */
[----:B------:R-:W-:Y:S01]  /*6640*/  ISETP.GT.U32.AND P3, PT, R3, R175, PT ;  /* 0x000000af0300720c */ /* 0x000fe20003f64070 */
[--C-:B------:R-:W-:Y:S01]  /*6650*/  @!P5 IMAD.IADD R181, R181, 0x1, -R3.reuse ;  /* 0x00000001b5b5d824 */ /* 0x100fe200078e0a03 */
[----:B------:R-:W-:Y:S01]  /*6660*/  ISETP.GT.U32.AND P5, PT, R3, R95, PT ;  /* 0x0000005f0300720c */ /* 0x000fe20003fa4070 */
[----:B------:R-:W-:Y:S01]  /*6670*/  @!P2 IMAD.IADD R180, R180, 0x1, -R3 ;  /* 0x00000001b4b4a824 */ /* 0x000fe200078e0a03 */
[----:B------:R-:W-:Y:S01]  /*6680*/  ISETP.GE.AND P2, PT, R91, RZ, PT ;  /* 0x000000ff5b00720c */ /* 0x000fe20003f46270 */
[----:B------:R-:W-:-:S02]  /*6690*/  IMAD.MOV.U32 R176, RZ, RZ, R182 ;  /* 0x000000ffffb07224 */ /* 0x000fc400078e00b6 */
[----:B------:R-:W-:Y:S02]  /*66a0*/  IMAD.MOV.U32 R182, RZ, RZ, R186 ;  /* 0x000000ffffb67224 */ /* 0x000fe400078e00ba */
[----:B------:R-:W-:-:S04]  /*66b0*/  IMAD.HI.U32 R235, R5, R176, RZ ;  /* 0x000000b005eb7227 */ /* 0x000fc800078e00ff */
[--C-:B------:R-:W-:Y:S01]  /*66c0*/  @!P6 IMAD.IADD R124, R124, 0x1, -R3.reuse ;  /* 0x000000017c7ce824 */ /* 0x100fe200078e0a03 */
[----:B------:R-:W-:Y:S01]  /*66d0*/  ISETP.GT.U32.AND P6, PT, R3, R180, PT ;  /* 0x000000b40300720c */ /* 0x000fe20003fc4070 */
[----:B------:R-:W-:Y:S01]  /*66e0*/  @!P3 IMAD.IADD R175, R175, 0x1, -R3 ;  /* 0x00000001afafb824 */ /* 0x000fe200078e0a03 */
[----:B------:R-:W-:Y:S01]  /*66f0*/  ISETP.GE.AND P3, PT, R90, RZ, PT ;  /* 0x000000ff5a00720c */ /* 0x000fe20003f66270 */
[----:B------:R-:W-:Y:S02]  /*6700*/  IMAD.MOV R235, RZ, RZ, -R235 ;  /* 0x000000ffffeb7224 */ /* 0x000fe400078e0aeb */
[----:B------:R-:W-:Y:S01]  /*6710*/  @!P5 IMAD.IADD R95, R95, 0x1, -R3 ;  /* 0x000000015f5fd824 */ /* 0x000fe200078e0a03 */
[----:B------:R-:W-:Y:S01]  /*6720*/  ISETP.GT.U32.AND P5, PT, R3, R124, PT ;  /* 0x0000007c0300720c */ /* 0x000fe20003fa4070 */
[----:B------:R-:W-:-:S04]  /*6730*/  IMAD.HI.U32 R186, R5, R182, RZ ;  /* 0x000000b605ba7227 */ /* 0x000fc800078e00ff */
[----:B------:R-:W-:Y:S02]  /*6740*/  IMAD.MOV.U32 R91, RZ, RZ, R175 ;  /* 0x000000ffff5b7224 */ /* 0x000fe400078e00af */
[C---:B------:R-:W-:Y:S01]  /*6750*/  IMAD R175, R3.reuse, R235, R176 ;  /* 0x000000eb03af7224 */ /* 0x040fe200078e02b0 */
[----:B------:R-:W-:Y:S01]  /*6760*/  IABS R176, R97 ;  /* 0x0000006100b07213 */ /* 0x000fe20000000000 */
[----:B------:R-:W-:Y:S02]  /*6770*/  IMAD.MOV.U32 R90, RZ, RZ, R181 ;  /* 0x000000ffff5a7224 */ /* 0x000fe400078e00b5 */
[----:B------:R-:W-:Y:S02]  /*6780*/  IMAD.MOV R186, RZ, RZ, -R186 ;  /* 0x000000ffffba7224 */ /* 0x000fe400078e0aba */
[----:B------:R-:W-:Y:S01]  /*6790*/  IMAD.MOV.U32 R181, RZ, RZ, R236 ;  /* 0x000000ffffb57224 */ /* 0x000fe200078e00ec */
[----:B------:R-:W-:Y:S01]  /*67a0*/  IABS R236, R96 ;  /* 0x0000006000ec7213 */ /* 0x000fe20000000000 */
[----:B------:R-:W-:Y:S01]  /*67b0*/  @!P1 IMAD.MOV R91, RZ, RZ, -R91 ;  /* 0x000000ffff5b9224 */ /* 0x000fe200078e0a5b */
[----:B------:R-:W-:Y:S01]  /*67c0*/  ISETP.GE.AND P1, PT, R92, RZ, PT ;  /* 0x000000ff5c00720c */ /* 0x000fe20003f26270 */
[----:B------:R-:W-:Y:S01]  /*67d0*/  @!P6 IMAD.IADD R180, R180, 0x1, -R3 ;  /* 0x00000001b4b4e824 */ /* 0x000fe200078e0a03 */
[C---:B------:R-:W-:Y:S01]  /*67e0*/  ISETP.GT.U32.AND P6, PT, R3.reuse, R175, PT ;  /* 0x000000af0300720c */ /* 0x040fe20003fc4070 */
[----:B------:R-:W-:Y:S01]  /*67f0*/  IMAD R182, R3, R186, R182 ;  /* 0x000000ba03b67224 */ /* 0x000fe200078e02b6 */
[----:B------:R-:W-:Y:S01]  /*6800*/  IABS R186, R105 ;  /* 0x0000006900ba7213 */ /* 0x000fe20000000000 */
[----:B------:R-:W-:-:S04]  /*6810*/  IMAD.HI.U32 R92, R5, R181, RZ ;  /* 0x000000b5055c7227 */ /* 0x000fc800078e00ff */
[----:B------:R-:W-:Y:S01]  /*6820*/  @!P4 IMAD.MOV R90, RZ, RZ, -R90 ;  /* 0x000000ffff5ac224 */ /* 0x000fe200078e0a5a */
[C---:B------:R-:W-:Y:S01]  /*6830*/  ISETP.GT.U32.AND P4, PT, R3.reuse, R95, PT ;  /* 0x0000005f0300720c */ /* 0x040fe20003f84070 */
[----:B------:R-:W-:Y:S02]  /*6840*/  IMAD.MOV R92, RZ, RZ, -R92 ;  /* 0x000000ffff5c7224 */ /* 0x000fe400078e0a5c */
[----:B------:R-:W-:Y:S01]  /*6850*/  @!P5 IMAD.IADD R124, R124, 0x1, -R3 ;  /* 0x000000017c7cd824 */ /* 0x000fe200078e0a03 */
[C---:B------:R-:W-:Y:S01]  /*6860*/  ISETP.GT.U32.AND P5, PT, R3.reuse, R182, PT ;  /* 0x000000b60300720c */ /* 0x040fe20003fa4070 */
[----:B------:R-:W-:Y:S02]  /*6870*/  IMAD R181, R3, R92, R181 ;  /* 0x0000005c03b57224 */ /* 0x000fe400078e02b5 */
[----:B------:R-:W-:Y:S02]  /*6880*/  @!P6 IMAD.IADD R175, R175, 0x1, -R3 ;  /* 0x00000001afafe824 */ /* 0x000fe400078e0a03 */
[----:B------:R-:W-:Y:S01]  /*6890*/  IMAD.HI.U32 R235, R5, R176, RZ ;  /* 0x000000b005eb7227 */ /* 0x000fe200078e00ff */
[----:B------:R-:W-:-:S03]  /*68a0*/  ISETP.GT.U32.AND P6, PT, R3, R181, PT ;  /* 0x000000b50300720c */ /* 0x000fc60003fc4070 */
[----:B------:R-:W-:Y:S01]  /*68b0*/  @!P4 IMAD.IADD R95, R95, 0x1, -R3 ;  /* 0x000000015f5fc824 */ /* 0x000fe200078e0a03 */
[----:B------:R-:W-:Y:S01]  /*68c0*/  ISETP.GE.AND P4, PT, R94, RZ, PT ;  /* 0x000000ff5e00720c */ /* 0x000fe20003f86270 */
[----:B------:R-:W-:-:S04]  /*68d0*/  IMAD.HI.U32 R94, R5, R236, RZ ;  /* 0x000000ec055e7227 */ /* 0x000fc800078e00ff */
[--C-:B------:R-:W-:Y:S01]  /*68e0*/  @!P5 IMAD.IADD R182, R182, 0x1, -R3.reuse ;  /* 0x00000001b6b6d824 */ /* 0x100fe200078e0a03 */
[----:B------:R-:W-:Y:S01]  /*68f0*/  ISETP.GT.U32.AND P5, PT, R3, R175, PT ;  /* 0x000000af0300720c */ /* 0x000fe20003fa4070 */
[----:B------:R-:W-:Y:S02]  /*6900*/  IMAD.MOV R94, RZ, RZ, -R94 ;  /* 0x000000ffff5e7224 */ /* 0x000fe400078e0a5e */
[----:B------:R-:W-:Y:S02]  /*6910*/  @!P6 IMAD.IADD R181, R181, 0x1, -R3 ;  /* 0x00000001b5b5e824 */ /* 0x000fe400078e0a03 */
[----:B------:R-:W-:Y:S02]  /*6920*/  IMAD.MOV.U32 R92, RZ, RZ, R180 ;  /* 0x000000ffff5c7224 */ /* 0x000fe400078e00b4 */
[----:B------:R-:W-:Y:S01]  /*6930*/  IMAD.MOV R235, RZ, RZ, -R235 ;  /* 0x000000ffffeb7224 */ /* 0x000fe200078e0aeb */
[C---:B------:R-:W-:Y:S01]  /*6940*/  ISETP.GT.U32.AND P6, PT, R3.reuse, R181, PT ;  /* 0x000000b50300720c */ /* 0x040fe20003fc4070 */
[----:B------:R-:W-:Y:S01]  /*6950*/  IMAD R180, R3, R94, R236 ;  /* 0x0000005e03b47224 */ /* 0x000fe200078e02ec */
[----:B------:R-:W-:Y:S01]  /*6960*/  IABS R94, R98 ;  /* 0x00000062005e7213 */ /* 0x000fe20000000000 */
[----:B------:R-:W-:Y:S01]  /*6970*/  @!P0 IMAD.MOV R92, RZ, RZ, -R92 ;  /* 0x000000ffff5c8224 */ /* 0x000fe200078e0a5c */
[----:B------:R-:W-:Y:S01]  /*6980*/  ISETP.GE.AND P0, PT, R93, RZ, PT ;  /* 0x000000ff5d00720c */ /* 0x000fe20003f06270 */
[----:B------:R-:W-:Y:S01]  /*6990*/  IMAD R176, R3, R235, R176 ;  /* 0x000000eb03b07224 */ /* 0x000fe200078e02b0 */
[----:B------:R-:W-:Y:S01]  /*69a0*/  IABS R236, R101 ;  /* 0x0000006500ec7213 */ /* 0x000fe20000000000 */
[----:B------:R-:W-:-:S04]  /*69b0*/  IMAD.HI.U32 R235, R5, R186, RZ ;  /* 0x000000ba05eb7227 */ /* 0x000fc800078e00ff */
[----:B------:R-:W-:Y:S01]  /*69c0*/  @!P5 IMAD.IADD R175, R175, 0x1, -R3 ;  /* 0x00000001afafd824 */ /* 0x000fe200078e0a03 */
[----:B------:R-:W-:Y:S01]  /*69d0*/  ISETP.GT.U32.AND P5, PT, R3, R180, PT ;  /* 0x000000b40300720c */ /* 0x000fe20003fa4070 */
[----:B------:R-:W-:Y:S02]  /*69e0*/  IMAD.MOV.U32 R93, RZ, RZ, R124 ;  /* 0x000000ffff5d7224 */ /* 0x000fe400078e007c */
[----:B------:R-:W-:Y:S02]  /*69f0*/  IMAD.MOV.U32 R124, RZ, RZ, R94 ;  /* 0x000000ffff7c7224 */ /* 0x000fe400078e005e */
[----:B------:R-:W-:Y:S02]  /*6a00*/  IMAD.MOV.U32 R94, RZ, RZ, R95 ;  /* 0x000000ffff5e7224 */ /* 0x000fe400078e005f */
[----:B------:R-:W-:Y:S02]  /*6a10*/  IMAD.MOV R235, RZ, RZ, -R235 ;  /* 0x000000ffffeb7224 */ /* 0x000fe400078e0aeb */
[----:B------:R-:W-:-:S02]  /*6a20*/  IMAD.MOV.U32 R95, RZ, RZ, R175 ;  /* 0x000000ffff5f7224 */ /* 0x000fc400078e00af */
[C---:B------:R-:W-:Y:S01]  /*6a30*/  IMAD R175, R3.reuse, R235, R186 ;  /* 0x000000eb03af7224 */ /* 0x040fe200078e02ba */
[----:B------:R-:W-:Y:S01]  /*6a40*/  IABS R186, R99 ;  /* 0x0000006300ba7213 */ /* 0x000fe20000000000 */
[----:B------:R-:W-:Y:S01]  /*6a50*/  @!P1 IMAD.MOV R95, RZ, RZ, -R95 ;  /* 0x000000ffff5f9224 */ /* 0x000fe200078e0a5f */
[C---:B------:R-:W-:Y:S01]  /*6a60*/  ISETP.GT.U32.AND P1, PT, R3.reuse, R176, PT ;  /* 0x000000b00300720c */ /* 0x040fe20003f24070 */
[----:B------:R-:W-:Y:S01]  /*6a70*/  @!P3 IMAD.MOV R93, RZ, RZ, -R93 ;  /* 0x000000ffff5db224 */ /* 0x000fe200078e0a5d */
[----:B------:R-:W-:Y:S01]  /*6a80*/  ISETP.GT.U32.AND P3, PT, R3, R182, PT ;  /* 0x000000b60300720c */ /* 0x000fe20003f64070 */
[----:B------:R-:W-:Y:S01]  /*6a90*/  @!P6 IMAD.IADD R181, R181, 0x1, -R3 ;  /* 0x00000001b5b5e824 */ /* 0x000fe200078e0a03 */
[----:B------:R-:W-:Y:S01]  /*6aa0*/  ISETP.GT.U32.AND P6, PT, R3, R175, PT ;  /* 0x000000af0300720c */ /* 0x000fe20003fc4070 */
[----:B------:R-:W-:Y:S01]  /*6ab0*/  @!P2 IMAD.MOV R94, RZ, RZ, -R94 ;  /* 0x000000ffff5ea224 */ /* 0x000fe200078e0a5e */
[----:B------:R-:W-:Y:S01]  /*6ac0*/  ISETP.GE.AND P2, PT, R96, RZ, PT ;  /* 0x000000ff6000720c */ /* 0x000fe20003f46270 */
[----:B------:R-:W-:Y:S01]  /*6ad0*/  IMAD.HI.U32 R96, R5, R124, RZ ;  /* 0x0000007c05607227 */ /* 0x000fe200078e00ff */
[----:B------:R-:W-:-:S03]  /*6ae0*/  IABS R235, R100 ;  /* 0x0000006400eb7213 */ /* 0x000fc60000000000 */
[----:B------:R-:W-:Y:S02]  /*6af0*/  IMAD.MOV R96, RZ, RZ, -R96 ;  /* 0x000000ffff607224 */ /* 0x000fe400078e0a60 */
[--C-:B------:R-:W-:Y:S02]  /*6b00*/  @!P1 IMAD.IADD R176, R176, 0x1, -R3.reuse ;  /* 0x00000001b0b09824 */ /* 0x100fe400078e0a03 */
[--C-:B------:R-:W-:Y:S01]  /*6b10*/  @!P3 IMAD.IADD R182, R182, 0x1, -R3.reuse ;  /* 0x00000001b6b6b824 */ /* 0x100fe200078e0a03 */
[----:B------:R-:W-:Y:S01]  /*6b20*/  ISETP.GE.AND P3, PT, R97, RZ, PT ;  /* 0x000000ff6100720c */ /* 0x000fe20003f66270 */
[----:B------:R-:W-:Y:S02]  /*6b30*/  IMAD R124, R3, R96, R124 ;  /* 0x00000060037c7224 */ /* 0x000fe400078e027c */
[----:B------:R-:W-:Y:S01]  /*6b40*/  @!P6 IMAD.IADD R175, R175, 0x1, -R3 ;  /* 0x00000001afafe824 */ /* 0x000fe200078e0a03 */
[----:B------:R-:W-:Y:S01]  /*6b50*/  ISETP.GT.U32.AND P6, PT, R3, R176, PT ;  /* 0x000000b00300720c */ /* 0x000fe20003fc4070 */
[----:B------:R-:W-:-:S02]  /*6b60*/  IMAD.MOV.U32 R96, RZ, RZ, R182 ;  /* 0x000000ffff607224 */ /* 0x000fc400078e00b6 */
[----:B------:R-:W-:-:S04]  /*6b70*/  IMAD.HI.U32 R182, R5, R186, RZ ;  /* 0x000000ba05b67227 */ /* 0x000fc800078e00ff */
[----:B------:R-:W-:Y:S01]  /*6b80*/  @!P5 IMAD.IADD R180, R180, 0x1, -R3 ;  /* 0x00000001b4b4d824 */ /* 0x000fe200078e0a03 */
[----:B------:R-:W-:Y:S01]  /*6b90*/  ISETP.GE.AND P5, PT, R105, RZ, PT ;  /* 0x000000ff6900720c */ /* 0x000fe20003fa6270 */
[----:B------:R-:W-:Y:S01]  /*6ba0*/  IMAD.MOV R182, RZ, RZ, -R182 ;  /* 0x000000ffffb67224 */ /* 0x000fe200078e0ab6 */
[----:B------:R-:W-:Y:S01]  /*6bb0*/  IABS R105, R102 ;  /* 0x0000006600697213 */ /* 0x000fe20000000000 */
[----:B------:R-:W-:Y:S01]  /*6bc0*/  IMAD.MOV.U32 R97, RZ, RZ, R181 ;  /* 0x000000ffff617224 */ /* 0x000fe200078e00b5 */
[C---:B------:R-:W-:Y:S01]  /*6bd0*/  ISETP.GT.U32.AND P1, PT, R3.reuse, R180, PT ;  /* 0x000000b40300720c */ /* 0x040fe20003f24070 */
[----:B------:R-:W-:Y:S02]  /*6be0*/  IMAD R186, R3, R182, R186 ;  /* 0x000000b603ba7224 */ /* 0x000fe400078e02ba */
[----:B------:R-:W-:Y:S02]  /*6bf0*/  @!P6 IMAD.IADD R176, R176, 0x1, -R3 ;  /* 0x00000001b0b0e824 */ /* 0x000fe400078e0a03 */
[----:B------:R-:W-:Y:S01]  /*6c00*/  IMAD.HI.U32 R182, R5, R235, RZ ;  /* 0x000000eb05b67227 */ /* 0x000fe200078e00ff */
[----:B------:R-:W-:-:S03]  /*6c10*/  ISETP.GT.U32.AND P6, PT, R3, R186, PT ;  /* 0x000000ba0300720c */ /* 0x000fc60003fc4070 */
[----:B------:R-:W-:Y:S01]  /*6c20*/  @!P0 IMAD.MOV R97, RZ, RZ, -R97 ;  /* 0x000000ffff618224 */ /* 0x000fe200078e0a61 */
[C---:B------:R-:W-:Y:S01]  /*6c30*/  ISETP.GT.U32.AND P0, PT, R3.reuse, R124, PT ;  /* 0x0000007c0300720c */ /* 0x040fe20003f04070 */
[----:B------:R-:W-:Y:S01]  /*6c40*/  @!P4 IMAD.MOV R96, RZ, RZ, -R96 ;  /* 0x000000ffff60c224 */ /* 0x000fe200078e0a60 */
[----:B------:R-:W-:Y:S01]  /*6c50*/  ISETP.GT.U32.AND P4, PT, R3, R175, PT ;  /* 0x000000af0300720c */ /* 0x000fe20003f84070 */
[----:B------:R-:W-:Y:S01]  /*6c60*/  IMAD.MOV.U32 R181, RZ, RZ, R236 ;  /* 0x000000ffffb57224 */ /* 0x000fe200078e00ec */
[----:B------:R-:W-:Y:S01]  /*6c70*/  IABS R236, R106 ;  /* 0x0000006a00ec7213 */ /* 0x000fe20000000000 */
[----:B------:R-:W-:Y:S02]  /*6c80*/  IMAD.MOV R182, RZ, RZ, -R182 ;  /* 0x000000ffffb67224 */ /* 0x000fe400078e0ab6 */
[----:B------:R-:W-:Y:S01]  /*6c90*/  @!P1 IMAD.IADD R180, R180, 0x1, -R3 ;  /* 0x00000001b4b49824 */ /* 0x000fe200078e0a03 */
[----:B------:R-:W-:Y:S01]  /*6ca0*/  ISETP.GE.AND P1, PT, R98, RZ, PT ;  /* 0x000000ff6200720c */ /* 0x000fe20003f26270 */
[----:B------:R-:W-:-:S04]  /*6cb0*/  IMAD.HI.U32 R98, R5, R181, RZ ;  /* 0x000000b505627227 */ /* 0x000fc800078e00ff */
[C---:B------:R-:W-:Y:S01]  /*6cc0*/  IMAD R235, R3.reuse, R182, R235 ;  /* 0x000000b603eb7224 */ /* 0x040fe200078e02eb */
[----:B------:R-:W-:Y:S01]  /*6cd0*/  IABS R182, R103 ;  /* 0x0000006700b67213 */ /* 0x000fe20000000000 */
[----:B------:R-:W-:Y:S02]  /*6ce0*/  IMAD.MOV R98, RZ, RZ, -R98 ;  /* 0x000000ffff627224 */ /* 0x000fe400078e0a62 */
[----:B------:R-:W-:Y:S01]  /*6cf0*/  @!P6 IMAD.IADD R186, R186, 0x1, -R3 ;  /* 0x00000001babae824 */ /* 0x000fe200078e0a03 */
[C---:B------:R-:W-:Y:S01]  /*6d00*/  ISETP.GT.U32.AND P6, PT, R3.reuse, R235, PT ;  /* 0x000000eb0300720c */ /* 0x040fe20003fc4070 */
[----:B------:R-:W-:Y:S02]  /*6d10*/  IMAD R181, R3, R98, R181 ;  /* 0x0000006203b57224 */ /* 0x000fe400078e02b5 */
[----:B------:R-:W-:Y:S01]  /*6d20*/  @!P0 IMAD.IADD R124, R124, 0x1, -R3 ;  /* 0x000000017c7c8824 */ /* 0x000fe200078e0a03 */
[----:B------:R-:W-:Y:S01]  /*6d30*/  ISETP.GE.AND P0, PT, R100, RZ, PT ;  /* 0x000000ff6400720c */ /* 0x000fe20003f06270 */
[----:B------:R-:W-:-:S02]  /*6d40*/  IMAD.MOV.U32 R98, RZ, RZ, R180 ;  /* 0x000000ffff627224 */ /* 0x000fc400078e00b4 */
[----:B------:R-:W-:Y:S01]  /*6d50*/  @!P4 IMAD.IADD R175, R175, 0x1, -R3 ;  /* 0x00000001afafc824 */ /* 0x000fe200078e0a03 */
[----:B------:R-:W-:Y:S01]  /*6d60*/  ISETP.GE.AND P4, PT, R99, RZ, PT ;  /* 0x000000ff6300720c */ /* 0x000fe20003f86270 */
[----:B------:R-:W-:-:S04]  /*6d70*/  IMAD.HI.U32 R99, R5, R105, RZ ;  /* 0x0000006905637227 */ /* 0x000fc800078e00ff */
[----:B------:R-:W-:Y:S01]  /*6d80*/  @!P2 IMAD.MOV R98, RZ, RZ, -R98 ;  /* 0x000000ffff62a224 */ /* 0x000fe200078e0a62 */
[----:B------:R-:W-:Y:S01]  /*6d90*/  ISETP.GT.U32.AND P2, PT, R3, R124, PT ;  /* 0x0000007c0300720c */ /* 0x000fe20003f44070 */
[----:B------:R-:W-:Y:S02]  /*6da0*/  IMAD.MOV R180, RZ, RZ, -R99 ;  /* 0x000000ffffb47224 */ /* 0x000fe400078e0a63 */
[----:B------:R-:W-:Y:S01]  /*6db0*/  IMAD.MOV.U32 R99, RZ, RZ, R176 ;  /* 0x000000ffff637224 */ /* 0x000fe200078e00b0 */
[----:B------:R-:W-:Y:S01]  /*6dc0*/  IABS R176, R104 ;  /* 0x0000006800b07213 */ /* 0x000fe20000000000 */
[----:B------:R-:W-:Y:S02]  /*6dd0*/  IMAD.MOV.U32 R100, RZ, RZ, R175 ;  /* 0x000000ffff647224 */ /* 0x000fe400078e00af */
[----:B------:R-:W-:Y:S02]  /*6de0*/  @!P6 IMAD.IADD R235, R235, 0x1, -R3 ;  /* 0x00000001ebebe824 */ /* 0x000fe400078e0a03 */
[----:B------:R-:W-:Y:S01]  /*6df0*/  @!P3 IMAD.MOV R99, RZ, RZ, -R99 ;  /* 0x000000ffff63b224 */ /* 0x000fe200078e0a63 */
[C---:B------:R-:W-:Y:S01]  /*6e00*/  ISETP.GT.U32.AND P3, PT, R3.reuse, R186, PT ;  /* 0x000000ba0300720c */ /* 0x040fe20003f64070 */
[----:B------:R-:W-:Y:S01]  /*6e10*/  @!P5 IMAD.MOV R100, RZ, RZ, -R100 ;  /* 0x000000ffff64d224 */ /* 0x000fe200078e0a64 */
[C---:B------:R-:W-:Y:S01]  /*6e20*/  ISETP.GT.U32.AND P5, PT, R3.reuse, R181, PT ;  /* 0x000000b50300720c */ /* 0x040fe20003fa4070 */
[C---:B------:R-:W-:Y:S01]  /*6e30*/  IMAD R105, R3.reuse, R180, R105 ;  /* 0x000000b403697224 */ /* 0x040fe200078e0269 */
[----:B------:R-:W-:Y:S01]  /*6e40*/  ISETP.GT.U32.AND P6, PT, R3, R235, PT ;  /* 0x000000eb0300720c */ /* 0x000fe20003fc4070 */
[----:B------:R-:W-:-:S04]  /*6e50*/  IMAD.HI.U32 R175, R5, R182, RZ ;  /* 0x000000b605af7227 */ /* 0x000fc800078e00ff */
[----:B------:R-:W-:Y:S01]  /*6e60*/  @!P2 IMAD.IADD R124, R124, 0x1, -R3 ;  /* 0x000000017c7ca824 */ /* 0x000fe200078e0a03 */
[----:B------:R-:W-:Y:S01]  /*6e70*/  ISETP.GT.U32.AND P2, PT, R3, R105, PT ;  /* 0x000000690300720c */ /* 0x000fe20003f44070 */
[----:B------:R-:W-:Y:S02]  /*6e80*/  IMAD.MOV R175, RZ, RZ, -R175 ;  /* 0x000000ffffaf7224 */ /* 0x000fe400078e0aaf */
[--C-:B------:R-:W-:Y:S01]  /*6e90*/  @!P3 IMAD.IADD R186, R186, 0x1, -R3.reuse ;  /* 0x00000001babab824 */ /* 0x100fe200078e0a03 */
[----:B------:R-:W-:Y:S01]  /*6ea0*/  ISETP.GE.AND P3, PT, R101, RZ, PT ;  /* 0x000000ff6500720c */ /* 0x000fe20003f66270 */
[----:B------:R-:W-:Y:S01]  /*6eb0*/  IMAD R182, R3, R175, R182 ;  /* 0x000000af03b67224 */ /* 0x000fe200078e02b6 */
[----:B------:R-:W-:Y:S01]  /*6ec0*/  IABS R175, R107 ;  /* 0x0000006b00af7213 */ /* 0x000fe20000000000 */
[--C-:B------:R-:W-:Y:S02]  /*6ed0*/  @!P5 IMAD.IADD R181, R181, 0x1, -R3.reuse ;  /* 0x00000001b5b5d824 */ /* 0x100fe400078e0a03 */
[----:B------:R-:W-:Y:S01]  /*6ee0*/  @!P6 IMAD.IADD R235, R235, 0x1, -R3 ;  /* 0x00000001ebebe824 */ /* 0x000fe200078e0a03 */
[C---:B------:R-:W-:Y:S01]  /*6ef0*/  ISETP.GT.U32.AND P6, PT, R3.reuse, R182, PT ;  /* 0x000000b60300720c */ /* 0x040fe20003fc4070 */
[----:B------:R-:W-:Y:S01]  /*6f00*/  IMAD.MOV.U32 R101, RZ, RZ, R124 ;  /* 0x000000ffff657224 */ /* 0x000fe200078e007c */
[----:B------:R-:W-:Y:S01]  /*6f10*/  ISETP.GT.U32.AND P5, PT, R3, R181, PT ;  /* 0x000000b50300720c */ /* 0x000fe20003fa4070 */
[----:B------:R-:W-:-:S04]  /*6f20*/  IMAD.HI.U32 R124, R5, R236, RZ ;  /* 0x000000ec057c7227 */ /* 0x000fc800078e00ff */
[----:B------:R-:W-:-:S04]  /*6f30*/  IMAD.HI.U32 R180, R5, R176, RZ ;  /* 0x000000b005b47227 */ /* 0x000fc800078e00ff */
[--C-:B------:R-:W-:Y:S02]  /*6f40*/  @!P2 IMAD.IADD R105, R105, 0x1, -R3.reuse ;  /* 0x000000016969a824 */ /* 0x100fe400078e0a03 */
[----:B------:R-:W-:Y:S02]  /*6f50*/  IMAD.MOV R124, RZ, RZ, -R124 ;  /* 0x000000ffff7c7224 */ /* 0x000fe400078e0a7c */
[----:B------:R-:W-:Y:S01]  /*6f60*/  IMAD.MOV R180, RZ, RZ, -R180 ;  /* 0x000000ffffb47224 */ /* 0x000fe200078e0ab4 */
[C---:B------:R-:W-:Y:S01]  /*6f70*/  ISETP.GT.U32.AND P2, PT, R3.reuse, R105, PT ;  /* 0x000000690300720c */ /* 0x040fe20003f44070 */
[C---:B------:R-:W-:Y:S01]  /*6f80*/  IMAD R124, R3.reuse, R124, R236 ;  /* 0x0000007c037c7224 */ /* 0x040fe200078e02ec */
[----:B------:R-:W-:Y:S01]  /*6f90*/  IABS R236, R110 ;  /* 0x0000006e00ec7213 */ /* 0x000fe20000000000 */
[C---:B------:R-:W-:Y:S01]  /*6fa0*/  IMAD R176, R3.reuse, R180, R176 ;  /* 0x000000b403b07224 */ /* 0x040fe200078e02b0 */
[----:B------:R-:W-:Y:S01]  /*6fb0*/  IABS R180, R109 ;  /* 0x0000006d00b47213 */ /* 0x000fe20000000000 */
[--C-:B------:R-:W-:Y:S01]  /*6fc0*/  @!P6 IMAD.IADD R182, R182, 0x1, -R3.reuse ;  /* 0x00000001b6b6e824 */ /* 0x100fe200078e0a03 */
[----:B------:R-:W-:Y:S01]  /*6fd0*/  ISETP.GT.U32.AND P6, PT, R3, R124, PT ;  /* 0x0000007c0300720c */ /* 0x000fe20003fc4070 */
[----:B------:R-:W-:Y:S01]  /*6fe0*/  @!P5 IMAD.IADD R181, R181, 0x1, -R3 ;  /* 0x00000001b5b5d824 */ /* 0x000fe200078e0a03 */
[----:B------:R-:W-:Y:S01]  /*6ff0*/  ISETP.GT.U32.AND P5, PT, R3, R176, PT ;  /* 0x000000b00300720c */ /* 0x000fe20003fa4070 */
[----:B------:R-:W-:Y:S01]  /*7000*/  @!P1 IMAD.MOV R101, RZ, RZ, -R101 ;  /* 0x000000ffff659224 */ /* 0x000fe200078e0a65 */
[----:B------:R-:W-:Y:S01]  /*7010*/  ISETP.GE.AND P1, PT, R102, RZ, PT ;  /* 0x000000ff6600720c */ /* 0x000fe20003f26270 */
[----:B------:R-:W-:-:S04]  /*7020*/  IMAD.HI.U32 R102, R5, R175, RZ ;  /* 0x000000af05667227 */ /* 0x000fc800078e00ff */
[----:B------:R-:W-:Y:S01]  /*7030*/  @!P2 IMAD.IADD R105, R105, 0x1, -R3 ;  /* 0x000000016969a824 */ /* 0x000fe200078e0a03 */
[----:B------:R-:W-:Y:S01]  /*7040*/  ISETP.GE.AND P2, PT, R103, RZ, PT ;  /* 0x000000ff6700720c */ /* 0x000fe20003f46270 */
[----:B------:R-:W-:Y:S02]  /*7050*/  IMAD.MOV R102, RZ, RZ, -R102 ;  /* 0x000000ffff667224 */ /* 0x000fe400078e0a66 */
[----:B------:R-:W-:-:S04]  /*7060*/  IMAD.HI.U32 R103, R5, R180, RZ ;  /* 0x000000b405677227 */ /* 0x000fc800078e00ff */
[C---:B------:R-:W-:Y:S02]  /*7070*/  IMAD R175, R3.reuse, R102, R175 ;  /* 0x0000006603af7224 */ /* 0x040fe400078e02af */
[----:B------:R-:W-:Y:S02]  /*7080*/  @!P6 IMAD.IADD R124, R124, 0x1, -R3 ;  /* 0x000000017c7ce824 */ /* 0x000fe400078e0a03 */
[----:B------:R-:W-:Y:S02]  /*7090*/  IMAD.MOV R103, RZ, RZ, -R103 ;  /* 0x000000ffff677224 */ /* 0x000fe400078e0a67 */
[----:B------:R-:W-:Y:S01]  /*70a0*/  IMAD.MOV.U32 R102, RZ, RZ, R186 ;  /* 0x000000ffff667224 */ /* 0x000fe200078e00ba */
[C---:B------:R-:W-:Y:S01]  /*70b0*/  ISETP.GT.U32.AND P6, PT, R3.reuse, R124, PT ;  /* 0x0000007c0300720c */ /* 0x040fe20003fc4070 */
[----:B------:R-:W-:Y:S01]  /*70c0*/  @!P5 IMAD.IADD R176, R176, 0x1, -R3 ;  /* 0x00000001b0b0d824 */ /* 0x000fe200078e0a03 */
[----:B------:R-:W-:Y:S01]  /*70d0*/  ISETP.GE.AND P5, PT, R104, RZ, PT ;  /* 0x000000ff6800720c */ /* 0x000fe20003fa6270 */
[----:B------:R-:W-:-:S02]  /*70e0*/  IMAD R180, R3, R103, R180 ;  /* 0x0000006703b47224 */ /* 0x000fc400078e02b4 */
[----:B------:R-:W-:Y:S01]  /*70f0*/  @!P4 IMAD.MOV R102, RZ, RZ, -R102 ;  /* 0x000000ffff66c224 */ /* 0x000fe200078e0a66 */
[----:B------:R-:W-:Y:S01]  /*7100*/  ISETP.GT.U32.AND P4, PT, R3, R182, PT ;  /* 0x000000b60300720c */ /* 0x000fe20003f84070 */
[----:B------:R-:W-:Y:S02]  /*7110*/  IMAD.MOV.U32 R104, RZ, RZ, R181 ;  /* 0x000000ffff687224 */ /* 0x000fe400078e00b5 */
[----:B------:R-:W-:-:S04]  /*7120*/  IMAD.HI.U32 R186, R5, R239, RZ ;  /* 0x000000ef05ba7227 */ /* 0x000fc800078e00ff */
[----:B------:R-:W-:Y:S02]  /*7130*/  IMAD.MOV.U32 R103, RZ, RZ, R235 ;  /* 0x000000ffff677224 */ /* 0x000fe400078e00eb */
[----:B------:R-:W-:Y:S01]  /*7140*/  @!P3 IMAD.MOV R104, RZ, RZ, -R104 ;  /* 0x000000ffff68b224 */ /* 0x000fe200078e0a68 */
[C---:B------:R-:W-:Y:S01]  /*7150*/  ISETP.GT.U32.AND P3, PT, R3.reuse, R180, PT ;  /* 0x000000b40300720c */ /* 0x040fe20003f64070 */
[----:B------:R-:W-:Y:S02]  /*7160*/  IMAD.MOV R186, RZ, RZ, -R186 ;  /* 0x000000ffffba7224 */ /* 0x000fe400078e0aba */
[----:B------:R-:W-:Y:S01]  /*7170*/  @!P0 IMAD.MOV R103, RZ, RZ, -R103 ;  /* 0x000000ffff678224 */ /* 0x000fe200078e0a67 */
[C---:B------:R-:W-:Y:S01]  /*7180*/  ISETP.GT.U32.AND P0, PT, R3.reuse, R176, PT ;  /* 0x000000b00300720c */ /* 0x040fe20003f04070 */
[----:B------:R-:W-:Y:S01]  /*7190*/  IMAD R181, R3, R186, R239 ;  /* 0x000000ba03b57224 */ /* 0x000fe200078e02ef */
[----:B------:R-:W-:Y:S01]  /*71a0*/  IABS R186, R111 ;  /* 0x0000006f00ba7213 */ /* 0x000fe20000000000 */
[----:B------:R-:W-:-:S02]  /*71b0*/  @!P6 IMAD.IADD R124, R124, 0x1, -R3 ;  /* 0x000000017c7ce824 */ /* 0x000fc400078e0a03 */
[----:B------:R-:W-:Y:S01]  /*71c0*/  @!P4 IMAD.IADD R182, R182, 0x1, -R3 ;  /* 0x00000001b6b6c824 */ /* 0x000fe200078e0a03 */
[C---:B------:R-:W-:Y:S01]  /*71d0*/  ISETP.GT.U32.AND P6, PT, R3.reuse, R181, PT ;  /* 0x000000b50300720c */ /* 0x040fe20003fc4070 */
[----:B------:R-:W-:Y:S01]  /*71e0*/  @!P1 IMAD.MOV R105, RZ, RZ, -R105 ;  /* 0x000000ffff699224 */ /* 0x000fe200078e0a69 */
[----:B------:R-:W-:Y:S01]  /*71f0*/  ISETP.GT.U32.AND P4, PT, R3, R175, PT ;  /* 0x000000af0300720c */ /* 0x000fe20003f84070 */
[--C-:B------:R-:W-:Y:S01]  /*7200*/  @!P3 IMAD.IADD R180, R180, 0x1, -R3.reuse ;  /* 0x00000001b4b4b824 */ /* 0x100fe200078e0a03 */
[----:B------:R-:W-:Y:S01]  /*7210*/  ISETP.GE.AND P1, PT, R106, RZ, PT ;  /* 0x000000ff6a00720c */ /* 0x000fe20003f26270 */
[----:B------:R-:W-:Y:S02]  /*7220*/  IMAD.MOV.U32 R106, RZ, RZ, R182 ;  /* 0x000000ffff6a7224 */ /* 0x000fe400078e00b6 */
[----:B------:R-:W-:Y:S01]  /*7230*/  @!P0 IMAD.IADD R176, R176, 0x1, -R3 ;  /* 0x00000001b0b08824 */ /* 0x000fe200078e0a03 */
[----:B------:R-:W-:Y:S01]  /*7240*/  ISETP.GE.AND P0, PT, R109, RZ, PT ;  /* 0x000000ff6d00720c */ /* 0x000fe20003f06270 */
[----:B------:R-:W-:Y:S01]  /*7250*/  IMAD.HI.U32 R109, R5, R236, RZ ;  /* 0x000000ec056d7227 */ /* 0x000fe200078e00ff */
[----:B------:R-:W-:-:S03]  /*7260*/  ISETP.GT.U32.AND P3, PT, R3, R180, PT ;  /* 0x000000b40300720c */ /* 0x000fc60003f64070 */
[----:B------:R-:W-:Y:S02]  /*7270*/  @!P6 IMAD.IADD R181, R181, 0x1, -R3 ;  /* 0x00000001b5b5e824 */ /* 0x000fe400078e0a03 */
[----:B------:R-:W-:Y:S02]  /*7280*/  IMAD.MOV R109, RZ, RZ, -R109 ;  /* 0x000000ffff6d7224 */ /* 0x000fe400078e0a6d */
[----:B------:R-:W-:Y:S01]  /*7290*/  @!P4 IMAD.IADD R175, R175, 0x1, -R3 ;  /* 0x00000001afafc824 */ /* 0x000fe200078e0a03 */
[----:B------:R-:W-:Y:S01]  /*72a0*/  ISETP.GE.AND P4, PT, R108, RZ, PT ;  /* 0x000000ff6c00720c */ /* 0x000fe20003f86270 */
[----:B------:R-:W-:Y:S01]  /*72b0*/  @!P2 IMAD.MOV R106, RZ, RZ, -R106 ;  /* 0x000000ffff6aa224 */ /* 0x000fe200078e0a6a */
[----:B------:R-:W-:Y:S01]  /*72c0*/  IABS R108, R113 ;  /* 0x00000071006c7213 */ /* 0x000fe20000000000 */
[----:B------:R-:W-:Y:S01]  /*72d0*/  IMAD R182, R3, R109, R236 ;  /* 0x0000006d03b67224 */ /* 0x000fe200078e02ec */
[----:B------:R-:W-:Y:S01]  /*72e0*/  ISETP.GE.AND P2, PT, R107, RZ, PT ;  /* 0x000000ff6b00720c */ /* 0x000fe20003f46270 */
[----:B------:R-:W-:Y:S01]  /*72f0*/  IMAD.MOV.U32 R107, RZ, RZ, R176 ;  /* 0x000000ffff6b7224 */ /* 0x000fe200078e00b0 */
[----:B------:R-:W-:Y:S01]  /*7300*/  ISETP.GT.U32.AND P6, PT, R3, R181, PT ;  /* 0x000000b50300720c */ /* 0x000fe20003fc4070 */
[----:B------:R-:W-:-:S04]  /*7310*/  IMAD.HI.U32 R109, R5, R186, RZ ;  /* 0x000000ba056d7227 */ /* 0x000fc800078e00ff */
[----:B------:R-:W-:Y:S02]  /*7320*/  IMAD.MOV.U32 R176, RZ, RZ, R108 ;  /* 0x000000ffffb07224 */ /* 0x000fe400078e006c */
[----:B------:R-:W-:Y:S01]  /*7330*/  @!P3 IMAD.IADD R180, R180, 0x1, -R3 ;  /* 0x00000001b4b4b824 */ /* 0x000fe200078e0a03 */
[C---:B------:R-:W-:Y:S01]  /*7340*/  ISETP.GT.U32.AND P3, PT, R3.reuse, R182, PT ;  /* 0x000000b60300720c */ /* 0x040fe20003f64070 */
[----:B------:R-:W-:Y:S02]  /*7350*/  IMAD.MOV.U32 R108, RZ, RZ, R124 ;  /* 0x000000ffff6c7224 */ /* 0x000fe400078e007c */
[----:B------:R-:W-:Y:S01]  /*7360*/  @!P5 IMAD.MOV R107, RZ, RZ, -R107 ;  /* 0x000000ffff6bd224 */ /* 0x000fe200078e0a6b */
[----:B------:R-:W-:Y:S01]  /*7370*/  ISETP.GT.U32.AND P5, PT, R3, R175, PT ;  /* 0x000000af0300720c */ /* 0x000fe20003fa4070 */
[----:B------:R-:W-:Y:S02]  /*7380*/  IMAD.MOV R124, RZ, RZ, -R109 ;  /* 0x000000ffff7c7224 */ /* 0x000fe400078e0a6d */
[----:B------:R-:W-:-:S02]  /*7390*/  IMAD.MOV.U32 R109, RZ, RZ, R180 ;  /* 0x000000ffff6d7224 */ /* 0x000fc400078e00b4 */
[----:B------:R-:W-:Y:S01]  /*73a0*/  IMAD R180, R3, R124, R186 ;  /* 0x0000007c03b47224 */ /* 0x000fe200078e02ba */
[----:B------:R-:W-:Y:S01]  /*73b0*/  IABS R186, R114 ;  /* 0x0000007200ba7213 */ /* 0x000fe20000000000 */
[----:B------:R-:W-:Y:S01]  /*73c0*/  @!P1 IMAD.MOV R108, RZ, RZ, -R108 ;  /* 0x000000ffff6c9224 */ /* 0x000fe200078e0a6c */
[----:B------:R-:W-:Y:S01]  /*73d0*/  ISETP.GE.AND P1, PT, R110, RZ, PT ;  /* 0x000000ff6e00720c */ /* 0x000fe20003f26270 */
[----:B------:R-:W-:Y:S01]  /*73e0*/  @!P6 IMAD.IADD R181, R181, 0x1, -R3 ;  /* 0x00000001b5b5e824 */ /* 0x000fe200078e0a03 */
[----:B------:R-:W-:Y:S01]  /*73f0*/  ISETP.GT.U32.AND P6, PT, R3, R180, PT ;  /* 0x000000b40300720c */ /* 0x000fe20003fc4070 */
[----:B------:R-:W-:-:S04]  /*7400*/  IMAD.HI.U32 R110, R5, R176, RZ ;  /* 0x000000b0056e7227 */ /* 0x000fc800078e00ff */
[----:B------:R-:W-:Y:S02]  /*7410*/  IMAD.MOV R110, RZ, RZ, -R110 ;  /* 0x000000ffff6e7224 */ /* 0x000fe400078e0a6e */
[--C-:B------:R-:W-:Y:S01]  /*7420*/  @!P5 IMAD.IADD R175, R175, 0x1, -R3.reuse ;  /* 0x00000001afafd824 */ /* 0x100fe200078e0a03 */
[----:B------:R-:W-:Y:S01]  /*7430*/  ISETP.GE.AND P5, PT, R113, RZ, PT ;  /* 0x000000ff7100720c */ /* 0x000fe20003fa6270 */
[C---:B------:R-:W-:Y:S01]  /*7440*/  IMAD R124, R3.reuse, R110, R176 ;  /* 0x0000006e037c7224 */ /* 0x040fe200078e02b0 */
[----:B------:R-:W-:Y:S01]  /*7450*/  IABS R113, R116 ;  /* 0x0000007400717213 */ /* 0x000fe20000000000 */
[----:B------:R-:W-:Y:S01]  /*7460*/  @!P3 IMAD.IADD R182, R182, 0x1, -R3 ;  /* 0x00000001b6b6b824 */ /* 0x000fe200078e0a03 */
[----:B------:R-:W-:Y:S01]  /*7470*/  ISETP.GE.AND P3, PT, R116, RZ, PT ;  /* 0x000000ff7400720c */ /* 0x000fe20003f66270 */
[----:B------:R-:W-:Y:S01]  /*7480*/  IMAD.MOV.U32 R110, RZ, RZ, R175 ;  /* 0x000000ffff6e7224 */ /* 0x000fe200078e00af */
[----:B------:R-:W-:Y:S01]  /*7490*/  IABS R116, R112 ;  /* 0x0000007000747213 */ /* 0x000fe20000000000 */
[----:B------:R-:W-:Y:S01]  /*74a0*/  @!P6 IMAD.IADD R180, R180, 0x1, -R3 ;  /* 0x00000001b4b4e824 */ /* 0x000fe200078e0a03 */
[----:B------:R-:W-:Y:S01]  /*74b0*/  IABS R176, R115 ;  /* 0x0000007300b07213 */ /* 0x000fe20000000000 */
[----:B------:R-:W-:Y:S01]  /*74c0*/  @!P2 IMAD.MOV R110, RZ, RZ, -R110 ;  /* 0x000000ffff6ea224 */ /* 0x000fe200078e0a6e */
[----:B------:R-:W-:Y:S01]  /*74d0*/  ISETP.GT.U32.AND P2, PT, R3, R182, PT ;  /* 0x000000b60300720c */ /* 0x000fe20003f44070 */
[----:B------:R-:W-:Y:S01]  /*74e0*/  IMAD.HI.U32 R235, R5, R113, RZ ;  /* 0x0000007105eb7227 */ /* 0x000fe200078e00ff */
[----:B------:R-:W-:-:S03]  /*74f0*/  ISETP.GT.U32.AND P6, PT, R3, R180, PT ;  /* 0x000000b40300720c */ /* 0x000fc60003fc4070 */
[----:B------:R-:W-:Y:S01]  /*7500*/  @!P0 IMAD.MOV R109, RZ, RZ, -R109 ;  /* 0x000000ffff6d8224 */ /* 0x000fe200078e0a6d */
[----:B------:R-:W-:Y:S01]  /*7510*/  ISETP.GE.AND P0, PT, R111, RZ, PT ;  /* 0x000000ff6f00720c */ /* 0x000fe20003f06270 */
[----:B------:R-:W-:Y:S02]  /*7520*/  IMAD.MOV.U32 R111, RZ, RZ, R181 ;  /* 0x000000ffff6f7224 */ /* 0x000fe400078e00b5 */
[----:B------:R-:W-:-:S04]  /*7530*/  IMAD.HI.U32 R175, R5, R116, RZ ;  /* 0x0000007405af7227 */ /* 0x000fc800078e00ff */
[----:B------:R-:W-:Y:S02]  /*7540*/  IMAD.MOV R181, RZ, RZ, -R235 ;  /* 0x000000ffffb57224 */ /* 0x000fe400078e0aeb */
[----:B------:R-:W-:Y:S02]  /*7550*/  IMAD.MOV R175, RZ, RZ, -R175 ;  /* 0x000000ffffaf7224 */ /* 0x000fe400078e0aaf */
[----:B------:R-:W-:Y:S01]  /*7560*/  @!P4 IMAD.MOV R111, RZ, RZ, -R111 ;  /* 0x000000ffff6fc224 */ /* 0x000fe200078e0a6f */
[C---:B------:R-:W-:Y:S01]  /*7570*/  ISETP.GT.U32.AND P4, PT, R3.reuse, R124, PT ;  /* 0x0000007c0300720c */ /* 0x040fe20003f84070 */
[C---:B------:R-:W-:Y:S02]  /*7580*/  IMAD R181, R3.reuse, R181, R113 ;  /* 0x000000b503b57224 */ /* 0x040fe400078e0271 */
[C---:B------:R-:W-:Y:S01]  /*7590*/  IMAD R116, R3.reuse, R175, R116 ;  /* 0x000000af03747224 */ /* 0x040fe200078e0274 */
[----:B------:R-:W-:Y:S01]  /*75a0*/  IABS R175, R117 ;  /* 0x0000007500af7213 */ /* 0x000fe20000000000 */
[--C-:B------:R-:W-:Y:S01]  /*75b0*/  @!P2 IMAD.IADD R182, R182, 0x1, -R3.reuse ;  /* 0x00000001b6b6a824 */ /* 0x100fe200078e0a03 */
[C---:B------:R-:W-:Y:S01]  /*75c0*/  ISETP.GT.U32.AND P2, PT, R3.reuse, R181, PT ;  /* 0x000000b50300720c */ /* 0x040fe20003f44070 */
[----:B------:R-:W-:Y:S01]  /*75d0*/  @!P6 IMAD.IADD R180, R180, 0x1, -R3 ;  /* 0x00000001b4b4e824 */ /* 0x000fe200078e0a03 */
[----:B------:R-:W-:Y:S01]  /*75e0*/  ISETP.GT.U32.AND P6, PT, R3, R116, PT ;  /* 0x000000740300720c */ /* 0x000fe20003fc4070 */
[----:B------:R-:W-:-:S04]  /*75f0*/  IMAD.HI.U32 R113, R5, R176, RZ ;  /* 0x000000b005717227 */ /* 0x000fc800078e00ff */
[----:B------:R-:W-:Y:S01]  /*7600*/  @!P4 IMAD.IADD R124, R124, 0x1, -R3 ;  /* 0x000000017c7cc824 */ /* 0x000fe200078e0a03 */
[----:B------:R-:W-:Y:S01]  /*7610*/  ISETP.GE.AND P4, PT, R112, RZ, PT ;  /* 0x000000ff7000720c */ /* 0x000fe20003f86270 */
[----:B------:R-:W-:-:S04]  /*7620*/  IMAD.HI.U32 R235, R5, R186, RZ ;  /* 0x000000ba05eb7227 */ /* 0x000fc800078e00ff */
[----:B------:R-:W-:Y:S01]  /*7630*/  @!P2 IMAD.IADD R181, R181, 0x1, -R3 ;  /* 0x00000001b5b5a824 */ /* 0x000fe200078e0a03 */
[C---:B------:R-:W-:Y:S01]  /*7640*/  ISETP.GT.U32.AND P2, PT, R3.reuse, R124, PT ;  /* 0x0000007c0300720c */ /* 0x040fe20003f44070 */
[----:B------:R-:W-:Y:S02]  /*7650*/  IMAD.MOV R113, RZ, RZ, -R113 ;  /* 0x000000ffff717224 */ /* 0x000fe400078e0a71 */
[----:B------:R-:W-:Y:S02]  /*7660*/  IMAD.MOV R235, RZ, RZ, -R235 ;  /* 0x000000ffffeb7224 */ /* 0x000fe400078e0aeb */
[----:B------:R-:W-:Y:S01]  /*7670*/  @!P6 IMAD.IADD R116, R116, 0x1, -R3 ;  /* 0x000000017474e824 */ /* 0x000fe200078e0a03 */
[----:B------:R-:W-:Y:S01]  /*7680*/  ISETP.GT.U32.AND P6, PT, R3, R181, PT ;  /* 0x000000b50300720c */ /* 0x000fe20003fc4070 */
[----:B------:R-:W-:-:S04]  /*7690*/  IMAD.HI.U32 R236, R5, R175, RZ ;  /* 0x000000af05ec7227 */ /* 0x000fc800078e00ff */
[C---:B------:R-:W-:Y:S02]  /*76a0*/  IMAD R176, R3.reuse, R113, R176 ;  /* 0x0000007103b07224 */ /* 0x040fe400078e02b0 */
[C---:B------:R-:W-:Y:S01]  /*76b0*/  IMAD R186, R3.reuse, R235, R186 ;  /* 0x000000eb03ba7224 */ /* 0x040fe200078e02ba */
[----:B------:R-:W-:Y:S01]  /*76c0*/  IABS R235, R118 ;  /* 0x0000007600eb7213 */ /* 0x000fe20000000000 */
[----:B------:R-:W-:Y:S02]  /*76d0*/  IMAD.MOV.U32 R113, RZ, RZ, R180 ;  /* 0x000000ffff717224 */ /* 0x000fe400078e00b4 */
[----:B------:R-:W-:Y:S01]  /*76e0*/  IMAD.MOV.U32 R112, RZ, RZ, R182 ;  /* 0x000000ffff707224 */ /* 0x000fe200078e00b6 */
[----:B------:R-:W-:Y:S01]  /*76f0*/  IABS R182, R119 ;  /* 0x0000007700b67213 */ /* 0x000fe20000000000 */
[----:B------:R-:W-:Y:S02]  /*7700*/  IMAD.MOV R236, RZ, RZ, -R236 ;  /* 0x000000ffffec7224 */ /* 0x000fe400078e0aec */
[----:B------:R-:W-:Y:S01]  /*7710*/  @!P0 IMAD.MOV R113, RZ, RZ, -R113 ;  /* 0x000000ffff718224 */ /* 0x000fe200078e0a71 */
[C---:B------:R-:W-:Y:S01]  /*7720*/  ISETP.GT.U32.AND P0, PT, R3.reuse, R186, PT ;  /* 0x000000ba0300720c */ /* 0x040fe20003f04070 */
[----:B------:R-:W-:Y:S01]  /*7730*/  @!P1 IMAD.MOV R112, RZ, RZ, -R112 ;  /* 0x000000ffff709224 */ /* 0x000fe200078e0a70 */
[C---:B------:R-:W-:Y:S01]  /*7740*/  ISETP.GT.U32.AND P1, PT, R3.reuse, R116, PT ;  /* 0x000000740300720c */ /* 0x040fe20003f24070 */
[----:B------:R-:W-:-:S02]  /*7750*/  IMAD R180, R3, R236, R175 ;  /* 0x000000ec03b47224 */ /* 0x000fc400078e02af */
[--C-:B------:R-:W-:Y:S01]  /*7760*/  @!P2 IMAD.IADD R124, R124, 0x1, -R3.reuse ;  /* 0x000000017c7ca824 */ /* 0x100fe200078e0a03 */
[----:B------:R-:W-:Y:S01]  /*7770*/  ISETP.GT.U32.AND P2, PT, R3, R176, PT ;  /* 0x000000b00300720c */ /* 0x000fe20003f44070 */
[----:B------:R-:W-:Y:S01]  /*7780*/  @!P6 IMAD.IADD R181, R181, 0x1, -R3 ;  /* 0x00000001b5b5e824 */ /* 0x000fe200078e0a03 */
[----:B------:R-:W-:Y:S01]  /*7790*/  ISETP.GT.U32.AND P6, PT, R3, R180, PT ;  /* 0x000000b40300720c */ /* 0x000fe20003fc4070 */
[----:B------:R-:W-:-:S04]  /*77a0*/  IMAD.HI.U32 R175, R5, R235, RZ ;  /* 0x000000eb05af7227 */ /* 0x000fc800078e00ff */
[----:B------:R-:W-:Y:S02]  /*77b0*/  IMAD.MOV R175, RZ, RZ, -R175 ;  /* 0x000000ffffaf7224 */ /* 0x000fe400078e0aaf */
[--C-:B------:R-:W-:Y:S01]  /*77c0*/  @!P0 IMAD.IADD R186, R186, 0x1, -R3.reuse ;  /* 0x00000001baba8824 */ /* 0x100fe200078e0a03 */
[----:B------:R-:W-:Y:S01]  /*77d0*/  ISETP.GE.AND P0, PT, R115, RZ, PT ;  /* 0x000000ff7300720c */ /* 0x000fe20003f06270 */
[----:B------:R-:W-:Y:S01]  /*77e0*/  @!P1 IMAD.IADD R116, R116, 0x1, -R3 ;  /* 0x0000000174749824 */ /* 0x000fe200078e0a03 */
[----:B------:R-:W-:Y:S01]  /*77f0*/  ISETP.GE.AND P1, PT, R114, RZ, PT ;  /* 0x000000ff7200720c */ /* 0x000fe20003f26270 */
[C---:B------:R-:W-:Y:S01]  /*7800*/  IMAD R175, R3.reuse, R175, R235 ;  /* 0x000000af03af7224 */ /* 0x040fe200078e02eb */
[----:B------:R-:W-:Y:S01]  /*7810*/  IABS R235, R158 ;  /* 0x0000009e00eb7213 */ /* 0x000fe20000000000 */
[--C-:B------:R-:W-:Y:S01]  /*7820*/  @!P2 IMAD.IADD R176, R176, 0x1, -R3.reuse ;  /* 0x00000001b0b0a824 */ /* 0x100fe200078e0a03 */
[C---:B------:R-:W-:Y:S01]  /*7830*/  ISETP.GT.U32.AND P2, PT, R3.reuse, R186, PT ;  /* 0x000000ba0300720c */ /* 0x040fe20003f44070 */
[----:B------:R-:W-:Y:S01]  /*7840*/  @!P4 IMAD.MOV R116, RZ, RZ, -R116 ;  /* 0x000000ffff74c224 */ /* 0x000fe200078e0a74 */
[C---:B------:R-:W-:Y:S01]  /*7850*/  ISETP.GT.U32.AND P4, PT, R3.reuse, R175, PT ;  /* 0x000000af0300720c */ /* 0x040fe20003f84070 */
[----:B------:R-:W-:Y:S01]  /*7860*/  @!P6 IMAD.IADD R180, R180, 0x1, -R3 ;  /* 0x00000001b4b4e824 */ /* 0x000fe200078e0a03 */
[----:B------:R-:W-:Y:S01]  /*7870*/  ISETP.GT.U32.AND P6, PT, R3, R176, PT ;  /* 0x000000b00300720c */ /* 0x000fe20003fc4070 */
[----:B------:R-:W-:-:S04]  /*7880*/  IMAD.HI.U32 R236, R5, R182, RZ ;  /* 0x000000b605ec7227 */ /* 0x000fc800078e00ff */
[----:B------:R-:W-:Y:S02]  /*7890*/  IMAD.MOV.U32 R115, RZ, RZ, R181 ;  /* 0x000000ffff737224 */ /* 0x000fe400078e00b5 */
[----:B------:R-:W-:Y:S02]  /*78a0*/  IMAD.MOV R236, RZ, RZ, -R236 ;  /* 0x000000ffffec7224 */ /* 0x000fe400078e0aec */
[----:B------:R-:W-:Y:S01]  /*78b0*/  @!P3 IMAD.MOV R115, RZ, RZ, -R115 ;  /* 0x000000ffff73b224 */ /* 0x000fe200078e0a73 */
[----:B------:R-:W-:Y:S01]  /*78c0*/  ISETP.GE.AND P3, PT, R117, RZ, PT ;  /* 0x000000ff7500720c */ /* 0x000fe20003f66270 */
[----:B------:R-:W-:Y:S01]  /*78d0*/  IMAD.MOV.U32 R114, RZ, RZ, R124 ;  /* 0x000000ffff727224 */ /* 0x000fe200078e007c */
[----:B------:R-:W-:Y:S01]  /*78e0*/  IABS R117, R121 ;  /* 0x0000007900757213 */ /* 0x000fe20000000000 */
[----:B------:R-:W-:Y:S01]  /*78f0*/  IMAD R124, R3, R236, R182 ;  /* 0x000000ec037c7224 */ /* 0x000fe200078e02b6 */
[----:B------:R-:W-:Y:S01]  /*7900*/  IABS R182, R120 ;  /* 0x0000007800b67213 */ /* 0x000fe20000000000 */
[--C-:B------:R-:W-:Y:S01]  /*7910*/  @!P2 IMAD.IADD R186, R186, 0x1, -R3.reuse ;  /* 0x00000001babaa824 */ /* 0x100fe200078e0a03 */
[----:B------:R-:W-:Y:S01]  /*7920*/  ISETP.GE.AND P2, PT, R118, RZ, PT ;  /* 0x000000ff7600720c */ /* 0x000fe20003f46270 */
[--C-:B------:R-:W-:Y:S01]  /*7930*/  @!P4 IMAD.IADD R175, R175, 0x1, -R3.reuse ;  /* 0x00000001afafc824 */ /* 0x100fe200078e0a03 */
[----:B------:R-:W-:Y:S01]  /*7940*/  ISETP.GE.AND P4, PT, R158, RZ, PT ;  /* 0x000000ff9e00720c */ /* 0x000fe20003f86270 */
[----:B------:R-:W-:Y:S01]  /*7950*/  @!P6 IMAD.IADD R176, R176, 0x1, -R3 ;  /* 0x00000001b0b0e824 */ /* 0x000fe200078e0a03 */
[----:B------:R-:W-:Y:S01]  /*7960*/  ISETP.GT.U32.AND P6, PT, R3, R124, PT ;  /* 0x0000007c0300720c */ /* 0x000fe20003fc4070 */
[----:B------:R-:W-:-:S02]  /*7970*/  IMAD.MOV.U32 R158, RZ, RZ, R117 ;  /* 0x000000ffff9e7224 */ /* 0x000fc400078e0075 */
[----:B------:R-:W-:Y:S02]  /*7980*/  IMAD.MOV.U32 R117, RZ, RZ, R186 ;  /* 0x000000ffff757224 */ /* 0x000fe400078e00ba */
[----:B------:R-:W-:Y:S01]  /*7990*/  @!P5 IMAD.MOV R114, RZ, RZ, -R114 ;  /* 0x000000ffff72d224 */ /* 0x000fe200078e0a72 */
[C---:B------:R-:W-:Y:S01]  /*79a0*/  ISETP.GT.U32.AND P5, PT, R3.reuse, R180, PT ;  /* 0x000000b40300720c */ /* 0x040fe20003fa4070 */
[----:B------:R-:W-:Y:S01]  /*79b0*/  @!P1 IMAD.MOV R117, RZ, RZ, -R117 ;  /* 0x000000ffff759224 */ /* 0x000fe200078e0a75 */
[----:B------:R-:W-:Y:S01]  /*79c0*/  ISETP.GT.U32.AND P1, PT, R3, R175, PT ;  /* 0x000000af0300720c */ /* 0x000fe20003f24070 */
[----:B------:R-:W-:-:S04]  /*79d0*/  IMAD.HI.U32 R236, R5, R182, RZ ;  /* 0x000000b605ec7227 */ /* 0x000fc800078e00ff */
[----:B------:R-:W-:-:S04]  /*79e0*/  IMAD.HI.U32 R181, R5, R235, RZ ;  /* 0x000000eb05b57227 */ /* 0x000fc800078e00ff */
[----:B------:R-:W-:Y:S02]  /*79f0*/  IMAD.MOV R236, RZ, RZ, -R236 ;  /* 0x000000ffffec7224 */ /* 0x000fe400078e0aec */
[----:B------:R-:W-:Y:S02]  /*7a00*/  @!P6 IMAD.IADD R124, R124, 0x1, -R3 ;  /* 0x000000017c7ce824 */ /* 0x000fe400078e0a03 */
[----:B------:R-:W-:Y:S02]  /*7a10*/  IMAD.MOV.U32 R118, RZ, RZ, R176 ;  /* 0x000000ffff767224 */ /* 0x000fe400078e00b0 */
[----:B------:R-:W-:Y:S02]  /*7a20*/  IMAD.MOV R181, RZ, RZ, -R181 ;  /* 0x000000ffffb57224 */ /* 0x000fe400078e0ab5 */
[----:B------:R-:W-:Y:S01]  /*7a30*/  IMAD R176, R3, R236, R182 ;  /* 0x000000ec03b07224 */ /* 0x000fe200078e02b6 */
[----:B------:R-:W-:Y:S01]  /*7a40*/  IABS R182, R123 ;  /* 0x0000007b00b67213 */ /* 0x000fe20000000000 */
[----:B------:R-:W-:Y:S01]  /*7a50*/  @!P5 IMAD.IADD R180, R180, 0x1, -R3 ;  /* 0x00000001b4b4d824 */ /* 0x000fe200078e0a03 */
[----:B------:R-:W-:Y:S01]  /*7a60*/  ISETP.GE.AND P5, PT, R119, RZ, PT ;  /* 0x000000ff7700720c */ /* 0x000fe20003fa6270 */
[----:B------:R-:W-:Y:S01]  /*7a70*/  @!P0 IMAD.MOV R118, RZ, RZ, -R118 ;  /* 0x000000ffff768224 */ /* 0x000fe200078e0a76 */
[----:B------:R-:W-:Y:S01]  /*7a80*/  IABS R119, R122 ;  /* 0x0000007a00777213 */ /* 0x000fe20000000000 */
[C---:B------:R-:W-:Y:S01]  /*7a90*/  IMAD R181, R3.reuse, R181, R235 ;  /* 0x000000b503b57224 */ /* 0x040fe200078e02eb */
[----:B------:R-:W-:Y:S01]  /*7aa0*/  ISETP.GT.U32.AND P0, PT, R3, R124, PT ;  /* 0x0000007c0300720c */ /* 0x000fe20003f04070 */
[----:B------:R-:W-:Y:S01]  /*7ab0*/  @!P1 IMAD.IADD R175, R175, 0x1, -R3 ;  /* 0x00000001afaf9824 */ /* 0x000fe200078e0a03 */
[C---:B------:R-:W-:Y:S01]  /*7ac0*/  ISETP.GT.U32.AND P1, PT, R3.reuse, R176, PT ;  /* 0x000000b00300720c */ /* 0x040fe20003f24070 */
[----:B------:R-:W-:Y:S01]  /*7ad0*/  IMAD.MOV.U32 R186, RZ, RZ, R119 ;  /* 0x000000ffffba7224 */ /* 0x000fe200078e0077 */
[----:B------:R-:W-:Y:S01]  /*7ae0*/  ISETP.GT.U32.AND P6, PT, R3, R181, PT ;  /* 0x000000b50300720c */ /* 0x000fe20003fc4070 */
[----:B------:R-:W-:Y:S01]  /*7af0*/  IMAD.HI.U32 R235, R5, R158, RZ ;  /* 0x0000009e05eb7227 */ /* 0x000fe200078e00ff */
[----:B------:R-:W-:-:S03]  /*7b00*/  IABS R236, R127 ;  /* 0x0000007f00ec7213 */ /* 0x000fc60000000000 */
[----:B------:R-:W-:Y:S02]  /*7b10*/  IMAD.MOV.U32 R119, RZ, RZ, R180 ;  /* 0x000000ffff777224 */ /* 0x000fe400078e00b4 */
[----:B------:R-:W-:-:S04]  /*7b20*/  IMAD.HI.U32 R180, R5, R186, RZ ;  /* 0x000000ba05b47227 */ /* 0x000fc800078e00ff */
[----:B------:R-:W-:Y:S02]  /*7b30*/  IMAD.MOV R235, RZ, RZ, -R235 ;  /* 0x000000ffffeb7224 */ /* 0x000fe400078e0aeb */
[----:B------:R-:W-:Y:S01]  /*7b40*/  @!P3 IMAD.MOV R119, RZ, RZ, -R119 ;  /* 0x000000ffff77b224 */ /* 0x000fe200078e0a77 */
[----:B------:R-:W-:Y:S01]  /*7b50*/  ISETP.GE.AND P3, PT, R120, RZ, PT ;  /* 0x000000ff7800720c */ /* 0x000fe20003f66270 */
[----:B------:R-:W-:Y:S02]  /*7b60*/  IMAD.MOV R180, RZ, RZ, -R180 ;  /* 0x000000ffffb47224 */ /* 0x000fe400078e0ab4 */
[--C-:B------:R-:W-:Y:S01]  /*7b70*/  @!P0 IMAD.IADD R124, R124, 0x1, -R3.reuse ;  /* 0x000000017c7c8824 */ /* 0x100fe200078e0a03 */
[----:B------:R-:W-:Y:S01]  /*7b80*/  ISETP.GE.AND P0, PT, R121, RZ, PT ;  /* 0x000000ff7900720c */ /* 0x000fe20003f06270 */
[----:B------:R-:W-:Y:S01]  /*7b90*/  IMAD R158, R3, R235, R158 ;  /* 0x000000eb039e7224 */ /* 0x000fe200078e029e */
[----:B------:R-:W-:Y:S01]  /*7ba0*/  IABS R235, R128 ;  /* 0x0000008000eb7213 */ /* 0x000fe20000000000 */
[----:B------:R-:W-:-:S02]  /*7bb0*/  @!P1 IMAD.IADD R176, R176, 0x1, -R3 ;  /* 0x00000001b0b09824 */ /* 0x000fc400078e0a03 */
[----:B------:R-:W-:Y:S02]  /*7bc0*/  IMAD.MOV.U32 R120, RZ, RZ, R175 ;  /* 0x000000ffff787224 */ /* 0x000fe400078e00af */
[----:B------:R-:W-:Y:S01]  /*7bd0*/  IMAD R180, R3, R180, R186 ;  /* 0x000000b403b47224 */ /* 0x000fe200078e02ba */
[----:B------:R-:W-:Y:S01]  /*7be0*/  IABS R186, R126 ;  /* 0x0000007e00ba7213 */ /* 0x000fe20000000000 */
[----:B------:R-:W-:Y:S02]  /*7bf0*/  IMAD.MOV.U32 R121, RZ, RZ, R124 ;  /* 0x000000ffff797224 */ /* 0x000fe400078e007c */
[----:B------:R-:W-:Y:S01]  /*7c00*/  @!P6 IMAD.IADD R181, R181, 0x1, -R3 ;  /* 0x00000001b5b5e824 */ /* 0x000fe200078e0a03 */
[C---:B------:R-:W-:Y:S01]  /*7c10*/  ISETP.GT.U32.AND P6, PT, R3.reuse, R158, PT ;  /* 0x0000009e0300720c */ /* 0x040fe20003fc4070 */
[----:B------:R-:W-:Y:S01]  /*7c20*/  @!P2 IMAD.MOV R120, RZ, RZ, -R120 ;  /* 0x000000ffff78a224 */ /* 0x000fe200078e0a78 */
[----:B------:R-:W-:Y:S01]  /*7c30*/  ISETP.GT.U32.AND P2, PT, R3, R176, PT ;  /* 0x000000b00300720c */ /* 0x000fe20003f44070 */
[----:B------:R-:W-:Y:S01]  /*7c40*/  IMAD.HI.U32 R239, R5, R182, RZ ;  /* 0x000000b605ef7227 */ /* 0x000fe200078e00ff */
[----:B------:R-:W-:-:S03]  /*7c50*/  ISETP.GT.U32.AND P1, PT, R3, R181, PT ;  /* 0x000000b50300720c */ /* 0x000fc60003f24070 */
[----:B------:R-:W-:Y:S01]  /*7c60*/  @!P5 IMAD.MOV R121, RZ, RZ, -R121 ;  /* 0x000000ffff79d224 */ /* 0x000fe200078e0a79 */
[----:B------:R-:W-:Y:S01]  /*7c70*/  ISETP.GT.U32.AND P5, PT, R3, R180, PT ;  /* 0x000000b40300720c */ /* 0x000fe20003fa4070 */
[----:B------:R-:W-:Y:S02]  /*7c80*/  IMAD.MOV R239, RZ, RZ, -R239 ;  /* 0x000000ffffef7224 */ /* 0x000fe400078e0aef */
[----:B------:R-:W-:-:S04]  /*7c90*/  IMAD.HI.U32 R175, R5, R186, RZ ;  /* 0x000000ba05af7227 */ /* 0x000fc800078e00ff */
[C---:B------:R-:W-:Y:S02]  /*7ca0*/  IMAD R182, R3.reuse, R239, R182 ;  /* 0x000000ef03b67224 */ /* 0x040fe400078e02b6 */
[--C-:B------:R-:W-:Y:S02]  /*7cb0*/  @!P6 IMAD.IADD R158, R158, 0x1, -R3.reuse ;  /* 0x000000019e9ee824 */ /* 0x100fe400078e0a03 */
[--C-:B------:R-:W-:Y:S01]  /*7cc0*/  @!P2 IMAD.IADD R176, R176, 0x1, -R3.reuse ;  /* 0x00000001b0b0a824 */ /* 0x100fe200078e0a03 */
[C---:B------:R-:W-:Y:S01]  /*7cd0*/  ISETP.GT.U32.AND P2, PT, R3.reuse, R182, PT ;  /* 0x000000b60300720c */ /* 0x040fe20003f44070 */
[--C-:B------:R-:W-:Y:S01]  /*7ce0*/  @!P5 IMAD.IADD R180, R180, 0x1, -R3.reuse ;  /* 0x00000001b4b4d824 */ /* 0x100fe200078e0a03 */
[----:B------:R-:W-:Y:S01]  /*7cf0*/  ISETP.GT.U32.AND P6, PT, R3, R158, PT ;  /* 0x0000009e0300720c */ /* 0x000fe20003fc4070 */
[----:B------:R-:W-:Y:S01]  /*7d00*/  @!P1 IMAD.IADD R181, R181, 0x1, -R3 ;  /* 0x00000001b5b59824 */ /* 0x000fe200078e0a03 */
[----:B------:R-:W-:Y:S01]  /*7d10*/  ISETP.GE.AND P1, PT, R122, RZ, PT ;  /* 0x000000ff7a00720c */ /* 0x000fe20003f26270 */
[----:B------:R-:W-:Y:S01]  /*7d20*/  IMAD.MOV R175, RZ, RZ, -R175 ;  /* 0x000000ffffaf7224 */ /* 0x000fe200078e0aaf */
[----:B------:R-:W-:Y:S01]  /*7d30*/  ISETP.GT.U32.AND P5, PT, R3, R180, PT ;  /* 0x000000b40300720c */ /* 0x000fe20003fa4070 */
[----:B------:R-:W-:Y:S01]  /*7d40*/  IMAD.MOV.U32 R122, RZ, RZ, R181 ;  /* 0x000000ffff7a7224 */ /* 0x000fe200078e00b5 */
[----:B------:R-:W-:Y:S01]  /*7d50*/  IABS R181, R133 ;  /* 0x0000008500b57213 */ /* 0x000fe20000000000 */
[----:B------:R-:W-:-:S04]  /*7d60*/  IMAD.HI.U32 R124, R5, R235, RZ ;  /* 0x000000eb057c7227 */ /* 0x000fc800078e00ff */
[----:B------:R-:W-:Y:S01]  /*7d70*/  @!P4 IMAD.MOV R122, RZ, RZ, -R122 ;  /* 0x000000ffff7ac224 */ /* 0x000fe200078e0a7a */
[----:B------:R-:W-:Y:S01]  /*7d80*/  ISETP.GE.AND P4, PT, R123, RZ, PT ;  /* 0x000000ff7b00720c */ /* 0x000fe20003f86270 */
[--C-:B------:R-:W-:Y:S01]  /*7d90*/  @!P2 IMAD.IADD R182, R182, 0x1, -R3.reuse ;  /* 0x00000001b6b6a824 */ /* 0x100fe200078e0a03 */
[----:B------:R-:W-:Y:S01]  /*7da0*/  ISETP.GE.AND P2, PT, R126, RZ, PT ;  /* 0x000000ff7e00720c */ /* 0x000fe20003f46270 */
[----:B------:R-:W-:Y:S02]  /*7db0*/  IMAD.MOV.U32 R123, RZ, RZ, R176 ;  /* 0x000000ffff7b7224 */ /* 0x000fe400078e00b0 */
[C---:B------:R-:W-:Y:S02]  /*7dc0*/  IMAD R175, R3.reuse, R175, R186 ;  /* 0x000000af03af7224 */ /* 0x040fe400078e02ba */
[----:B------:R-:W-:Y:S02]  /*7dd0*/  IMAD.MOV R124, RZ, RZ, -R124 ;  /* 0x000000ffff7c7224 */ /* 0x000fe400078e0a7c */
[----:B------:R-:W-:Y:S01]  /*7de0*/  @!P6 IMAD.IADD R158, R158, 0x1, -R3 ;  /* 0x000000019e9ee824 */ /* 0x000fe200078e0a03 */
[C---:B------:R-:W-:Y:S01]  /*7df0*/  ISETP.GT.U32.AND P6, PT, R3.reuse, R175, PT ;  /* 0x000000af0300720c */ /* 0x040fe20003fc4070 */
[----:B------:R-:W-:Y:S01]  /*7e00*/  @!P3 IMAD.MOV R123, RZ, RZ, -R123 ;  /* 0x000000ffff7bb224 */ /* 0x000fe200078e0a7b */
[----:B------:R-:W-:Y:S01]  /*7e10*/  ISETP.GT.U32.AND P3, PT, R3, R182, PT ;  /* 0x000000b60300720c */ /* 0x000fe20003f64070 */
[----:B------:R-:W-:-:S04]  /*7e20*/  IMAD.HI.U32 R126, R5, R181, RZ ;  /* 0x000000b5057e7227 */ /* 0x000fc800078e00ff */
[----:B------:R-:W-:Y:S02]  /*7e30*/  @!P5 IMAD.IADD R180, R180, 0x1, -R3 ;  /* 0x00000001b4b4d824 */ /* 0x000fe400078e0a03 */
[----:B------:R-:W-:Y:S02]  /*7e40*/  IMAD R235, R3, R124, R235 ;  /* 0x0000007c03eb7224 */ /* 0x000fe400078e02eb */
[----:B------:R-:W-:Y:S02]  /*7e50*/  IMAD.MOV.U32 R124, RZ, RZ, R158 ;  /* 0x000000ffff7c7224 */ /* 0x000fe400078e009e */
[----:B------:R-:W-:Y:S02]  /*7e60*/  IMAD.MOV R158, RZ, RZ, -R126 ;  /* 0x000000ffff9e7224 */ /* 0x000fe400078e0a7e */
[----:B------:R-:W-:Y:S01]  /*7e70*/  IMAD.MOV.U32 R126, RZ, RZ, R180 ;  /* 0x000000ffff7e7224 */ /* 0x000fe200078e00b4 */
[----:B------:R-:W-:Y:S01]  /*7e80*/  IABS R180, R131 ;  /* 0x0000008300b47213 */ /* 0x000fe20000000000 */
[----:B------:R-:W-:-:S04]  /*7e90*/  IMAD.HI.U32 R186, R5, R236, RZ ;  /* 0x000000ec05ba7227 */ /* 0x000fc800078e00ff */
[C---:B------:R-:W-:Y:S01]  /*7ea0*/  IMAD R181, R3.reuse, R158, R181 ;  /* 0x0000009e03b57224 */ /* 0x040fe200078e02b5 */
[----:B------:R-:W-:Y:S01]  /*7eb0*/  IABS R158, R129 ;  /* 0x00000081009e7213 */ /* 0x000fe20000000000 */
[----:B------:R-:W-:Y:S01]  /*7ec0*/  @!P1 IMAD.MOV R126, RZ, RZ, -R126 ;  /* 0x000000ffff7e9224 */ /* 0x000fe200078e0a7e */
[C---:B------:R-:W-:Y:S01]  /*7ed0*/  ISETP.GT.U32.AND P1, PT, R3.reuse, R235, PT ;  /* 0x000000eb0300720c */ /* 0x040fe20003f24070 */
[----:B------:R-:W-:Y:S02]  /*7ee0*/  IMAD.MOV R186, RZ, RZ, -R186 ;  /* 0x000000ffffba7224 */ /* 0x000fe400078e0aba */
[--C-:B------:R-:W-:Y:S01]  /*7ef0*/  @!P3 IMAD.IADD R182, R182, 0x1, -R3.reuse ;  /* 0x00000001b6b6b824 */ /* 0x100fe200078e0a03 */
[----:B------:R-:W-:Y:S01]  /*7f00*/  ISETP.GT.U32.AND P3, PT, R3, R181, PT ;  /* 0x000000b50300720c */ /* 0x000fe20003f64070 */
[----:B------:R-:W-:Y:S02]  /*7f10*/  @!P6 IMAD.IADD R175, R175, 0x1, -R3 ;  /* 0x00000001afafe824 */ /* 0x000fe400078e0a03 */
[----:B------:R-:W-:Y:S01]  /*7f20*/  IMAD R236, R3, R186, R236 ;  /* 0x000000ba03ec7224 */ /* 0x000fe200078e02ec */
[----:B------:R-:W-:Y:S01]  /*7f30*/  IABS R186, R134 ;  /* 0x0000008600ba7213 */ /* 0x000fe20000000000 */
[----:B------:R-:W-:Y:S01]  /*7f40*/  IMAD.HI.U32 R176, R5, R158, RZ ;  /* 0x0000009e05b07227 */ /* 0x000fe200078e00ff */
[----:B------:R-:W-:-:S02]  /*7f50*/  ISETP.GT.U32.AND P6, PT, R3, R175, PT ;  /* 0x000000af0300720c */ /* 0x000fc40003fc4070 */
[----:B------:R-:W-:Y:S01]  /*7f60*/  ISETP.GT.U32.AND P5, PT, R3, R236, PT ;  /* 0x000000ec0300720c */ /* 0x000fe20003fa4070 */
[--C-:B------:R-:W-:Y:S02]  /*7f70*/  @!P1 IMAD.IADD R235, R235, 0x1, -R3.reuse ;  /* 0x00000001ebeb9824 */ /* 0x100fe400078e0a03 */
[----:B------:R-:W-:Y:S02]  /*7f80*/  IMAD.MOV R176, RZ, RZ, -R176 ;  /* 0x000000ffffb07224 */ /* 0x000fe400078e0ab0 */
[--C-:B------:R-:W-:Y:S01]  /*7f90*/  @!P3 IMAD.IADD R181, R181, 0x1, -R3.reuse ;  /* 0x00000001b5b5b824 */ /* 0x100fe200078e0a03 */
[----:B------:R-:W-:Y:S01]  /*7fa0*/  ISETP.GT.U32.AND P3, PT, R3, R235, PT ;  /* 0x000000eb0300720c */ /* 0x000fe20003f64070 */
[----:B------:R-:W-:Y:S01]  /*7fb0*/  @!P0 IMAD.MOV R124, RZ, RZ, -R124 ;  /* 0x000000ffff7c8224 */ /* 0x000fe200078e0a7c */
[----:B------:R-:W-:Y:S02]  /*7fc0*/  ISETP.GE.AND P0, PT, R127, RZ, PT ;  /* 0x000000ff7f00720c */ /* 0x000fe40003f06270 */
[----:B------:R-:W-:Y:S01]  /*7fd0*/  IABS R127, R130 ;  /* 0x00000082007f7213 */ /* 0x000fe20000000000 */
[--C-:B------:R-:W-:Y:S01]  /*7fe0*/  @!P6 IMAD.IADD R175, R175, 0x1, -R3.reuse ;  /* 0x00000001afafe824 */ /* 0x100fe200078e0a03 */
[----:B------:R-:W-:Y:S01]  /*7ff0*/  ISETP.GE.AND P6, PT, R128, RZ, PT ;  /* 0x000000ff8000720c */ /* 0x000fe20003fc6270 */
[----:B------:R-:W-:Y:S01]  /*8000*/  @!P5 IMAD.IADD R236, R236, 0x1, -R3 ;  /* 0x00000001ececd824 */ /* 0x000fe200078e0a03 */
[----:B------:R-:W-:Y:S01]  /*8010*/  ISETP.GE.AND P5, PT, R133, RZ, PT ;  /* 0x000000ff8500720c */ /* 0x000fe20003fa6270 */
[----:B------:R-:W-:-:S02]  /*8020*/  IMAD.MOV.U32 R128, RZ, RZ, R175 ;  /* 0x000000ffff807224 */ /* 0x000fc400078e00af */
[C---:B------:R-:W-:Y:S01]  /*8030*/  IMAD R175, R3.reuse, R176, R158 ;  /* 0x000000b003af7224 */ /* 0x040fe200078e029e */
[----:B------:R-:W-:Y:S01]  /*8040*/  ISETP.GT.U32.AND P1, PT, R3, R236, PT ;  /* 0x000000ec0300720c */ /* 0x000fe20003f24070 */
[----:B------:R-:W-:Y:S01]  /*8050*/  @!P3 IMAD.IADD R235, R235, 0x1, -R3 ;  /* 0x00000001ebebb824 */ /* 0x000fe200078e0a03 */
[----:B------:R-:W-:Y:S01]  /*8060*/  IABS R176, R136 ;  /* 0x0000008800b07213 */ /* 0x000fe20000000000 */
[----:B------:R-:W-:Y:S01]  /*8070*/  IMAD.MOV.U32 R133, RZ, RZ, R127 ;  /* 0x000000ffff857224 */ /* 0x000fe200078e007f */
[----:B------:R-:W-:Y:S01]  /*8080*/  ISETP.GT.U32.AND P3, PT, R3, R175, PT ;  /* 0x000000af0300720c */ /* 0x000fe20003f64070 */
[----:B------:R-:W-:Y:S01]  /*8090*/  @!P2 IMAD.MOV R128, RZ, RZ, -R128 ;  /* 0x000000ffff80a224 */ /* 0x000fe200078e0a80 */
[----:B------:R-:W-:Y:S01]  /*80a0*/  ISETP.GE.AND P2, PT, R129, RZ, PT ;  /* 0x000000ff8100720c */ /* 0x000fe20003f46270 */
[----:B------:R-:W-:Y:S02]  /*80b0*/  IMAD.MOV.U32 R127, RZ, RZ, R182 ;  /* 0x000000ffff7f7224 */ /* 0x000fe400078e00b6 */
[----:B------:R-:W-:-:S04]  /*80c0*/  IMAD.HI.U32 R129, R5, R133, RZ ;  /* 0x0000008505817227 */ /* 0x000fc800078e00ff */
[----:B------:R-:W-:-:S04]  /*80d0*/  IMAD.HI.U32 R182, R5, R180, RZ ;  /* 0x000000b405b67227 */ /* 0x000fc800078e00ff */
[----:B------:R-:W-:Y:S02]  /*80e0*/  IMAD.MOV R129, RZ, RZ, -R129 ;  /* 0x000000ffff817224 */ /* 0x000fe400078e0a81 */
[----:B------:R-:W-:Y:S01]  /*80f0*/  @!P1 IMAD.IADD R236, R236, 0x1, -R3 ;  /* 0x00000001ecec9824 */ /* 0x000fe200078e0a03 */
[----:B------:R-:W-:Y:S01]  /*8100*/  ISETP.GE.AND P1, PT, R130, RZ, PT ;  /* 0x000000ff8200720c */ /* 0x000fe20003f26270 */
[----:B------:R-:W-:Y:S02]  /*8110*/  IMAD.MOV R182, RZ, RZ, -R182 ;  /* 0x000000ffffb67224 */ /* 0x000fe400078e0ab6 */
[C---:B------:R-:W-:Y:S02]  /*8120*/  IMAD R133, R3.reuse, R129, R133 ;  /* 0x0000008103857224 */ /* 0x040fe400078e0285 */
[----:B------:R-:W-:Y:S01]  /*8130*/  @!P4 IMAD.MOV R127, RZ, RZ, -R127 ;  /* 0x000000ffff7fc224 */ /* 0x000fe200078e0a7f */
[C---:B------:R-:W-:Y:S01]  /*8140*/  ISETP.GT.U32.AND P4, PT, R3.reuse, R181, PT ;  /* 0x000000b50300720c */ /* 0x040fe20003f84070 */
[----:B------:R-:W-:Y:S01]  /*8150*/  IMAD R158, R3, R182, R180 ;  /* 0x000000b6039e7224 */ /* 0x000fe200078e02b4 */
[----:B------:R-:W-:Y:S01]  /*8160*/  IABS R182, R132 ;  /* 0x0000008400b67213 */ /* 0x000fe20000000000 */
[----:B------:R-:W-:Y:S01]  /*8170*/  IMAD.MOV.U32 R129, RZ, RZ, R236 ;  /* 0x000000ffff817224 */ /* 0x000fe200078e00ec */
[----:B------:R-:W-:Y:S01]  /*8180*/  IABS R180, R135 ;  /* 0x0000008700b47213 */ /* 0x000fe20000000000 */
[----:B------:R-:W-:Y:S01]  /*8190*/  @!P3 IMAD.IADD R175, R175, 0x1, -R3 ;  /* 0x00000001afafb824 */ /* 0x000fe200078e0a03 */
[----:B------:R-:W-:Y:S01]  /*81a0*/  ISETP.GT.U32.AND P3, PT, R3, R133, PT ;  /* 0x000000850300720c */ /* 0x000fe20003f64070 */
[----:B------:R-:W-:-:S02]  /*81b0*/  IMAD.MOV.U32 R130, RZ, RZ, R235 ;  /* 0x000000ffff827224 */ /* 0x000fc400078e00eb */
[----:B------:R-:W-:Y:S01]  /*81c0*/  @!P0 IMAD.MOV R129, RZ, RZ, -R129 ;  /* 0x000000ffff818224 */ /* 0x000fe200078e0a81 */
[----:B------:R-:W-:Y:S01]  /*81d0*/  ISETP.GT.U32.AND P0, PT, R3, R175, PT ;  /* 0x000000af0300720c */ /* 0x000fe20003f04070 */
[----:B------:R-:W-:-:S04]  /*81e0*/  IMAD.HI.U32 R239, R5, R182, RZ ;  /* 0x000000b605ef7227 */ /* 0x000fc800078e00ff */
[----:B------:R-:W-:Y:S01]  /*81f0*/  @!P6 IMAD.MOV R130, RZ, RZ, -R130 ;  /* 0x000000ffff82e224 */ /* 0x000fe200078e0a82 */
[----:B------:R-:W-:Y:S01]  /*8200*/  ISETP.GT.U32.AND P6, PT, R3, R158, PT ;  /* 0x0000009e0300720c */ /* 0x000fe20003fc4070 */
[----:B------:R-:W-:Y:S02]  /*8210*/  IMAD.MOV R239, RZ, RZ, -R239 ;  /* 0x000000ffffef7224 */ /* 0x000fe400078e0aef */
[----:B------:R-:W-:Y:S01]  /*8220*/  @!P4 IMAD.IADD R181, R181, 0x1, -R3 ;  /* 0x00000001b5b5c824 */ /* 0x000fe200078e0a03 */
[----:B------:R-:W-:Y:S01]  /*8230*/  ISETP.GE.AND P4, PT, R131, RZ, PT ;  /* 0x000000ff8300720c */ /* 0x000fe20003f86270 */
[----:B------:R-:W-:Y:S02]  /*8240*/  IMAD R182, R3, R239, R182 ;  /* 0x000000ef03b67224 */ /* 0x000fe400078e02b6 */
[----:B------:R-:W-:-:S04]  /*8250*/  IMAD.HI.U32 R236, R5, R186, RZ ;  /* 0x000000ba05ec7227 */ /* 0x000fc800078e00ff */
[----:B------:R-:W-:Y:S02]  /*8260*/  IMAD.MOV.U32 R131, RZ, RZ, R181 ;  /* 0x000000ffff837224 */ /* 0x000fe400078e00b5 */
[--C-:B------:R-:W-:Y:S01]  /*8270*/  @!P0 IMAD.IADD R175, R175, 0x1, -R3.reuse ;  /* 0x00000001afaf8824 */ /* 0x100fe200078e0a03 */
[----:B------:R-:W-:Y:S01]  /*8280*/  ISETP.GT.U32.AND P0, PT, R3, R182, PT ;  /* 0x000000b60300720c */ /* 0x000fe20003f04070 */
[----:B------:R-:W-:Y:S02]  /*8290*/  IMAD.MOV R236, RZ, RZ, -R236 ;  /* 0x000000ffffec7224 */ /* 0x000fe400078e0aec */
[--C-:B------:R-:W-:Y:S02]  /*82a0*/  @!P3 IMAD.IADD R133, R133, 0x1, -R3.reuse ;  /* 0x000000018585b824 */ /* 0x100fe400078e0a03 */
[----:B------:R-:W-:Y:S02]  /*82b0*/  @!P6 IMAD.IADD R158, R158, 0x1, -R3 ;  /* 0x000000019e9ee824 */ /* 0x000fe400078e0a03 */
[----:B------:R-:W-:Y:S01]  /*82c0*/  @!P5 IMAD.MOV R131, RZ, RZ, -R131 ;  /* 0x000000ffff83d224 */ /* 0x000fe200078e0a83 */
[----:B------:R-:W-:Y:S01]  /*82d0*/  ISETP.GE.AND P5, PT, R132, RZ, PT ;  /* 0x000000ff8400720c */ /* 0x000fe20003fa6270 */
[C---:B------:R-:W-:Y:S01]  /*82e0*/  IMAD R181, R3.reuse, R236, R186 ;  /* 0x000000ec03b57224 */ /* 0x040fe200078e02ba */
[C---:B------:R-:W-:Y:S01]  /*82f0*/  ISETP.GT.U32.AND P3, PT, R3.reuse, R133, PT ;  /* 0x000000850300720c */ /* 0x040fe20003f64070 */
[----:B------:R-:W-:Y:S01]  /*8300*/  IMAD.MOV.U32 R132, RZ, RZ, R175 ;  /* 0x000000ffff847224 */ /* 0x000fe200078e00af */
[----:B------:R-:W-:Y:S01]  /*8310*/  ISETP.GT.U32.AND P6, PT, R3, R158, PT ;  /* 0x0000009e0300720c */ /* 0x000fe20003fc4070 */
[----:B------:R-:W-:Y:S01]  /*8320*/  IMAD.HI.U32 R235, R5, R180, RZ ;  /* 0x000000b405eb7227 */ /* 0x000fe200078e00ff */
[----:B------:R-:W-:-:S03]  /*8330*/  IABS R175, R137 ;  /* 0x0000008900af7213 */ /* 0x000fc60000000000 */
[----:B------:R-:W-:-:S04]  /*8340*/  IMAD.HI.U32 R186, R5, R176, RZ ;  /* 0x000000b005ba7227 */ /* 0x000fc800078e00ff */
[----:B------:R-:W-:Y:S01]  /*8350*/  @!P2 IMAD.MOV R132, RZ, RZ, -R132 ;  /* 0x000000ffff84a224 */ /* 0x000fe200078e0a84 */
[C---:B------:R-:W-:Y:S01]  /*8360*/  ISETP.GT.U32.AND P2, PT, R3.reuse, R181, PT ;  /* 0x000000b50300720c */ /* 0x040fe20003f44070 */
[----:B------:R-:W-:Y:S02]  /*8370*/  IMAD.MOV R235, RZ, RZ, -R235 ;  /* 0x000000ffffeb7224 */ /* 0x000fe400078e0aeb */
[----:B------:R-:W-:Y:S02]  /*8380*/  IMAD.MOV R186, RZ, RZ, -R186 ;  /* 0x000000ffffba7224 */ /* 0x000fe400078e0aba */
[--C-:B------:R-:W-:Y:S02]  /*8390*/  @!P0 IMAD.IADD R182, R182, 0x1, -R3.reuse ;  /* 0x00000001b6b68824 */ /* 0x100fe400078e0a03 */
[C---:B------:R-:W-:Y:S02]  /*83a0*/  IMAD R180, R3.reuse, R235, R180 ;  /* 0x000000eb03b47224 */ /* 0x040fe400078e02b4 */
[C---:B------:R-:W-:Y:S01]  /*83b0*/  IMAD R176, R3.reuse, R186, R176 ;  /* 0x000000ba03b07224 */ /* 0x040fe200078e02b0 */
[----:B------:R-:W-:Y:S01]  /*83c0*/  ISETP.GT.U32.AND P0, PT, R3, R182, PT ;  /* 0x000000b60300720c */ /* 0x000fe20003f04070 */
[--C-:B------:R-:W-:Y:S01]  /*83d0*/  @!P3 IMAD.IADD R133, R133, 0x1, -R3.reuse ;  /* 0x000000018585b824 */ /* 0x100fe200078e0a03 */
[C---:B------:R-:W-:Y:S01]  /*83e0*/  ISETP.GT.U32.AND P3, PT, R3.reuse, R180, PT ;  /* 0x000000b40300720c */ /* 0x040fe20003f64070 */
[--C-:B------:R-:W-:Y:S01]  /*83f0*/  @!P6 IMAD.IADD R158, R158, 0x1, -R3.reuse ;  /* 0x000000019e9ee824 */ /* 0x100fe200078e0a03 */
[----:B------:R-:W-:Y:S01]  /*8400*/  ISETP.GT.U32.AND P6, PT, R3, R176, PT ;  /* 0x000000b00300720c */ /* 0x000fe20003fc4070 */
[----:B------:R-:W-:Y:S01]  /*8410*/  @!P2 IMAD.IADD R181, R181, 0x1, -R3 ;  /* 0x00000001b5b5a824 */ /* 0x000fe200078e0a03 */
[----:B------:R-:W-:Y:S01]  /*8420*/  IABS R186, R138 ;  /* 0x0000008a00ba7213 */ /* 0x000fe20000000000 */
[----:B------:R-:W-:Y:S01]  /*8430*/  @!P1 IMAD.MOV R133, RZ, RZ, -R133 ;  /* 0x000000ffff859224 */ /* 0x000fe200078e0a85 */
[----:B------:R-:W-:Y:S01]  /*8440*/  ISETP.GE.AND P2, PT, R134, RZ, PT ;  /* 0x000000ff8600720c */ /* 0x000fe20003f46270 */
[----:B------:R-:W-:Y:S01]  /*8450*/  IMAD.HI.U32 R235, R5, R175, RZ ;  /* 0x000000af05eb7227 */ /* 0x000fe200078e00ff */
[----:B------:R-:W-:-:S03]  /*8460*/  ISETP.GT.U32.AND P1, PT, R3, R181, PT ;  /* 0x000000b50300720c */ /* 0x000fc60003f24070 */
[----:B------:R-:W-:-:S04]  /*8470*/  IMAD.HI.U32 R134, R5, R186, RZ ;  /* 0x000000ba05867227 */ /* 0x000fc800078e00ff */
[----:B------:R-:W-:Y:S01]  /*8480*/  @!P0 IMAD.IADD R182, R182, 0x1, -R3 ;  /* 0x00000001b6b68824 */ /* 0x000fe200078e0a03 */
[----:B------:R-:W-:Y:S01]  /*8490*/  ISETP.GE.AND P0, PT, R135, RZ, PT ;  /* 0x000000ff8700720c */ /* 0x000fe20003f06270 */
[----:B------:R-:W-:Y:S02]  /*84a0*/  IMAD.MOV R235, RZ, RZ, -R235 ;  /* 0x000000ffffeb7224 */ /* 0x000fe400078e0aeb */
[----:B------:R-:W-:Y:S02]  /*84b0*/  IMAD.MOV R135, RZ, RZ, -R134 ;  /* 0x000000ffff877224 */ /* 0x000fe400078e0a86 */
[--C-:B------:R-:W-:Y:S01]  /*84c0*/  @!P3 IMAD.IADD R180, R180, 0x1, -R3.reuse ;  /* 0x00000001b4b4b824 */ /* 0x100fe200078e0a03 */
[----:B------:R-:W-:Y:S01]  /*84d0*/  ISETP.GE.AND P3, PT, R136, RZ, PT ;  /* 0x000000ff8800720c */ /* 0x000fe20003f66270 */
[----:B------:R-:W-:Y:S02]  /*84e0*/  IMAD.MOV.U32 R134, RZ, RZ, R158 ;  /* 0x000000ffff867224 */ /* 0x000fe400078e009e */
[----:B------:R-:W-:Y:S01]  /*84f0*/  @!P6 IMAD.IADD R176, R176, 0x1, -R3 ;  /* 0x00000001b0b0e824 */ /* 0x000fe200078e0a03 */
[C---:B------:R-:W-:Y:S01]  /*8500*/  ISETP.GT.U32.AND P6, PT, R3.reuse, R180, PT ;  /* 0x000000b40300720c */ /* 0x040fe20003fc4070 */
[C---:B------:R-:W-:Y:S01]  /*8510*/  IMAD R175, R3.reuse, R235, R175 ;  /* 0x000000eb03af7224 */ /* 0x040fe200078e02af */
[----:B------:R-:W-:Y:S01]  /*8520*/  IABS R235, R141 ;  /* 0x0000008d00eb7213 */ /* 0x000fe20000000000 */
[----:B------:R-:W-:Y:S01]  /*8530*/  @!P4 IMAD.MOV R134, RZ, RZ, -R134 ;  /* 0x000000ffff86c224 */ /* 0x000fe200078e0a86 */
[----:B------:R-:W-:Y:S01]  /*8540*/  ISETP.GT.U32.AND P4, PT, R3, R176, PT ;  /* 0x000000b00300720c */ /* 0x000fe20003f84070 */
[----:B------:R-:W-:Y:S01]  /*8550*/  @!P1 IMAD.IADD R181, R181, 0x1, -R3 ;  /* 0x00000001b5b59824 */ /* 0x000fe200078e0a03 */
[C---:B------:R-:W-:Y:S01]  /*8560*/  ISETP.GT.U32.AND P1, PT, R3.reuse, R175, PT ;  /* 0x000000af0300720c */ /* 0x040fe20003f24070 */
[----:B------:R-:W-:Y:S01]  /*8570*/  IMAD R158, R3, R135, R186 ;  /* 0x00000087039e7224 */ /* 0x000fe200078e02ba */
[----:B------:R-:W-:Y:S01]  /*8580*/  IABS R186, R147 ;  /* 0x0000009300ba7213 */ /* 0x000fe20000000000 */
[----:B------:R-:W-:Y:S01]  /*8590*/  IMAD.MOV.U32 R135, RZ, RZ, R182 ;  /* 0x000000ffff877224 */ /* 0x000fe200078e00b6 */
[----:B------:R-:W-:Y:S01]  /*85a0*/  IABS R182, R140 ;  /* 0x0000008c00b67213 */ /* 0x000fe20000000000 */
[----:B------:R-:W-:-:S02]  /*85b0*/  IMAD.MOV.U32 R136, RZ, RZ, R181 ;  /* 0x000000ffff887224 */ /* 0x000fc400078e00b5 */
[----:B------:R-:W-:Y:S01]  /*85c0*/  @!P5 IMAD.MOV R135, RZ, RZ, -R135 ;  /* 0x000000ffff87d224 */ /* 0x000fe200078e0a87 */
[----:B------:R-:W-:Y:S01]  /*85d0*/  ISETP.GE.AND P5, PT, R137, RZ, PT ;  /* 0x000000ff8900720c */ /* 0x000fe20003fa6270 */
[--C-:B------:R-:W-:Y:S01]  /*85e0*/  @!P6 IMAD.IADD R180, R180, 0x1, -R3.reuse ;  /* 0x00000001b4b4e824 */ /* 0x100fe200078e0a03 */
[----:B------:R-:W-:Y:S01]  /*85f0*/  IABS R137, R142 ;  /* 0x0000008e00897213 */ /* 0x000fe20000000000 */
[--C-:B------:R-:W-:Y:S01]  /*8600*/  @!P4 IMAD.IADD R176, R176, 0x1, -R3.reuse ;  /* 0x00000001b0b0c824 */ /* 0x100fe200078e0a03 */
[----:B------:R-:W-:Y:S01]  /*8610*/  ISETP.GE.AND P4, PT, R140, RZ, PT ;  /* 0x000000ff8c00720c */ /* 0x000fe20003f86270 */
[----:B------:R-:W-:Y:S01]  /*8620*/  @!P1 IMAD.IADD R175, R175, 0x1, -R3 ;  /* 0x00000001afaf9824 */ /* 0x000fe200078e0a03 */
[----:B------:R-:W-:Y:S01]  /*8630*/  ISETP.GE.AND P6, PT, R138, RZ, PT ;  /* 0x000000ff8a00720c */ /* 0x000fe20003fc6270 */
[----:B------:R-:W-:Y:S01]  /*8640*/  IMAD.MOV.U32 R140, RZ, RZ, R137 ;  /* 0x000000ffff8c7224 */ /* 0x000fe200078e0089 */
[----:B------:R-:W-:Y:S01]  /*8650*/  ISETP.GE.AND P1, PT, R142, RZ, PT ;  /* 0x000000ff8e00720c */ /* 0x000fe20003f26270 */
[----:B------:R-:W-:Y:S01]  /*8660*/  IMAD.MOV.U32 R137, RZ, RZ, R180 ;  /* 0x000000ffff897224 */ /* 0x000fe200078e00b4 */
[----:B------:R-:W-:Y:S01]  /*8670*/  IABS R142, R139 ;  /* 0x0000008b008e7213 */ /* 0x000fe20000000000 */
[----:B------:R-:W-:-:S02]  /*8680*/  IMAD.MOV.U32 R181, RZ, RZ, R182 ;  /* 0x000000ffffb57224 */ /* 0x000fc400078e00b6 */
[----:B------:R-:W-:Y:S01]  /*8690*/  @!P2 IMAD.MOV R136, RZ, RZ, -R136 ;  /* 0x000000ffff88a224 */ /* 0x000fe200078e0a88 */
[C---:B------:R-:W-:Y:S01]  /*86a0*/  ISETP.GT.U32.AND P2, PT, R3.reuse, R158, PT ;  /* 0x0000009e0300720c */ /* 0x040fe20003f44070 */
[----:B------:R-:W-:Y:S01]  /*86b0*/  @!P0 IMAD.MOV R137, RZ, RZ, -R137 ;  /* 0x000000ffff898224 */ /* 0x000fe200078e0a89 */
[----:B------:R-:W-:Y:S01]  /*86c0*/  ISETP.GT.U32.AND P0, PT, R3, R175, PT ;  /* 0x000000af0300720c */ /* 0x000fe20003f04070 */
[----:B------:R-:W-:-:S04]  /*86d0*/  IMAD.HI.U32 R138, R5, R181, RZ ;  /* 0x000000b5058a7227 */ /* 0x000fc800078e00ff */
[----:B------:R-:W-:Y:S02]  /*86e0*/  IMAD.MOV R180, RZ, RZ, -R138 ;  /* 0x000000ffffb47224 */ /* 0x000fe400078e0a8a */
[----:B------:R-:W-:Y:S02]  /*86f0*/  IMAD.MOV.U32 R138, RZ, RZ, R176 ;  /* 0x000000ffff8a7224 */ /* 0x000fe400078e00b0 */
[----:B------:R-:W-:Y:S01]  /*8700*/  IMAD R180, R3, R180, R181 ;  /* 0x000000b403b47224 */ /* 0x000fe200078e02b5 */
[----:B------:R-:W-:Y:S01]  /*8710*/  IABS R181, R144 ;  /* 0x0000009000b57213 */ /* 0x000fe20000000000 */
[--C-:B------:R-:W-:Y:S01]  /*8720*/  @!P2 IMAD.IADD R158, R158, 0x1, -R3.reuse ;  /* 0x000000019e9ea824 */ /* 0x100fe200078e0a03 */
[----:B------:R-:W-:Y:S01]  /*8730*/  ISETP.GE.AND P2, PT, R139, RZ, PT ;  /* 0x000000ff8b00720c */ /* 0x000fe20003f46270 */
[----:B------:R-:W-:Y:S02]  /*8740*/  IMAD.MOV.U32 R176, RZ, RZ, R142 ;  /* 0x000000ffffb07224 */ /* 0x000fe400078e008e */
[----:B------:R-:W-:Y:S01]  /*8750*/  @!P0 IMAD.IADD R175, R175, 0x1, -R3 ;  /* 0x00000001afaf8824 */ /* 0x000fe200078e0a03 */
[C---:B------:R-:W-:Y:S01]  /*8760*/  ISETP.GT.U32.AND P0, PT, R3.reuse, R180, PT ;  /* 0x000000b40300720c */ /* 0x040fe20003f04070 */
[----:B------:R-:W-:Y:S01]  /*8770*/  @!P3 IMAD.MOV R138, RZ, RZ, -R138 ;  /* 0x000000ffff8ab224 */ /* 0x000fe200078e0a8a */
        /* <DEDUP_REMOVED lines=9> */
[C---:B------:R-:W-:Y:S01]  /*8810*/  ISETP.GT.U32.AND P0, PT, R3.reuse, R176, PT ;  /* 0x000000b00300720c */ /* 0x040fe20003f04070 */
[----:B------:R-:W-:Y:S01]  /*8820*/  @!P3 IMAD.IADD R158, R158, 0x1, -R3 ;  /* 0x000000019e9eb824 */ /* 0x000fe200078e0a03 */
[----:B------:R-:W-:Y:S01]  /*8830*/  ISETP.GT.U32.AND P3, PT, R3, R142, PT ;  /* 0x0000008e0300720c */ /* 0x000fe20003f64070 */
[----:B------:R-:W-:-:S02]  /*8840*/  IMAD.MOV.U32 R139, RZ, RZ, R175 ;  /* 0x000000ffff8b7224 */ /* 0x000fc400078e00af */
[----:B------:R-:W-:-:S04]  /*8850*/  IMAD.HI.U32 R140, R5, R235, RZ ;  /* 0x000000eb058c7227 */ /* 0x000fc800078e00ff */
[----:B------:R-:W-:Y:S01]  /*8860*/  @!P5 IMAD.MOV R139, RZ, RZ, -R139 ;  /* 0x000000ffff8bd224 */ /* 0x000fe200078e0a8b */
[----:B------:R-:W-:Y:S01]  /*8870*/  ISETP.GT.U32.AND P5, PT, R3, R180, PT ;  /* 0x000000b40300720c */ /* 0x000fe20003fa4070 */
[----:B------:R-:W-:-:S04]  /*8880*/  IMAD.HI.U32 R239, R5, R186, RZ ;  /* 0x000000ba05ef7227 */ /* 0x000fc800078e00ff */
[--C-:B------:R-:W-:Y:S02]  /*8890*/  @!P0 IMAD.IADD R176, R176, 0x1, -R3.reuse ;  /* 0x00000001b0b08824 */ /* 0x100fe400078e0a03 */
[----:B------:R-:W-:Y:S02]  /*88a0*/  @!P3 IMAD.IADD R142, R142, 0x1, -R3 ;  /* 0x000000018e8eb824 */ /* 0x000fe400078e0a03 */
[----:B------:R-:W-:Y:S01]  /*88b0*/  IMAD.MOV R175, RZ, RZ, -R140 ;  /* 0x000000ffffaf7224 */ /* 0x000fe200078e0a8c */
[C---:B------:R-:W-:Y:S01]  /*88c0*/  ISETP.GT.U32.AND P0, PT, R3.reuse, R176, PT ;  /* 0x000000b00300720c */ /* 0x040fe20003f04070 */
[----:B------:R-:W-:Y:S01]  /*88d0*/  IMAD.MOV.U32 R140, RZ, RZ, R158 ;  /* 0x000000ffff8c7224 */ /* 0x000fe200078e009e */
[----:B------:R-:W-:Y:S01]  /*88e0*/  ISETP.GT.U32.AND P3, PT, R3, R142, PT ;  /* 0x0000008e0300720c */ /* 0x000fe20003f64070 */
[----:B------:R-:W-:Y:S01]  /*88f0*/  IMAD.HI.U32 R236, R5, R181, RZ ;  /* 0x000000b505ec7227 */ /* 0x000fe200078e00ff */
[----:B------:R-:W-:-:S03]  /*8900*/  IABS R158, R145 ;  /* 0x00000091009e7213 */ /* 0x000fc60000000000 */
[----:B------:R-:W-:Y:S02]  /*8910*/  IMAD.MOV R239, RZ, RZ, -R239 ;  /* 0x000000ffffef7224 */ /* 0x000fe400078e0aef */
[----:B------:R-:W-:Y:S02]  /*8920*/  @!P5 IMAD.IADD R180, R180, 0x1, -R3 ;  /* 0x00000001b4b4d824 */ /* 0x000fe400078e0a03 */
[----:B------:R-:W-:-:S04]  /*8930*/  IMAD.HI.U32 R240, R5, R182, RZ ;  /* 0x000000b605f07227 */ /* 0x000fc800078e00ff */
[----:B------:R-:W-:Y:S01]  /*8940*/  @!P6 IMAD.MOV R140, RZ, RZ, -R140 ;  /* 0x000000ffff8ce224 */ /* 0x000fe200078e0a8c */
[----:B------:R-:W-:Y:S01]  /*8950*/  ISETP.GE.AND P6, PT, R141, RZ, PT ;  /* 0x000000ff8d00720c */ /* 0x000fe20003fc6270 */
[C---:B------:R-:W-:Y:S01]  /*8960*/  IMAD R175, R3.reuse, R175, R235 ;  /* 0x000000af03af7224 */ /* 0x040fe200078e02eb */
[----:B------:R-:W-:Y:S01]  /*8970*/  IABS R235, R153 ;  /* 0x0000009900eb7213 */ /* 0x000fe20000000000 */
[----:B------:R-:W-:Y:S02]  /*8980*/  IMAD.MOV R236, RZ, RZ, -R236 ;  /* 0x000000ffffec7224 */ /* 0x000fe400078e0aec */
[C---:B------:R-:W-:Y:S01]  /*8990*/  IMAD R186, R3.reuse, R239, R186 ;  /* 0x000000ef03ba7224 */ /* 0x040fe200078e02ba */
[----:B------:R-:W-:Y:S01]  /*89a0*/  ISETP.GT.U32.AND P5, PT, R3, R175, PT ;  /* 0x000000af0300720c */ /* 0x000fe20003fa4070 */
[----:B------:R-:W-:Y:S02]  /*89b0*/  IMAD.MOV.U32 R141, RZ, RZ, R180 ;  /* 0x000000ffff8d7224 */ /* 0x000fe400078e00b4 */
[----:B------:R-:W-:-:S02]  /*89c0*/  IMAD.MOV R240, RZ, RZ, -R240 ;  /* 0x000000fffff07224 */ /* 0x000fc400078e0af0 */
[C---:B------:R-:W-:Y:S01]  /*89d0*/  IMAD R181, R3.reuse, R236, R181 ;  /* 0x000000ec03b57224 */ /* 0x040fe200078e02b5 */
[----:B------:R-:W-:Y:S01]  /*89e0*/  IABS R236, R149 ;  /* 0x0000009500ec7213 */ /* 0x000fe20000000000 */
[----:B------:R-:W-:Y:S01]  /*89f0*/  @!P4 IMAD.MOV R141, RZ, RZ, -R141 ;  /* 0x000000ffff8dc224 */ /* 0x000fe200078e0a8d */
[C---:B------:R-:W-:Y:S01]  /*8a00*/  ISETP.GT.U32.AND P4, PT, R3.reuse, R186, PT ;  /* 0x000000ba0300720c */ /* 0x040fe20003f84070 */
[C---:B------:R-:W-:Y:S02]  /*8a10*/  IMAD R182, R3.reuse, R240, R182 ;  /* 0x000000f003b67224 */ /* 0x040fe400078e02b6 */
[--C-:B------:R-:W-:Y:S01]  /*8a20*/  @!P0 IMAD.IADD R176, R176, 0x1, -R3.reuse ;  /* 0x00000001b0b08824 */ /* 0x100fe200078e0a03 */
[C---:B------:R-:W-:Y:S01]  /*8a30*/  ISETP.GT.U32.AND P0, PT, R3.reuse, R181, PT ;  /* 0x000000b50300720c */ /* 0x040fe20003f04070 */
[--C-:B------:R-:W-:Y:S01]  /*8a40*/  @!P3 IMAD.IADD R142, R142, 0x1, -R3.reuse ;  /* 0x000000018e8eb824 */ /* 0x100fe200078e0a03 */
[----:B------:R-:W-:Y:S01]  /*8a50*/  ISETP.GT.U32.AND P3, PT, R3, R182, PT ;  /* 0x000000b60300720c */ /* 0x000fe20003f64070 */
[----:B------:R-:W-:Y:S01]  /*8a60*/  @!P5 IMAD.IADD R175, R175, 0x1, -R3 ;  /* 0x00000001afafd824 */ /* 0x000fe200078e0a03 */
[----:B------:R-:W-:Y:S01]  /*8a70*/  ISETP.GE.AND P5, PT, R147, RZ, PT ;  /* 0x000000ff9300720c */ /* 0x000fe20003fa6270 */
[----:B------:R-:W-:Y:S01]  /*8a80*/  @!P1 IMAD.MOV R142, RZ, RZ, -R142 ;  /* 0x000000ffff8e9224 */ /* 0x000fe200078e0a8e */
[----:B------:R-:W-:Y:S01]  /*8a90*/  IABS R147, R146 ;  /* 0x0000009200937213 */ /* 0x000fe20000000000 */
[----:B------:R-:W-:Y:S01]  /*8aa0*/  IMAD.HI.U32 R180, R5, R158, RZ ;  /* 0x0000009e05b47227 */ /* 0x000fe200078e00ff */
[----:B------:R-:W-:-:S03]  /*8ab0*/  ISETP.GE.AND P1, PT, R143, RZ, PT ;  /* 0x000000ff8f00720c */ /* 0x000fc60003f26270 */
[--C-:B------:R-:W-:Y:S02]  /*8ac0*/  @!P4 IMAD.IADD R186, R186, 0x1, -R3.reuse ;  /* 0x00000001babac824 */ /* 0x100fe400078e0a03 */
[--C-:B------:R-:W-:Y:S02]  /*8ad0*/  @!P0 IMAD.IADD R181, R181, 0x1, -R3.reuse ;  /* 0x00000001b5b58824 */ /* 0x100fe400078e0a03 */
[----:B------:R-:W-:Y:S01]  /*8ae0*/  IMAD.MOV.U32 R143, RZ, RZ, R176 ;  /* 0x000000ffff8f7224 */ /* 0x000fe200078e00b0 */
[C---:B------:R-:W-:Y:S01]  /*8af0*/  ISETP.GT.U32.AND P0, PT, R3.reuse, R186, PT ;  /* 0x000000ba0300720c */ /* 0x040fe20003f04070 */
[----:B------:R-:W-:Y:S01]  /*8b00*/  @!P3 IMAD.IADD R182, R182, 0x1, -R3 ;  /* 0x00000001b6b6b824 */ /* 0x000fe200078e0a03 */
[----:B------:R-:W-:Y:S01]  /*8b10*/  ISETP.GT.U32.AND P3, PT, R3, R175, PT ;  /* 0x000000af0300720c */ /* 0x000fe20003f64070 */
[----:B------:R-:W-:-:S03]  /*8b20*/  IMAD.HI.U32 R176, R5, R147, RZ ;  /* 0x0000009305b07227 */ /* 0x000fc600078e00ff */
[C---:B------:R-:W-:Y:S01]  /*8b30*/  ISETP.GT.U32.AND P4, PT, R3.reuse, R182, PT ;  /* 0x000000b60300720c */ /* 0x040fe20003f84070 */
        /* <DEDUP_REMOVED lines=8> */
[----:B------:R-:W-:Y:S01]  /*8bc0*/  ISETP.GE.AND P3, PT, R144, RZ, PT ;  /* 0x000000ff9000720c */ /* 0x000fe20003f66270 */
[----:B------:R-:W-:-:S04]  /*8bd0*/  IMAD.HI.U32 R144, R5, R158, RZ ;  /* 0x0000009e05907227 */ /* 0x000fc800078e00ff */
[----:B------:R-:W-:Y:S01]  /*8be0*/  @!P4 IMAD.IADD R182, R182, 0x1, -R3 ;  /* 0x00000001b6b6c824 */ /* 0x000fe200078e0a03 */
[C---:B------:R-:W-:Y:S01]  /*8bf0*/  ISETP.GT.U32.AND P4, PT, R3.reuse, R180, PT ;  /* 0x000000b40300720c */ /* 0x040fe20003f84070 */
[----:B------:R-:W-:Y:S01]  /*8c00*/  @!P2 IMAD.MOV R143, RZ, RZ, -R143 ;  /* 0x000000ffff8fa224 */ /* 0x000fe200078e0a8f */
[C---:B------:R-:W-:Y:S01]  /*8c10*/  ISETP.GT.U32.AND P2, PT, R3.reuse, R181, PT ;  /* 0x000000b50300720c */ /* 0x040fe20003f44070 */
[----:B------:R-:W-:Y:S02]  /*8c20*/  IMAD.MOV R144, RZ, RZ, -R144 ;  /* 0x000000ffff907224 */ /* 0x000fe400078e0a90 */
[----:B------:R-:W-:Y:S02]  /*8c30*/  @!P0 IMAD.IADD R176, R176, 0x1, -R3 ;  /* 0x00000001b0b08824 */ /* 0x000fe400078e0a03 */
[----:B------:R-:W-:Y:S02]  /*8c40*/  IMAD R158, R3, R144, R158 ;  /* 0x00000090039e7224 */ /* 0x000fe400078e029e */
[----:B------:R-:W-:-:S02]  /*8c50*/  IMAD.MOV.U32 R144, RZ, RZ, R175 ;  /* 0x000000ffff907224 */ /* 0x000fc400078e00af */
[----:B------:R-:W-:-:S04]  /*8c60*/  IMAD.HI.U32 R239, R5, R236, RZ ;  /* 0x000000ec05ef7227 */ /* 0x000fc800078e00ff */
[----:B------:R-:W-:Y:S01]  /*8c70*/  @!P6 IMAD.MOV R144, RZ, RZ, -R144 ;  /* 0x000000ffff90e224 */ /* 0x000fe200078e0a90 */
[----:B------:R-:W-:Y:S01]  /*8c80*/  ISETP.GT.U32.AND P6, PT, R3, R176, PT ;  /* 0x000000b00300720c */ /* 0x000fe20003fc4070 */
[--C-:B------:R-:W-:Y:S01]  /*8c90*/  @!P4 IMAD.IADD R180, R180, 0x1, -R3.reuse ;  /* 0x00000001b4b4c824 */ /* 0x100fe200078e0a03 */
[----:B------:R-:W-:Y:S01]  /*8ca0*/  ISETP.GE.AND P4, PT, R146, RZ, PT ;  /* 0x000000ff9200720c */ /* 0x000fe20003f86270 */
[----:B------:R-:W-:Y:S01]  /*8cb0*/  @!P2 IMAD.IADD R181, R181, 0x1, -R3 ;  /* 0x00000001b5b5a824 */ /* 0x000fe200078e0a03 */
[----:B------:R-:W-:Y:S01]  /*8cc0*/  ISETP.GE.AND P2, PT, R145, RZ, PT ;  /* 0x000000ff9100720c */ /* 0x000fe20003f46270 */
[----:B------:R-:W-:Y:S01]  /*8cd0*/  IMAD.MOV R239, RZ, RZ, -R239 ;  /* 0x000000ffffef7224 */ /* 0x000fe200078e0aef */
[----:B------:R-:W-:Y:S01]  /*8ce0*/  ISETP.GT.U32.AND P0, PT, R3, R180, PT ;  /* 0x000000b40300720c */ /* 0x000fe20003f04070 */
[----:B------:R-:W-:Y:S02]  /*8cf0*/  IMAD.MOV.U32 R145, RZ, RZ, R182 ;  /* 0x000000ffff917224 */ /* 0x000fe400078e00b6 */
[----:B------:R-:W-:-:S02]  /*8d00*/  IMAD.MOV.U32 R147, RZ, RZ, R181 ;  /* 0x000000ffff937224 */ /* 0x000fc400078e00b5 */
[----:B------:R-:W-:Y:S01]  /*8d10*/  @!P1 IMAD.MOV R145, RZ, RZ, -R145 ;  /* 0x000000ffff919224 */ /* 0x000fe200078e0a91 */
[C---:B------:R-:W-:Y:S01]  /*8d20*/  ISETP.GT.U32.AND P1, PT, R3.reuse, R158, PT ;  /* 0x0000009e0300720c */ /* 0x040fe20003f24070 */
[C---:B------:R-:W-:Y:S01]  /*8d30*/  IMAD R181, R3.reuse, R239, R236 ;  /* 0x000000ef03b57224 */ /* 0x040fe200078e02ec */
[----:B------:R-:W-:Y:S01]  /*8d40*/  IABS R236, R151 ;  /* 0x0000009700ec7213 */ /* 0x000fe20000000000 */
[--C-:B------:R-:W-:Y:S01]  /*8d50*/  @!P6 IMAD.IADD R176, R176, 0x1, -R3.reuse ;  /* 0x00000001b0b0e824 */ /* 0x100fe200078e0a03 */
[----:B------:R-:W-:Y:S01]  /*8d60*/  IABS R239, R152 ;  /* 0x0000009800ef7213 */ /* 0x000fe20000000000 */
[----:B------:R-:W-:Y:S01]  /*8d70*/  IMAD.MOV.U32 R146, RZ, RZ, R186 ;  /* 0x000000ffff927224 */ /* 0x000fe200078e00ba */
[----:B------:R-:W-:Y:S01]  /*8d80*/  ISETP.GT.U32.AND P6, PT, R3, R181, PT ;  /* 0x000000b50300720c */ /* 0x000fe20003fc4070 */
[--C-:B------:R-:W-:Y:S01]  /*8d90*/  @!P0 IMAD.IADD R180, R180, 0x1, -R3.reuse ;  /* 0x00000001b4b48824 */ /* 0x100fe200078e0a03 */
[----:B------:R-:W-:Y:S01]  /*8da0*/  ISETP.GE.AND P0, PT, R153, RZ, PT ;  /* 0x000000ff9900720c */ /* 0x000fe20003f06270 */
[----:B------:R-:W-:Y:S01]  /*8db0*/  @!P5 IMAD.MOV R146, RZ, RZ, -R146 ;  /* 0x000000ffff92d224 */ /* 0x000fe200078e0a92 */
[----:B------:R-:W-:Y:S01]  /*8dc0*/  ISETP.GE.AND P5, PT, R148, RZ, PT ;  /* 0x000000ff9400720c */ /* 0x000fe20003fa6270 */
[----:B------:R-:W-:Y:S01]  /*8dd0*/  IMAD.MOV.U32 R148, RZ, RZ, R180 ;  /* 0x000000ffff947224 */ /* 0x000fe200078e00b4 */
[----:B------:R-:W-:Y:S01]  /*8de0*/  IABS R153, R150 ;  /* 0x0000009600997213 */ /* 0x000fe20000000000 */
[----:B------:R-:W-:Y:S01]  /*8df0*/  @!P1 IMAD.IADD R158, R158, 0x1, -R3 ;  /* 0x000000019e9e9824 */ /* 0x000fe200078e0a03 */
[----:B------:R-:W-:Y:S01]  /*8e00*/  ISETP.GE.AND P1, PT, R150, RZ, PT ;  /* 0x000000ff9600720c */ /* 0x000fe20003f26270 */
[----:B------:R-:W-:Y:S01]  /*8e10*/  @!P2 IMAD.MOV R148, RZ, RZ, -R148 ;  /* 0x000000ffff94a224 */ /* 0x000fe200078e0a94 */
[----:B------:R-:W-:Y:S01]  /*8e20*/  IABS R186, R155 ;  /* 0x0000009b00ba7213 */ /* 0x000fe20000000000 */
[----:B------:R-:W-:Y:S01]  /*8e30*/  IMAD.HI.U32 R175, R5, R235, RZ ;  /* 0x000000eb05af7227 */ /* 0x000fe200078e00ff */
[----:B------:R-:W-:-:S03]  /*8e40*/  ISETP.GT.U32.AND P2, PT, R3, R158, PT ;  /* 0x0000009e0300720c */ /* 0x000fc60003f44070 */
[----:B------:R-:W-:Y:S02]  /*8e50*/  @!P6 IMAD.IADD R181, R181, 0x1, -R3 ;  /* 0x00000001b5b5e824 */ /* 0x000fe400078e0a03 */
[----:B------:R-:W-:Y:S02]  /*8e60*/  IMAD.MOV R175, RZ, RZ, -R175 ;  /* 0x000000ffffaf7224 */ /* 0x000fe400078e0aaf */
[----:B------:R-:W-:Y:S01]  /*8e70*/  IMAD.HI.U32 R150, R5, R153, RZ ;  /* 0x0000009905967227 */ /* 0x000fe200078e00ff */
[----:B------:R-:W-:-:S03]  /*8e80*/  ISETP.GT.U32.AND P6, PT, R3, R181, PT ;  /* 0x000000b50300720c */ /* 0x000fc60003fc4070 */
[C---:B------:R-:W-:Y:S01]  /*8e90*/  IMAD R175, R3.reuse, R175, R235 ;  /* 0x000000af03af7224 */ /* 0x040fe200078e02eb */
[----:B------:R-:W-:Y:S01]  /*8ea0*/  IABS R235, R154 ;  /* 0x0000009a00eb7213 */ /* 0x000fe20000000000 */
[----:B------:R-:W-:Y:S02]  /*8eb0*/  IMAD.MOV R150, RZ, RZ, -R150 ;  /* 0x000000ffff967224 */ /* 0x000fe400078e0a96 */
[----:B------:R-:W-:Y:S01]  /*8ec0*/  @!P2 IMAD.IADD R158, R158, 0x1, -R3 ;  /* 0x000000019e9ea824 */ /* 0x000fe200078e0a03 */
[C---:B------:R-:W-:Y:S01]  /*8ed0*/  ISETP.GT.U32.AND P2, PT, R3.reuse, R175, PT ;  /* 0x000000af0300720c */ /* 0x040fe20003f44070 */
[----:B------:R-:W-:Y:S02]  /*8ee0*/  IMAD R153, R3, R150, R153 ;  /* 0x0000009603997224 */ /* 0x000fe400078e0299 */
[----:B------:R-:W-:Y:S01]  /*8ef0*/  @!P3 IMAD.MOV R147, RZ, RZ, -R147 ;  /* 0x000000ffff93b224 */ /* 0x000fe200078e0a93 */
[----:B------:R-:W-:Y:S01]  /*8f00*/  ISETP.GE.AND P3, PT, R149, RZ, PT ;  /* 0x000000ff9500720c */ /* 0x000fe20003f66270 */
[----:B------:R-:W-:Y:S01]  /*8f10*/  @!P6 IMAD.IADD R181, R181, 0x1, -R3 ;  /* 0x00000001b5b5e824 */ /* 0x000fe200078e0a03 */
[----:B------:R-:W-:Y:S01]  /*8f20*/  ISETP.GT.U32.AND P6, PT, R3, R153, PT ;  /* 0x000000990300720c */ /* 0x000fe20003fc4070 */
[----:B------:R-:W-:-:S02]  /*8f30*/  IMAD.MOV.U32 R149, RZ, RZ, R176 ;  /* 0x000000ffff957224 */ /* 0x000fc400078e00b0 */
[----:B------:R-:W-:-:S04]  /*8f40*/  IMAD.HI.U32 R150, R5, R235, RZ ;  /* 0x000000eb05967227 */ /* 0x000fc800078e00ff */
[----:B------:R-:W-:Y:S01]  /*8f50*/  @!P4 IMAD.MOV R149, RZ, RZ, -R149 ;  /* 0x000000ffff95c224 */ /* 0x000fe200078e0a95 */
[----:B------:R-:W-:Y:S01]  /*8f60*/  ISETP.GE.AND P4, PT, R151, RZ, PT ;  /* 0x000000ff9700720c */ /* 0x000fe20003f86270 */
[----:B------:R-:W-:Y:S01]  /*8f70*/  @!P2 IMAD.IADD R175, R175, 0x1, -R3 ;  /* 0x00000001afafa824 */ /* 0x000fe200078e0a03 */
[----:B------:R-:W-:Y:S01]  /*8f80*/  ISETP.GE.AND P2, PT, R152, RZ, PT ;  /* 0x000000ff9800720c */ /* 0x000fe20003f46270 */
[----:B------:R-:W-:-:S04]  /*8f90*/  IMAD.HI.U32 R151, R5, R186, RZ ;  /* 0x000000ba05977227 */ /* 0x000fc800078e00ff */
[----:B------:R-:W-:Y:S02]  /*8fa0*/  IMAD.MOV R150, RZ, RZ, -R150 ;  /* 0x000000ffff967224 */ /* 0x000fe400078e0a96 */
[----:B------:R-:W-:-:S04]  /*8fb0*/  IMAD.HI.U32 R180, R5, R236, RZ ;  /* 0x000000ec05b47227 */ /* 0x000fc800078e00ff */
[----:B------:R-:W-:Y:S01]  /*8fc0*/  @!P6 IMAD.IADD R153, R153, 0x1, -R3 ;  /* 0x000000019999e824 */ /* 0x000fe200078e0a03 */
[----:B------:R-:W-:Y:S01]  /*8fd0*/  ISETP.GT.U32.AND P6, PT, R3, R175, PT ;  /* 0x000000af0300720c */ /* 0x000fe20003fc4070 */
[----:B------:R-:W-:-:S04]  /*8fe0*/  IMAD.HI.U32 R176, R5, R239, RZ ;  /* 0x000000ef05b07227 */ /* 0x000fc800078e00ff */
[----:B------:R-:W-:Y:S02]  /*8ff0*/  IMAD.MOV R151, RZ, RZ, -R151 ;  /* 0x000000ffff977224 */ /* 0x000fe400078e0a97 */
[C---:B------:R-:W-:Y:S02]  /*9000*/  IMAD R235, R3.reuse, R150, R235 ;  /* 0x0000009603eb7224 */ /* 0x040fe400078e02eb */
[----:B------:R-:W-:Y:S02]  /*9010*/  IMAD.MOV R180, RZ, RZ, -R180 ;  /* 0x000000ffffb47224 */ /* 0x000fe400078e0ab4 */
[----:B------:R-:W-:Y:S01]  /*9020*/  IMAD.MOV.U32 R150, RZ, RZ, R158 ;  /* 0x000000ffff967224 */ /* 0x000fe200078e009e */
[----:B------:R-:W-:Y:S01]  /*9030*/  IABS R158, R156 ;  /* 0x0000009c009e7213 */ /* 0x000fe20000000000 */
[----:B------:R-:W-:Y:S02]  /*9040*/  IMAD.MOV R176, RZ, RZ, -R176 ;  /* 0x000000ffffb07224 */ /* 0x000fe400078e0ab0 */
[----:B------:R-:W-:-:S02]  /*9050*/  IMAD R186, R3, R151, R186 ;  /* 0x0000009703ba7224 */ /* 0x000fc400078e02ba */
[C---:B------:R-:W-:Y:S01]  /*9060*/  IMAD R236, R3.reuse, R180, R236 ;  /* 0x000000b403ec7224 */ /* 0x040fe200078e02ec */
[----:B------:R-:W-:Y:S01]  /*9070*/  IABS R180, R157 ;  /* 0x0000009d00b47213 */ /* 0x000fe20000000000 */
[----:B------:R-:W-:Y:S01]  /*9080*/  @!P5 IMAD.MOV R150, RZ, RZ, -R150 ;  /* 0x000000ffff96d224 */ /* 0x000fe200078e0a96 */
        /* <DEDUP_REMOVED lines=9> */
[----:B------:R-:W-:-:S04]  /*9120*/  IMAD.HI.U32 R182, R5, R158, RZ ;  /* 0x0000009e05b67227 */ /* 0x000fc800078e00ff */
[----:B------:R-:W-:Y:S02]  /*9130*/  IMAD.MOV R182, RZ, RZ, -R182 ;  /* 0x000000ffffb67224 */ /* 0x000fe400078e0ab6 */
[--C-:B------:R-:W-:Y:S01]  /*9140*/  @!P5 IMAD.IADD R153, R153, 0x1, -R3.reuse ;  /* 0x000000019999d824 */ /* 0x100fe200078e0a03 */
[C---:B------:R-:W-:Y:S01]  /*9150*/  ISETP.GT.U32.AND P5, PT, R3.reuse, R235, PT ;  /* 0x000000eb0300720c */ /* 0x040fe20003fa4070 */
[C---:B------:R-:W-:Y:S02]  /*9160*/  IMAD R158, R3.reuse, R182, R158 ;  /* 0x000000b6039e7224 */ /* 0x040fe400078e029e */
[----:B------:R-:W-:Y:S01]  /*9170*/  @!P3 IMAD.IADD R236, R236, 0x1, -R3 ;  /* 0x00000001ececb824 */ /* 0x000fe200078e0a03 */
[----:B------:R-:W-:Y:S01]  /*9180*/  ISETP.GT.U32.AND P3, PT, R3, R186, PT ;  /* 0x000000ba0300720c */ /* 0x000fe20003f64070 */
[----:B------:R-:W-:-:S04]  /*9190*/  IMAD.HI.U32 R152, R5, R176, RZ ;  /* 0x000000b005987227 */ /* 0x000fc800078e00ff */
[--C-:B------:R-:W-:Y:S01]  /*91a0*/  @!P6 IMAD.IADD R239, R239, 0x1, -R3.reuse ;  /* 0x00000001efefe824 */ /* 0x100fe200078e0a03 */
[----:B------:R-:W-:Y:S01]  /*91b0*/  ISETP.GT.U32.AND P6, PT, R3, R158, PT ;  /* 0x0000009e0300720c */ /* 0x000fe20003fc4070 */
[----:B------:R-:W-:Y:S02]  /*91c0*/  IMAD.MOV R152, RZ, RZ, -R152 ;  /* 0x000000ffff987224 */ /* 0x000fe400078e0a98 */
[----:B------:R-:W-:Y:S01]  /*91d0*/  @!P5 IMAD.IADD R235, R235, 0x1, -R3 ;  /* 0x00000001ebebd824 */ /* 0x000fe200078e0a03 */
[C---:B------:R-:W-:Y:S01]  /*91e0*/  ISETP.GT.U32.AND P5, PT, R3.reuse, R236, PT ;  /* 0x000000ec0300720c */ /* 0x040fe20003fa4070 */
[----:B------:R-:W-:Y:S02]  /*91f0*/  IMAD R176, R3, R152, R176 ;  /* 0x0000009803b07224 */ /* 0x000fe400078e02b0 */
[----:B------:R-:W-:Y:S02]  /*9200*/  IMAD.MOV.U32 R152, RZ, RZ, R175 ;  /* 0x000000ffff987224 */ /* 0x000fe400078e00af */
[----:B------:R-:W-:-:S04]  /*9210*/  IMAD.HI.U32 R240, R5, R180, RZ ;  /* 0x000000b405f07227 */ /* 0x000fc800078e00ff */
[--C-:B------:R-:W-:Y:S01]  /*9220*/  @!P3 IMAD.IADD R186, R186, 0x1, -R3.reuse ;  /* 0x00000001babab824 */ /* 0x100fe200078e0a03 */
[C---:B------:R-:W-:Y:S01]  /*9230*/  ISETP.GT.U32.AND P3, PT, R3.reuse, R235, PT ;  /* 0x000000eb0300720c */ /* 0x040fe20003f64070 */
[----:B------:R-:W-:Y:S01]  /*9240*/  @!P0 IMAD.MOV R152, RZ, RZ, -R152 ;  /* 0x000000ffff988224 */ /* 0x000fe200078e0a98 */
[----:B------:R-:W-:Y:S01]  /*9250*/  ISETP.GT.U32.AND P0, PT, R3, R239, PT ;  /* 0x000000ef0300720c */ /* 0x000fe20003f04070 */
[----:B------:R-:W-:Y:S02]  /*9260*/  IMAD.MOV R240, RZ, RZ, -R240 ;  /* 0x000000fffff07224 */ /* 0x000fe400078e0af0 */
[----:B------:R-:W-:Y:S02]  /*9270*/  @!P6 IMAD.IADD R158, R158, 0x1, -R3 ;  /* 0x000000019e9ee824 */ /* 0x000fe400078e0a03 */
[----:B------:R-:W-:-:S03]  /*9280*/  IMAD.HI.U32 R182, R5, R181, RZ ;  /* 0x000000b505b67227 */ /* 0x000fc600078e00ff */
[C---:B------:R-:W-:Y:S01]  /*9290*/  ISETP.GT.U32.AND P6, PT, R3.reuse, R158, PT ;  /* 0x0000009e0300720c */ /* 0x040fe20003fc4070 */
[----:B------:R-:W-:Y:S01]  /*92a0*/  @!P1 IMAD.MOV R153, RZ, RZ, -R153 ;  /* 0x000000ffff999224 */ /* 0x000fe200078e0a99 */
[C---:B------:R-:W-:Y:S01]  /*92b0*/  ISETP.GT.U32.AND P1, PT, R3.reuse, R186, PT ;  /* 0x000000ba0300720c */ /* 0x040fe20003f24070 */
[C---:B------:R-:W-:Y:S02]  /*92c0*/  IMAD R180, R3.reuse, R240, R180 ;  /* 0x000000f003b47224 */ /* 0x040fe400078e02b4 */
[----:B------:R-:W-:Y:S02]  /*92d0*/  IMAD.MOV R182, RZ, RZ, -R182 ;  /* 0x000000ffffb67224 */ /* 0x000fe400078e0ab6 */
[----:B------:R-:W-:Y:S01]  /*92e0*/  @!P5 IMAD.IADD R236, R236, 0x1, -R3 ;  /* 0x00000001ececd824 */ /* 0x000fe200078e0a03 */
[C---:B------:R-:W-:Y:S01]  /*92f0*/  ISETP.GT.U32.AND P5, PT, R3.reuse, R180, PT ;  /* 0x000000b40300720c */ /* 0x040fe20003fa4070 */
[----:B------:R-:W-:Y:S01]  /*9300*/  IMAD R175, R3, R182, R181 ;  /* 0x000000b603af7224 */ /* 0x000fe200078e02b5 */
[----:B------:R-:W-:Y:S01]  /*9310*/  IABS R181, R168 ;  /* 0x000000a800b57213 */ /* 0x000fe20000000000 */
[--C-:B------:R-:W-:Y:S01]  /*9320*/  @!P0 IMAD.IADD R239, R239, 0x1, -R3.reuse ;  /* 0x00000001efef8824 */ /* 0x100fe200078e0a03 */
[----:B------:R-:W-:Y:S01]  /*9330*/  ISETP.GT.U32.AND P0, PT, R3, R176, PT ;  /* 0x000000b00300720c */ /* 0x000fe20003f04070 */
[----:B------:R-:W-:Y:S01]  /*9340*/  @!P3 IMAD.IADD R235, R235, 0x1, -R3 ;  /* 0x00000001ebebb824 */ /* 0x000fe200078e0a03 */
[----:B------:R-:W-:Y:S01]  /*9350*/  ISETP.GE.AND P3, PT, R154, RZ, PT ;  /* 0x000000ff9a00720c */ /* 0x000fe20003f66270 */
[----:B------:R-:W-:Y:S01]  /*9360*/  IMAD.HI.U32 R154, R5, R181, RZ ;  /* 0x000000b5059a7227 */ /* 0x000fe200078e00ff */
[----:B------:R-:W-:-:S03]  /*9370*/  IABS R182, R164 ;  /* 0x000000a400b67213 */ /* 0x000fc60000000000 */
[--C-:B------:R-:W-:Y:S01]  /*9380*/  @!P1 IMAD.IADD R186, R186, 0x1, -R3.reuse ;  /* 0x00000001baba9824 */ /* 0x100fe200078e0a03 */
[----:B------:R-:W-:Y:S01]  /*9390*/  ISETP.GT.U32.AND P1, PT, R3, R175, PT ;  /* 0x000000af0300720c */ /* 0x000fe20003f24070 */
[----:B------:R-:W-:Y:S01]  /*93a0*/  @!P6 IMAD.IADD R158, R158, 0x1, -R3 ;  /* 0x000000019e9ee824 */ /* 0x000fe200078e0a03 */
[----:B------:R-:W-:Y:S01]  /*93b0*/  ISETP.GE.AND P6, PT, R155, RZ, PT ;  /* 0x000000ff9b00720c */ /* 0x000fe20003fc6270 */
[----:B------:R-:W-:Y:S01]  /*93c0*/  IMAD.MOV R154, RZ, RZ, -R154 ;  /* 0x000000ffff9a7224 */ /* 0x000fe200078e0a9a */
[----:B------:R-:W-:Y:S01]  /*93d0*/  IABS R155, R174 ;  /* 0x000000ae009b7213 */ /* 0x000fe20000000000 */
[----:B------:R-:W-:-:S04]  /*93e0*/  IMAD.HI.U32 R240, R5, R182, RZ ;  /* 0x000000b605f07227 */ /* 0x000fc800078e00ff */
[----:B------:R-:W-:Y:S01]  /*93f0*/  @!P5 IMAD.IADD R180, R180, 0x1, -R3 ;  /* 0x00000001b4b4d824 */ /* 0x000fe200078e0a03 */
[----:B------:R-:W-:Y:S01]  /*9400*/  ISETP.GE.AND P5, PT, R156, RZ, PT ;  /* 0x000000ff9c00720c */ /* 0x000fe20003fa6270 */
[----:B------:R-:W-:Y:S02]  /*9410*/  IMAD R181, R3, R154, R181 ;  /* 0x0000009a03b57224 */ /* 0x000fe400078e02b5 */
[----:B------:R-:W-:Y:S02]  /*9420*/  IMAD.MOV.U32 R154, RZ, RZ, R236 ;  /* 0x000000ffff9a7224 */ /* 0x000fe400078e00ec */
[----:B------:R-:W-:Y:S02]  /*9430*/  IMAD.MOV R240, RZ, RZ, -R240 ;  /* 0x000000fffff07224 */ /* 0x000fe400078e0af0 */
[----:B------:R-:W-:Y:S02]  /*9440*/  IMAD.MOV.U32 R236, RZ, RZ, R155 ;  /* 0x000000ffffec7224 */ /* 0x000fe400078e009b */
[----:B------:R-:W-:Y:S01]  /*9450*/  @!P0 IMAD.IADD R176, R176, 0x1, -R3 ;  /* 0x00000001b0b08824 */ /* 0x000fe200078e0a03 */
[----:B------:R-:W-:Y:S01]  /*9460*/  ISETP.GE.AND P0, PT, R157, RZ, PT ;  /* 0x000000ff9d00720c */ /* 0x000fe20003f06270 */
[----:B------:R-:W-:-:S02]  /*9470*/  IMAD.MOV.U32 R155, RZ, RZ, R239 ;  /* 0x000000ffff9b7224 */ /* 0x000fc400078e00ef */
[----:B------:R-:W-:Y:S01]  /*9480*/  IMAD R182, R3, R240, R182 ;  /* 0x000000f003b67224 */ /* 0x000fe200078e02b6 */
[----:B------:R-:W-:Y:S01]  /*9490*/  IABS R240, R184 ;  /* 0x000000b800f07213 */ /* 0x000fe20000000000 */
[----:B------:R-:W-:Y:S01]  /*94a0*/  @!P1 IMAD.IADD R175, R175, 0x1, -R3 ;  /* 0x00000001afaf9824 */ /* 0x000fe200078e0a03 */
[C---:B------:R-:W-:Y:S01]  /*94b0*/  ISETP.GT.U32.AND P1, PT, R3.reuse, R180, PT ;  /* 0x000000b40300720c */ /* 0x040fe20003f24070 */
[----:B------:R-:W-:Y:S01]  /*94c0*/  IMAD.MOV.U32 R156, RZ, RZ, R235 ;  /* 0x000000ffff9c7224 */ /* 0x000fe200078e00eb */
[----:B------:R-:W-:Y:S01]  /*94d0*/  IABS R235, R169 ;  /* 0x000000a900eb7213 */ /* 0x000fe20000000000 */
[----:B------:R-:W-:Y:S01]  /*94e0*/  @!P2 IMAD.MOV R155, RZ, RZ, -R155 ;  /* 0x000000ffff9ba224 */ /* 0x000fe200078e0a9b */
[C---:B------:R-:W-:Y:S01]  /*94f0*/  ISETP.GT.U32.AND P2, PT, R3.reuse, R176, PT ;  /* 0x000000b00300720c */ /* 0x040fe20003f44070 */
[----:B------:R-:W-:Y:S01]  /*9500*/  @!P3 IMAD.MOV R156, RZ, RZ, -R156 ;  /* 0x000000ffff9cb224 */ /* 0x000fe200078e0a9c */
[----:B------:R-:W-:Y:S01]  /*9510*/  ISETP.GT.U32.AND P3, PT, R3, R182, PT ;  /* 0x000000b60300720c */ /* 0x000fe20003f64070 */
[----:B------:R-:W-:-:S02]  /*9520*/  IMAD.MOV.U32 R157, RZ, RZ, R186 ;  /* 0x000000ffff9d7224 */ /* 0x000fc400078e00ba */
[----:B------:R-:W-:Y:S01]  /*9530*/  @!P5 IMAD.MOV R158, RZ, RZ, -R158 ;  /* 0x000000ffff9ed224 */ /* 0x000fe200078e0a9e */
[C---:B------:R-:W-:Y:S01]  /*9540*/  ISETP.GT.U32.AND P5, PT, R3.reuse, R181, PT ;  /* 0x000000b50300720c */ /* 0x040fe20003fa4070 */
[----:B------:R-:W-:Y:S01]  /*9550*/  @!P4 IMAD.MOV R154, RZ, RZ, -R154 ;  /* 0x000000ffff9ac224 */ /* 0x000fe200078e0a9a */
[----:B------:R-:W-:Y:S01]  /*9560*/  ISETP.GT.U32.AND P4, PT, R3, R175, PT ;  /* 0x000000af0300720c */ /* 0x000fe20003f84070 */
[----:B------:R-:W-:Y:S01]  /*9570*/  @!P6 IMAD.MOV R157, RZ, RZ, -R157 ;  /* 0x000000ffff9de224 */ /* 0x000fe200078e0a9d */
[----:B------:R-:W-:Y:S01]  /*9580*/  ISETP.GE.AND P6, PT, R159, RZ, PT ;  /* 0x000000ff9f00720c */ /* 0x000fe20003fc6270 */
[----:B------:R-:W-:-:S04]  /*9590*/  IMAD.HI.U32 R159, R5, R236, RZ ;  /* 0x000000ec059f7227 */ /* 0x000fc800078e00ff */
[--C-:B------:R-:W-:Y:S01]  /*95a0*/  @!P1 IMAD.IADD R180, R180, 0x1, -R3.reuse ;  /* 0x00000001b4b49824 */ /* 0x100fe200078e0a03 */
[----:B------:R-:W-:Y:S01]  /*95b0*/  ISETP.GE.AND P1, PT, R160, RZ, PT ;  /* 0x000000ffa000720c */ /* 0x000fe20003f26270 */
[----:B------:R-:W-:Y:S01]  /*95c0*/  @!P2 IMAD.IADD R176, R176, 0x1, -R3 ;  /* 0x00000001b0b0a824 */ /* 0x000fe200078e0a03 */
[----:B------:R-:W-:Y:S01]  /*95d0*/  ISETP.GE.AND P2, PT, R164, RZ, PT ;  /* 0x000000ffa400720c */ /* 0x000fe20003f46270 */
[----:B------:R-:W-:Y:S02]  /*95e0*/  IMAD.MOV R164, RZ, RZ, -R159 ;  /* 0x000000ffffa47224 */ /* 0x000fe400078e0a9f */
[----:B------:R-:W-:Y:S01]  /*95f0*/  @!P3 IMAD.IADD R182, R182, 0x1, -R3 ;  /* 0x00000001b6b6b824 */ /* 0x000fe200078e0a03 */
[----:B------:R-:W-:Y:S01]  /*9600*/  ISETP.GE.AND P3, PT, R174, RZ, PT ;  /* 0x000000ffae00720c */ /* 0x000fe20003f66270 */
[----:B------:R-:W-:Y:S01]  /*9610*/  IMAD.MOV.U32 R159, RZ, RZ, R180 ;  /* 0x000000ffff9f7224 */ /* 0x000fe200078e00b4 */
[----:B------:R-:W-:Y:S01]  /*9620*/  IABS R174, R163 ;  /* 0x000000a300ae7213 */ /* 0x000fe20000000000 */
[----:B------:R-:W-:-:S02]  /*9630*/  IMAD.MOV.U32 R160, RZ, RZ, R176 ;  /* 0x000000ffffa07224 */ /* 0x000fc400078e00b0 */
[--C-:B------:R-:W-:Y:S02]  /*9640*/  @!P5 IMAD.IADD R181, R181, 0x1, -R3.reuse ;  /* 0x00000001b5b5d824 */ /* 0x100fe400078e0a03 */
[----:B------:R-:W-:Y:S01]  /*9650*/  @!P4 IMAD.IADD R175, R175, 0x1, -R3 ;  /* 0x00000001afafc824 */ /* 0x000fe200078e0a03 */
[----:B------:R-:W-:Y:S01]  /*9660*/  ISETP.GE.AND P4, PT, R168, RZ, PT ;  /* 0x000000ffa800720c */ /* 0x000fe20003f86270 */
[----:B------:R-:W-:Y:S01]  /*9670*/  @!P0 IMAD.MOV R159, RZ, RZ, -R159 ;  /* 0x000000ffff9f8224 */ /* 0x000fe200078e0a9f */
[C---:B------:R-:W-:Y:S01]  /*9680*/  ISETP.GT.U32.AND P0, PT, R3.reuse, R182, PT ;  /* 0x000000b60300720c */ /* 0x040fe20003f04070 */
[----:B------:R-:W-:Y:S01]  /*9690*/  IMAD R164, R3, R164, R236 ;  /* 0x000000a403a47224 */ /* 0x000fe200078e02ec */
[----:B------:R-:W-:Y:S01]  /*96a0*/  IABS R236, R161 ;  /* 0x000000a100ec7213 */ /* 0x000fe20000000000 */
[----:B------:R-:W-:Y:S01]  /*96b0*/  @!P6 IMAD.MOV R160, RZ, RZ, -R160 ;  /* 0x000000ffffa0e224 */ /* 0x000fe200078e0aa0 */
[----:B------:R-:W-:Y:S01]  /*96c0*/  ISETP.GE.AND P6, PT, R161, RZ, PT ;  /* 0x000000ffa100720c */ /* 0x000fe20003fc6270 */
[----:B------:R-:W-:Y:S01]  /*96d0*/  IMAD.MOV.U32 R161, RZ, RZ, R175 ;  /* 0x000000ffffa17224 */ /* 0x000fe200078e00af */
[----:B------:R-:W-:Y:S01]  /*96e0*/  ISETP.GT.U32.AND P5, PT, R3, R181, PT ;  /* 0x000000b50300720c */ /* 0x000fe20003fa4070 */
[----:B------:R-:W-:Y:S01]  /*96f0*/  IMAD.HI.U32 R176, R5, R236, RZ ;  /* 0x000000ec05b07227 */ /* 0x000fe200078e00ff */
[----:B------:R-:W-:-:S02]  /*9700*/  IABS R168, R162 ;  /* 0x000000a200a87213 */ /* 0x000fc40000000000 */
[----:B------:R-:W-:Y:S01]  /*9710*/  IABS R175, R165 ;  /* 0x000000a500af7213 */ /* 0x000fe20000000000 */
[----:B------:R-:W-:Y:S01]  /*9720*/  @!P1 IMAD.MOV R161, RZ, RZ, -R161 ;  /* 0x000000ffffa19224 */ /* 0x000fe200078e0aa1 */
[----:B------:R-:W-:Y:S01]  /*9730*/  ISETP.GT.U32.AND P1, PT, R3, R164, PT ;  /* 0x000000a40300720c */ /* 0x000fe20003f24070 */
[----:B------:R-:W-:Y:S01]  /*9740*/  @!P0 IMAD.IADD R182, R182, 0x1, -R3 ;  /* 0x00000001b6b68824 */ /* 0x000fe200078e0a03 */
[----:B------:R-:W-:Y:S01]  /*9750*/  ISETP.GE.AND P0, PT, R162, RZ, PT ;  /* 0x000000ffa200720c */ /* 0x000fe20003f06270 */
[----:B------:R-:W-:-:S04]  /*9760*/  IMAD.HI.U32 R162, R5, R168, RZ ;  /* 0x000000a805a27227 */ /* 0x000fc800078e00ff */
[----:B------:R-:W-:Y:S01]  /*9770*/  @!P5 IMAD.IADD R181, R181, 0x1, -R3 ;  /* 0x00000001b5b5d824 */ /* 0x000fe200078e0a03 */
[----:B------:R-:W-:Y:S01]  /*9780*/  ISETP.GE.AND P5, PT, R163, RZ, PT ;  /* 0x000000ffa300720c */ /* 0x000fe20003fa6270 */
[----:B------:R-:W-:-:S04]  /*9790*/  IMAD.HI.U32 R163, R5, R174, RZ ;  /* 0x000000ae05a37227 */ /* 0x000fc800078e00ff */
[----:B------:R-:W-:Y:S02]  /*97a0*/  IMAD.MOV R162, RZ, RZ, -R162 ;  /* 0x000000ffffa27224 */ /* 0x000fe400078e0aa2 */
[----:B------:R-:W-:Y:S02]  /*97b0*/  IMAD.MOV R176, RZ, RZ, -R176 ;  /* 0x000000ffffb07224 */ /* 0x000fe400078e0ab0 */
[----:B------:R-:W-:Y:S02]  /*97c0*/  @!P1 IMAD.IADD R164, R164, 0x1, -R3 ;  /* 0x00000001a4a49824 */ /* 0x000fe400078e0a03 */
[----:B------:R-:W-:Y:S02]  /*97d0*/  IMAD.MOV R163, RZ, RZ, -R163 ;  /* 0x000000ffffa37224 */ /* 0x000fe400078e0aa3 */
[C---:B------:R-:W-:Y:S01]  /*97e0*/  IMAD R168, R3.reuse, R162, R168 ;  /* 0x000000a203a87224 */ /* 0x040fe200078e02a8 */
[C---:B------:R-:W-:Y:S01]  /*97f0*/  ISETP.GT.U32.AND P1, PT, R3.reuse, R164, PT ;  /* 0x000000a40300720c */ /* 0x040fe20003f24070 */
[----:B------:R-:W-:Y:S01]  /*9800*/  IMAD R236, R3, R176, R236 ;  /* 0x000000b003ec7224 */ /* 0x000fe200078e02ec */
[----:B------:R-:W-:Y:S01]  /*9810*/  IABS R176, R166 ;  /* 0x000000a600b07213 */ /* 0x000fe20000000000 */
[----:B------:R-:W-:-:S02]  /*9820*/  IMAD.MOV.U32 R162, RZ, RZ, R182 ;  /* 0x000000ffffa27224 */ /* 0x000fc400078e00b6 */
[C---:B------:R-:W-:Y:S02]  /*9830*/  IMAD R174, R3.reuse, R163, R174 ;  /* 0x000000a303ae7224 */ /* 0x040fe400078e02ae */
[----:B------:R-:W-:Y:S02]  /*9840*/  IMAD.MOV.U32 R163, RZ, RZ, R181 ;  /* 0x000000ffffa37224 */ /* 0x000fe400078e00b5 */
[----:B------:R-:W-:Y:S01]  /*9850*/  @!P2 IMAD.MOV R162, RZ, RZ, -R162 ;  /* 0x000000ffffa2a224 */ /* 0x000fe200078e0aa2 */
[----:B------:R-:W-:Y:S01]  /*9860*/  ISETP.GT.U32.AND P2, PT, R3, R236, PT ;  /* 0x000000ec0300720c */ /* 0x000fe20003f44070 */
[----:B------:R-:W-:-:S04]  /*9870*/  IMAD.HI.U32 R180, R5, R175, RZ ;  /* 0x000000af05b47227 */ /* 0x000fc800078e00ff */
[----:B------:R-:W-:Y:S01]  /*9880*/  @!P4 IMAD.MOV R163, RZ, RZ, -R163 ;  /* 0x000000ffffa3c224 */ /* 0x000fe200078e0aa3 */
[C---:B------:R-:W-:Y:S01]  /*9890*/  ISETP.GT.U32.AND P4, PT, R3.reuse, R168, PT ;  /* 0x000000a80300720c */ /* 0x040fe20003f84070 */
[----:B------:R-:W-:Y:S01]  /*98a0*/  IMAD.MOV R181, RZ, RZ, -R180 ;  /* 0x000000ffffb57224 */ /* 0x000fe200078e0ab4 */
[----:B------:R-:W-:Y:S01]  /*98b0*/  IABS R180, R167 ;  /* 0x000000a700b47213 */ /* 0x000fe20000000000 */
[----:B------:R-:W-:Y:S01]  /*98c0*/  @!P1 IMAD.IADD R164, R164, 0x1, -R3 ;  /* 0x00000001a4a49824 */ /* 0x000fe200078e0a03 */
[C---:B------:R-:W-:Y:S01]  /*98d0*/  ISETP.GT.U32.AND P1, PT, R3.reuse, R174, PT ;  /* 0x000000ae0300720c */ /* 0x040fe20003f24070 */
[C---:B------:R-:W-:Y:S02]  /*98e0*/  IMAD R181, R3.reuse, R181, R175 ;  /* 0x000000b503b57224 */ /* 0x040fe400078e02af */
[----:B------:R-:W-:Y:S02]  /*98f0*/  @!P2 IMAD.IADD R236, R236, 0x1, -R3 ;  /* 0x00000001ececa824 */ /* 0x000fe400078e0a03 */
[----:B------:R-:W-:Y:S01]  /*9900*/  IMAD.MOV.U32 R175, RZ, RZ, R180 ;  /* 0x000000ffffaf7224 */ /* 0x000fe200078e00b4 */
[----:B------:R-:W-:Y:S01]  /*9910*/  ISETP.GT.U32.AND P2, PT, R3, R181, PT ;  /* 0x000000b50300720c */ /* 0x000fe20003f44070 */
[----:B------:R-:W-:Y:S01]  /*9920*/  IMAD.HI.U32 R182, R5, R176, RZ ;  /* 0x000000b005b67227 */ /* 0x000fe200078e00ff */
[----:B------:R-:W-:-:S03]  /*9930*/  IABS R180, R171 ;  /* 0x000000ab00b47213 */ /* 0x000fc60000000000 */
[----:B------:R-:W-:Y:S01]  /*9940*/  @!P4 IMAD.IADD R168, R168, 0x1, -R3 ;  /* 0x00000001a8a8c824 */ /* 0x000fe200078e0a03 */
[----:B------:R-:W-:Y:S01]  /*9950*/  ISETP.GT.U32.AND P4, PT, R3, R236, PT ;  /* 0x000000ec0300720c */ /* 0x000fe20003f84070 */
[----:B------:R-:W-:Y:S02]  /*9960*/  @!P3 IMAD.MOV R164, RZ, RZ, -R164 ;  /* 0x000000ffffa4b224 */ /* 0x000fe400078e0aa4 */
[----:B------:R-:W-:Y:S01]  /*9970*/  IMAD.HI.U32 R186, R5, R175, RZ ;  /* 0x000000af05ba7227 */ /* 0x000fe200078e00ff */
[----:B------:R-:W-:-:S03]  /*9980*/  ISETP.GT.U32.AND P3, PT, R3, R168, PT ;  /* 0x000000a80300720c */ /* 0x000fc60003f64070 */
[----:B------:R-:W-:Y:S02]  /*9990*/  IMAD.MOV R182, RZ, RZ, -R182 ;  /* 0x000000ffffb67224 */ /* 0x000fe400078e0ab6 */
[--C-:B------:R-:W-:Y:S02]  /*99a0*/  @!P1 IMAD.IADD R174, R174, 0x1, -R3.reuse ;  /* 0x00000001aeae9824 */ /* 0x100fe400078e0a03 */
[----:B------:R-:W-:Y:S02]  /*99b0*/  IMAD.MOV R186, RZ, RZ, -R186 ;  /* 0x000000ffffba7224 */ /* 0x000fe400078e0aba */
[C---:B------:R-:W-:Y:S01]  /*99c0*/  IMAD R176, R3.reuse, R182, R176 ;  /* 0x000000b603b07224 */ /* 0x040fe200078e02b0 */
[----:B------:R-:W-:Y:S01]  /*99d0*/  ISETP.GT.U32.AND P1, PT, R3, R174, PT ;  /* 0x000000ae0300720c */ /* 0x000fe20003f24070 */
[----:B------:R-:W-:Y:S01]  /*99e0*/  @!P2 IMAD.IADD R181, R181, 0x1, -R3 ;  /* 0x00000001b5b5a824 */ /* 0x000fe200078e0a03 */
[----:B------:R-:W-:Y:S01]  /*99f0*/  IABS R182, R172 ;  /* 0x000000ac00b67213 */ /* 0x000fe20000000000 */
[----:B------:R-:W-:-:S02]  /*9a00*/  IMAD R175, R3, R186, R175 ;  /* 0x000000ba03af7224 */ /* 0x000fc400078e02af */
[----:B------:R-:W-:Y:S01]  /*9a10*/  @!P4 IMAD.IADD R236, R236, 0x1, -R3 ;  /* 0x00000001ececc824 */ /* 0x000fe200078e0a03 */
[----:B------:R-:W-:Y:S01]  /*9a20*/  ISETP.GT.U32.AND P2, PT, R3, R181, PT ;  /* 0x000000b50300720c */ /* 0x000fe20003f44070 */
[----:B------:R-:W-:Y:S01]  /*9a30*/  IMAD.HI.U32 R186, R5, R180, RZ ;  /* 0x000000b405ba7227 */ /* 0x000fe200078e00ff */
[----:B------:R-:W-:-:S03]  /*9a40*/  ISETP.GT.U32.AND P4, PT, R3, R176, PT ;  /* 0x000000b00300720c */ /* 0x000fc60003f84070 */
[--C-:B------:R-:W-:Y:S01]  /*9a50*/  @!P3 IMAD.IADD R168, R168, 0x1, -R3.reuse ;  /* 0x00000001a8a8b824 */ /* 0x100fe200078e0a03 */
[----:B------:R-:W-:Y:S01]  /*9a60*/  ISETP.GT.U32.AND P3, PT, R3, R175, PT ;  /* 0x000000af0300720c */ /* 0x000fe20003f64070 */
[----:B------:R-:W-:Y:S02]  /*9a70*/  IMAD.MOV R186, RZ, RZ, -R186 ;  /* 0x000000ffffba7224 */ /* 0x000fe400078e0aba */
[----:B------:R-:W-:Y:S01]  /*9a80*/  @!P1 IMAD.IADD R174, R174, 0x1, -R3 ;  /* 0x00000001aeae9824 */ /* 0x000fe200078e0a03 */
[----:B------:R-:W-:Y:S01]  /*9a90*/  ISETP.GE.AND P1, PT, R165, RZ, PT ;  /* 0x000000ffa500720c */ /* 0x000fe20003f26270 */
[----:B------:R-:W-:Y:S01]  /*9aa0*/  IMAD R180, R3, R186, R180 ;  /* 0x000000ba03b47224 */ /* 0x000fe200078e02b4 */
[----:B------:R-:W-:Y:S01]  /*9ab0*/  IABS R186, R170 ;  /* 0x000000aa00ba7213 */ /* 0x000fe20000000000 */
[----:B------:R-:W-:-:S04]  /*9ac0*/  IMAD.HI.U32 R165, R5, R182, RZ ;  /* 0x000000b605a57227 */ /* 0x000fc800078e00ff */
[--C-:B------:R-:W-:Y:S01]  /*9ad0*/  @!P2 IMAD.IADD R181, R181, 0x1, -R3.reuse ;  /* 0x00000001b5b5a824 */ /* 0x100fe200078e0a03 */
[----:B------:R-:W-:Y:S01]  /*9ae0*/  ISETP.GT.U32.AND P2, PT, R3, R180, PT ;  /* 0x000000b40300720c */ /* 0x000fe20003f44070 */
[----:B------:R-:W-:Y:S01]  /*9af0*/  @!P4 IMAD.IADD R176, R176, 0x1, -R3 ;  /* 0x00000001b0b0c824 */ /* 0x000fe200078e0a03 */
[----:B------:R-:W-:Y:S01]  /*9b00*/  ISETP.GE.AND P4, PT, R166, RZ, PT ;  /* 0x000000ffa600720c */ /* 0x000fe20003f86270 */
[----:B------:R-:W-:Y:S02]  /*9b10*/  IMAD.MOV R165, RZ, RZ, -R165 ;  /* 0x000000ffffa57224 */ /* 0x000fe400078e0aa5 */
[----:B------:R-:W-:Y:S01]  /*9b20*/  @!P3 IMAD.IADD R175, R175, 0x1, -R3 ;  /* 0x00000001afafb824 */ /* 0x000fe200078e0a03 */
[----:B------:R-:W-:Y:S01]  /*9b30*/  ISETP.GE.AND P3, PT, R167, RZ, PT ;  /* 0x000000ffa700720c */ /* 0x000fe20003f66270 */
[----:B------:R-:W-:Y:S02]  /*9b40*/  IMAD.MOV.U32 R166, RZ, RZ, R168 ;  /* 0x000000ffffa67224 */ /* 0x000fe400078e00a8 */
[----:B------:R-:W-:-:S02]  /*9b50*/  IMAD R182, R3, R165, R182 ;  /* 0x000000a503b67224 */ /* 0x000fc400078e02b6 */
[----:B------:R-:W-:Y:S01]  /*9b60*/  @!P0 IMAD.MOV R166, RZ, RZ, -R166 ;  /* 0x000000ffffa68224 */ /* 0x000fe200078e0aa6 */
[----:B------:R-:W-:Y:S01]  /*9b70*/  ISETP.GT.U32.AND P0, PT, R3, R175, PT ;  /* 0x000000af0300720c */ /* 0x000fe20003f04070 */
[----:B------:R-:W-:Y:S02]  /*9b80*/  IMAD.MOV.U32 R168, RZ, RZ, R181 ;  /* 0x000000ffffa87224 */ /* 0x000fe400078e00b5 */
[----:B------:R-:W-:-:S04]  /*9b90*/  IMAD.HI.U32 R239, R5, R235, RZ ;  /* 0x000000eb05ef7227 */ /* 0x000fc800078e00ff */
[----:B------:R-:W-:Y:S01]  /*9ba0*/  @!P1 IMAD.MOV R168, RZ, RZ, -R168 ;  /* 0x000000ffffa89224 */ /* 0x000fe200078e0aa8 */
[----:B------:R-:W-:Y:S01]  /*9bb0*/  ISETP.GT.U32.AND P1, PT, R3, R182, PT ;  /* 0x000000b60300720c */ /* 0x000fe20003f24070 */
[----:B------:R-:W-:Y:S02]  /*9bc0*/  IMAD.MOV.U32 R165, RZ, RZ, R236 ;  /* 0x000000ffffa57224 */ /* 0x000fe400078e00ec */
[----:B------:R-:W-:-:S04]  /*9bd0*/  IMAD.HI.U32 R236, R5, R186, RZ ;  /* 0x000000ba05ec7227 */ /* 0x000fc800078e00ff */
[----:B------:R-:W-:Y:S02]  /*9be0*/  IMAD.MOV R239, RZ, RZ, -R239 ;  /* 0x000000ffffef7224 */ /* 0x000fe400078e0aef */
[----:B------:R-:W-:Y:S01]  /*9bf0*/  @!P2 IMAD.IADD R180, R180, 0x1, -R3 ;  /* 0x00000001b4b4a824 */ /* 0x000fe200078e0a03 */
[C---:B------:R-:W-:Y:S01]  /*9c00*/  ISETP.GT.U32.AND P2, PT, R3.reuse, R176, PT ;  /* 0x000000b00300720c */ /* 0x040fe20003f44070 */
[----:B------:R-:W-:Y:S02]  /*9c10*/  IMAD.MOV R236, RZ, RZ, -R236 ;  /* 0x000000ffffec7224 */ /* 0x000fe400078e0aec */
[C---:B------:R-:W-:Y:S02]  /*9c20*/  IMAD R181, R3.reuse, R239, R235 ;  /* 0x000000ef03b57224 */ /* 0x040fe400078e02eb */
[----:B------:R-:W-:Y:S01]  /*9c30*/  @!P6 IMAD.MOV R165, RZ, RZ, -R165 ;  /* 0x000000ffffa5e224 */ /* 0x000fe200078e0aa5 */
[----:B------:R-:W-:Y:S01]  /*9c40*/  ISETP.GT.U32.AND P6, PT, R3, R180, PT ;  /* 0x000000b40300720c */ /* 0x000fe20003fc4070 */
[----:B------:R-:W-:-:S02]  /*9c50*/  IMAD.MOV.U32 R167, RZ, RZ, R174 ;  /* 0x000000ffffa77224 */ /* 0x000fc400078e00ae */
[----:B------:R-:W-:Y:S01]  /*9c60*/  IMAD R174, R3, R236, R186 ;  /* 0x000000ec03ae7224 */ /* 0x000fe200078e02ba */
[----:B------:R-:W-:Y:S01]  /*9c70*/  IABS R186, R178 ;  /* 0x000000b200ba7213 */ /* 0x000fe20000000000 */
[--C-:B------:R-:W-:Y:S01]  /*9c80*/  @!P0 IMAD.IADD R175, R175, 0x1, -R3.reuse ;  /* 0x00000001afaf8824 */ /* 0x100fe200078e0a03 */
[C---:B------:R-:W-:Y:S01]  /*9c90*/  ISETP.GT.U32.AND P0, PT, R3.reuse, R181, PT ;  /* 0x000000b50300720c */ /* 0x040fe20003f04070 */
[--C-:B------:R-:W-:Y:S01]  /*9ca0*/  @!P1 IMAD.IADD R182, R182, 0x1, -R3.reuse ;  /* 0x00000001b6b69824 */ /* 0x100fe200078e0a03 */
[----:B------:R-:W-:Y:S01]  /*9cb0*/  ISETP.GT.U32.AND P1, PT, R3, R174, PT ;  /* 0x000000ae0300720c */ /* 0x000fe20003f24070 */
[----:B------:R-:W-:Y:S01]  /*9cc0*/  @!P2 IMAD.IADD R176, R176, 0x1, -R3 ;  /* 0x00000001b0b0a824 */ /* 0x000fe200078e0a03 */
[----:B------:R-:W-:Y:S01]  /*9cd0*/  ISETP.GE.AND P2, PT, R172, RZ, PT ;  /* 0x000000ffac00720c */ /* 0x000fe20003f46270 */
[----:B------:R-:W-:Y:S01]  /*9ce0*/  @!P5 IMAD.MOV R167, RZ, RZ, -R167 ;  /* 0x000000ffffa7d224 */ /* 0x000fe200078e0aa7 */
[----:B------:R-:W-:Y:S01]  /*9cf0*/  ISETP.GE.AND P5, PT, R171, RZ, PT ;  /* 0x000000ffab00720c */ /* 0x000fe20003fa6270 */
[----:B------:R-:W-:Y:S01]  /*9d00*/  @!P6 IMAD.IADD R180, R180, 0x1, -R3 ;  /* 0x00000001b4b4e824 */ /* 0x000fe200078e0a03 */
[----:B------:R-:W-:Y:S01]  /*9d10*/  ISETP.GE.AND P6, PT, R169, RZ, PT ;  /* 0x000000ffa900720c */ /* 0x000fe20003fc6270 */
[----:B------:R-:W-:Y:S01]  /*9d20*/  IMAD.MOV.U32 R169, RZ, RZ, R176 ;  /* 0x000000ffffa97224 */ /* 0x000fe200078e00b0 */
[----:B------:R-:W-:Y:S01]  /*9d30*/  IABS R172, R177 ;  /* 0x000000b100ac7213 */ /* 0x000fe20000000000 */
[----:B------:R-:W-:Y:S01]  /*9d40*/  IMAD.HI.U32 R241, R5, R240, RZ ;  /* 0x000000f005f17227 */ /* 0x000fe200078e00ff */
[----:B------:R-:W-:-:S02]  /*9d50*/  IABS R171, R173 ;  /* 0x000000ad00ab7213 */ /* 0x000fc40000000000 */
[----:B------:R-:W-:Y:S01]  /*9d60*/  IABS R236, R238 ;  /* 0x000000ee00ec7213 */ /* 0x000fe20000000000 */
[----:B------:R-:W-:Y:S01]  /*9d70*/  @!P0 IMAD.IADD R181, R181, 0x1, -R3 ;  /* 0x00000001b5b58824 */ /* 0x000fe200078e0a03 */
[----:B------:R-:W-:Y:S01]  /*9d80*/  ISETP.GE.AND P0, PT, R170, RZ, PT ;  /* 0x000000ffaa00720c */ /* 0x000fe20003f06270 */
[----:B------:R-:W-:Y:S01]  /*9d90*/  @!P4 IMAD.MOV R169, RZ, RZ, -R169 ;  /* 0x000000ffffa9c224 */ /* 0x000fe200078e0aa9 */
[C---:B------:R-:W-:Y:S01]  /*9da0*/  ISETP.GT.U32.AND P4, PT, R3.reuse, R182, PT ;  /* 0x000000b60300720c */ /* 0x040fe20003f84070 */
[----:B------:R-:W-:Y:S01]  /*9db0*/  @!P1 IMAD.IADD R174, R174, 0x1, -R3 ;  /* 0x00000001aeae9824 */ /* 0x000fe200078e0a03 */
[----:B------:R-:W-:Y:S01]  /*9dc0*/  ISETP.GT.U32.AND P1, PT, R3, R181, PT ;  /* 0x000000b50300720c */ /* 0x000fe20003f24070 */
[----:B------:R-:W-:-:S04]  /*9dd0*/  IMAD.HI.U32 R176, R5, R172, RZ ;  /* 0x000000ac05b07227 */ /* 0x000fc800078e00ff */
[----:B------:R-:W-:-:S04]  /*9de0*/  IMAD.HI.U32 R235, R5, R171, RZ ;  /* 0x000000ab05eb7227 */ /* 0x000fc800078e00ff */
[----:B------:R-:W-:Y:S02]  /*9df0*/  IMAD.MOV R176, RZ, RZ, -R176 ;  /* 0x000000ffffb07224 */ /* 0x000fe400078e0ab0 */
[----:B------:R-:W-:Y:S02]  /*9e00*/  IMAD.MOV R235, RZ, RZ, -R235 ;  /* 0x000000ffffeb7224 */ /* 0x000fe400078e0aeb */
[----:B------:R-:W-:Y:S02]  /*9e10*/  IMAD.MOV.U32 R170, RZ, RZ, R175 ;  /* 0x000000ffffaa7224 */ /* 0x000fe400078e00af */
[C---:B------:R-:W-:Y:S02]  /*9e20*/  IMAD R175, R3.reuse, R176, R172 ;  /* 0x000000b003af7224 */ /* 0x040fe400078e02ac */
[----:B------:R-:W-:Y:S02]  /*9e30*/  IMAD R176, R3, R235, R171 ;  /* 0x000000eb03b07224 */ /* 0x000fe400078e02ab */
[----:B------:R-:W-:-:S04]  /*9e40*/  IMAD.HI.U32 R172, R5, R186, RZ ;  /* 0x000000ba05ac7227 */ /* 0x000fc800078e00ff */
[--C-:B------:R-:W-:Y:S01]  /*9e50*/  @!P4 IMAD.IADD R182, R182, 0x1, -R3.reuse ;  /* 0x00000001b6b6c824 */ /* 0x100fe200078e0a03 */
[----:B------:R-:W-:Y:S01]  /*9e60*/  ISETP.GT.U32.AND P4, PT, R3, R175, PT ;  /* 0x000000af0300720c */ /* 0x000fe20003f84070 */
[----:B------:R-:W-:Y:S01]  /*9e70*/  @!P1 IMAD.IADD R181, R181, 0x1, -R3 ;  /* 0x00000001b5b59824 */ /* 0x000fe200078e0a03 */
[C---:B------:R-:W-:Y:S01]  /*9e80*/  ISETP.GT.U32.AND P1, PT, R3.reuse, R176, PT ;  /* 0x000000b00300720c */ /* 0x040fe20003f24070 */
[----:B------:R-:W-:Y:S02]  /*9e90*/  IMAD.MOV.U32 R171, RZ, RZ, R180 ;  /* 0x000000ffffab7224 */ /* 0x000fe400078e00b4 */
[----:B------:R-:W-:Y:S02]  /*9ea0*/  IMAD.MOV R180, RZ, RZ, -R172 ;  /* 0x000000ffffb47224 */ /* 0x000fe400078e0aac */
[----:B------:R-:W-:Y:S01]  /*9eb0*/  IMAD.MOV.U32 R172, RZ, RZ, R182 ;  /* 0x000000ffffac7224 */ /* 0x000fe200078e00b6 */
[----:B------:R-:W-:Y:S01]  /*9ec0*/  IABS R182, R185 ;  /* 0x000000b900b67213 */ /* 0x000fe20000000000 */
        /* <DEDUP_REMOVED lines=10> */
[----:B------:R-:W-:-:S02]  /*9f70*/  @!P1 IMAD.IADD R176, R176, 0x1, -R3 ;  /* 0x00000001b0b09824 */ /* 0x000fc400078e0a03 */
[----:B------:R-:W-:Y:S01]  /*9f80*/  @!P6 IMAD.MOV R173, RZ, RZ, -R173 ;  /* 0x000000ffffade224 */ /* 0x000fe200078e0aad */
[----:B------:R-:W-:Y:S01]  /*9f90*/  ISETP.GE.AND P6, PT, R178, RZ, PT ;  /* 0x000000ffb200720c */ /* 0x000fe20003fc6270 */
[----:B------:R-:W-:Y:S01]  /*9fa0*/  IMAD.MOV.U32 R178, RZ, RZ, R180 ;  /* 0x000000ffffb27224 */ /* 0x000fe200078e00b4 */
[----:B------:R-:W-:Y:S01]  /*9fb0*/  ISETP.GT.U32.AND P1, PT, R3, R176, PT ;  /* 0x000000b00300720c */ /* 0x000fe20003f24070 */
[--C-:B------:R-:W-:Y:S01]  /*9fc0*/  @!P4 IMAD.IADD R175, R175, 0x1, -R3.reuse ;  /* 0x00000001afafc824 */ /* 0x100fe200078e0a03 */
[----:B------:R-:W-:Y:S01]  /*9fd0*/  IABS R180, R218 ;  /* 0x000000da00b47213 */ /* 0x000fe20000000000 */
[----:B------:R-:W-:Y:S01]  /*9fe0*/  @!P3 IMAD.IADD R174, R174, 0x1, -R3 ;  /* 0x00000001aeaeb824 */ /* 0x000fe200078e0a03 */
[----:B------:R-:W-:Y:S01]  /*9ff0*/  ISETP.GT.U32.AND P3, PT, R3, R177, PT ;  /* 0x000000b10300720c */ /* 0x000fe20003f64070 */
[----:B------:R-:W-:Y:S01]  /*a000*/  IMAD.HI.U32 R235, R5, R178, RZ ;  /* 0x000000b205eb7227 */ /* 0x000fe200078e00ff */
[----:B------:R-:W-:-:S03]  /*a010*/  ISETP.GT.U32.AND P4, PT, R3, R175, PT ;  /* 0x000000af0300720c */ /* 0x000fc60003f84070 */
[----:B------:R-:W-:Y:S02]  /*a020*/  IMAD.MOV R235, RZ, RZ, -R235 ;  /* 0x000000ffffeb7224 */ /* 0x000fe400078e0aeb */
[----:B------:R-:W-:-:S04]  /*a030*/  IMAD.HI.U32 R186, R5, R182, RZ ;  /* 0x000000b605ba7227 */ /* 0x000fc800078e00ff */
[----:B------:R-:W-:Y:S02]  /*a040*/  IMAD R178, R3, R235, R178 ;  /* 0x000000eb03b27224 */ /* 0x000fe400078e02b2 */
[--C-:B------:R-:W-:Y:S02]  /*a050*/  @!P1 IMAD.IADD R176, R176, 0x1, -R3.reuse ;  /* 0x00000001b0b09824 */ /* 0x100fe400078e0a03 */
[----:B------:R-:W-:Y:S01]  /*a060*/  @!P3 IMAD.IADD R177, R177, 0x1, -R3 ;  /* 0x00000001b1b1b824 */ /* 0x000fe200078e0a03 */
[----:B------:R-:W-:Y:S01]  /*a070*/  ISETP.GT.U32.AND P1, PT, R3, R178, PT ;  /* 0x000000b20300720c */ /* 0x000fe20003f24070 */
[----:B------:R-:W-:-:S03]  /*a080*/  IMAD.HI.U32 R235, R5, R180, RZ ;  /* 0x000000b405eb7227 */ /* 0x000fc600078e00ff */
[----:B------:R-:W-:Y:S01]  /*a090*/  ISETP.GT.U32.AND P3, PT, R3, R177, PT ;  /* 0x000000b10300720c */ /* 0x000fe20003f64070 */
[----:B------:R-:W-:Y:S01]  /*a0a0*/  @!P4 IMAD.IADD R175, R175, 0x1, -R3 ;  /* 0x00000001afafc824 */ /* 0x000fe200078e0a03 */
[----:B------:R-:W-:Y:S01]  /*a0b0*/  ISETP.GE.AND P4, PT, R179, RZ, PT ;  /* 0x000000ffb300720c */ /* 0x000fe20003f86270 */
[----:B------:R-:W-:Y:S02]  /*a0c0*/  IMAD.MOV R179, RZ, RZ, -R186 ;  /* 0x000000ffffb37224 */ /* 0x000fe400078e0aba */
[----:B------:R-:W-:Y:S02]  /*a0d0*/  IMAD.MOV R235, RZ, RZ, -R235 ;  /* 0x000000ffffeb7224 */ /* 0x000fe400078e0aeb */
[----:B------:R-:W-:-:S04]  /*a0e0*/  IMAD.HI.U32 R186, R5, R181, RZ ;  /* 0x000000b505ba7227 */ /* 0x000fc800078e00ff */
[C---:B------:R-:W-:Y:S01]  /*a0f0*/  IMAD R179, R3.reuse, R179, R182 ;  /* 0x000000b303b37224 */ /* 0x040fe200078e02b6 */
[----:B------:R-:W-:Y:S01]  /*a100*/  IABS R182, R237 ;  /* 0x000000ed00b67213 */ /* 0x000fe20000000000 */
[C---:B------:R-:W-:Y:S01]  /*a110*/  IMAD R180, R3.reuse, R235, R180 ;  /* 0x000000eb03b47224 */ /* 0x040fe200078e02b4 */
[----:B------:R-:W-:Y:S01]  /*a120*/  IABS R235, R183 ;  /* 0x000000b700eb7213 */ /* 0x000fe20000000000 */
[----:B------:R-:W-:Y:S02]  /*a130*/  IMAD.MOV R186, RZ, RZ, -R186 ;  /* 0x000000ffffba7224 */ /* 0x000fe400078e0aba */
[----:B------:R-:W-:Y:S01]  /*a140*/  @!P1 IMAD.IADD R178, R178, 0x1, -R3 ;  /* 0x00000001b2b29824 */ /* 0x000fe200078e0a03 */
[C---:B------:R-:W-:Y:S01]  /*a150*/  ISETP.GT.U32.AND P1, PT, R3.reuse, R180, PT ;  /* 0x000000b40300720c */ /* 0x040fe20003f24070 */
[----:B------:R-:W-:Y:S02]  /*a160*/  IMAD R181, R3, R186, R181 ;  /* 0x000000ba03b57224 */ /* 0x000fe400078e02b5 */
[----:B------:R-:W-:-:S04]  /*a170*/  IMAD.HI.U32 R186, R5, R182, RZ ;  /* 0x000000b605ba7227 */ /* 0x000fc800078e00ff */
[--C-:B------:R-:W-:Y:S01]  /*a180*/  @!P3 IMAD.IADD R177, R177, 0x1, -R3.reuse ;  /* 0x00000001b1b1b824 */ /* 0x100fe200078e0a03 */
[C---:B------:R-:W-:Y:S01]  /*a190*/  ISETP.GT.U32.AND P3, PT, R3.reuse, R179, PT ;  /* 0x000000b30300720c */ /* 0x040fe20003f64070 */
[----:B------:R-:W-:Y:S02]  /*a1a0*/  IMAD.MOV R186, RZ, RZ, -R186 ;  /* 0x000000ffffba7224 */ /* 0x000fe400078e0aba */
[----:B------:R-:W-:Y:S01]  /*a1b0*/  @!P0 IMAD.MOV R174, RZ, RZ, -R174 ;  /* 0x000000ffffae8224 */ /* 0x000fe200078e0aae */
[C---:B------:R-:W-:Y:S01]  /*a1c0*/  ISETP.GT.U32.AND P0, PT, R3.reuse, R178, PT ;  /* 0x000000b20300720c */ /* 0x040fe20003f04070 */
[----:B------:R-:W-:Y:S01]  /*a1d0*/  IMAD R182, R3, R186, R182 ;  /* 0x000000ba03b67224 */ /* 0x000fe200078e02b6 */
[----:B------:R-:W-:Y:S01]  /*a1e0*/  IABS R186, R232 ;  /* 0x000000e800ba7213 */ /* 0x000fe20000000000 */
[----:B------:R-:W-:Y:S02]  /*a1f0*/  @!P1 IMAD.IADD R180, R180, 0x1, -R3 ;  /* 0x00000001b4b49824 */ /* 0x000fe400078e0a03 */
[----:B------:R-:W-:Y:S01]  /*a200*/  IMAD.HI.U32 R243, R5, R236, RZ ;  /* 0x000000ec05f37227 */ /* 0x000fe200078e00ff */
[----:B------:R-:W-:-:S03]  /*a210*/  ISETP.GT.U32.AND P1, PT, R3, R182, PT ;  /* 0x000000b60300720c */ /* 0x000fc60003f24070 */
[----:B------:R-:W-:Y:S01]  /*a220*/  @!P3 IMAD.IADD R179, R179, 0x1, -R3 ;  /* 0x00000001b3b3b824 */ /* 0x000fe200078e0a03 */
[----:B------:R-:W-:Y:S01]  /*a230*/  ISETP.GT.U32.AND P3, PT, R3, R181, PT ;  /* 0x000000b50300720c */ /* 0x000fe20003f64070 */
[----:B------:R-:W-:-:S04]  /*a240*/  IMAD.HI.U32 R242, R5, R235, RZ ;  /* 0x000000eb05f27227 */ /* 0x000fc800078e00ff */
[----:B------:R-:W-:Y:S02]  /*a250*/  IMAD.MOV R243, RZ, RZ, -R243 ;  /* 0x000000fffff37224 */ /* 0x000fe400078e0af3 */
[----:B------:R-:W-:Y:S01]  /*a260*/  @!P2 IMAD.MOV R176, RZ, RZ, -R176 ;  /* 0x000000ffffb0a224 */ /* 0x000fe200078e0ab0 */
[C---:B------:R-:W-:Y:S01]  /*a270*/  ISETP.GT.U32.AND P2, PT, R3.reuse, R180, PT ;  /* 0x000000b40300720c */ /* 0x040fe20003f44070 */
[--C-:B------:R-:W-:Y:S01]  /*a280*/  @!P1 IMAD.IADD R182, R182, 0x1, -R3.reuse ;  /* 0x00000001b6b69824 */ /* 0x100fe200078e0a03 */
[----:B------:R-:W-:Y:S01]  /*a290*/  ISETP.GT.U32.AND P1, PT, R3, R179, PT ;  /* 0x000000b30300720c */ /* 0x000fe20003f24070 */
[----:B------:R-:W-:Y:S02]  /*a2a0*/  IMAD.MOV R242, RZ, RZ, -R242 ;  /* 0x000000fffff27224 */ /* 0x000fe400078e0af2 */
[----:B------:R-:W-:Y:S01]  /*a2b0*/  @!P3 IMAD.IADD R181, R181, 0x1, -R3 ;  /* 0x00000001b5b5b824 */ /* 0x000fe200078e0a03 */
[----:B------:R-:W-:Y:S01]  /*a2c0*/  ISETP.GE.AND P3, PT, R185, RZ, PT ;  /* 0x000000ffb900720c */ /* 0x000fe20003f66270 */
[C---:B------:R-:W-:Y:S01]  /*a2d0*/  IMAD R236, R3.reuse, R243, R236 ;  /* 0x000000f303ec7224 */ /* 0x040fe200078e02ec */
[----:B---3--:R-:W-:Y:S01]  /*a2e0*/  IABS R243, R20 ;  /* 0x0000001400f37213 */ /* 0x008fe20000000000 */
[----:B------:R-:W-:Y:S01]  /*a2f0*/  @!P6 IMAD.MOV R177, RZ, RZ, -R177 ;  /* 0x000000ffffb1e224 */ /* 0x000fe200078e0ab1 */
[----:B------:R-:W-:Y:S01]  /*a300*/  ISETP.GT.U32.AND P6, PT, R3, R182, PT ;  /* 0x000000b60300720c */ /* 0x000fe20003fc4070 */
[----:B------:R-:W-:-:S04]  /*a310*/  IMAD.HI.U32 R239, R5, R186, RZ ;  /* 0x000000ba05ef7227 */ /* 0x000fc800078e00ff */
[----:B------:R-:W-:Y:S02]  /*a320*/  IMAD.MOV R241, RZ, RZ, -R241 ;  /* 0x000000fffff17224 */ /* 0x000fe400078e0af1 */
[C---:B------:R-:W-:Y:S02]  /*a330*/  IMAD R235, R3.reuse, R242, R235 ;  /* 0x000000f203eb7224 */ /* 0x040fe400078e02eb */
[----:B------:R-:W-:Y:S01]  /*a340*/  @!P5 IMAD.MOV R175, RZ, RZ, -R175 ;  /* 0x000000ffffafd224 */ /* 0x000fe200078e0aaf */
[C---:B------:R-:W-:Y:S01]  /*a350*/  ISETP.GT.U32.AND P5, PT, R3.reuse, R181, PT ;  /* 0x000000b50300720c */ /* 0x040fe20003fa4070 */
[----:B------:R-:W-:Y:S01]  /*a360*/  @!P0 IMAD.IADD R178, R178, 0x1, -R3 ;  /* 0x00000001b2b28824 */ /* 0x000fe200078e0a03 */
[C---:B------:R-:W-:Y:S01]  /*a370*/  ISETP.GT.U32.AND P0, PT, R3.reuse, R236, PT ;  /* 0x000000ec0300720c */ /* 0x040fe20003f04070 */
[----:B------:R-:W-:Y:S02]  /*a380*/  IMAD.MOV R239, RZ, RZ, -R239 ;  /* 0x000000ffffef7224 */ /* 0x000fe400078e0aef */
[----:B------:R-:W-:Y:S01]  /*a390*/  IMAD R185, R3, R241, R240 ;  /* 0x000000f103b97224 */ /* 0x000fe200078e02f0 */
[----:B------:R-:W-:Y:S01]  /*a3a0*/  IABS R240, R233 ;  /* 0x000000e900f07213 */ /* 0x000fe20000000000 */
[--C-:B------:R-:W-:Y:S01]  /*a3b0*/  @!P1 IMAD.IADD R179, R179, 0x1, -R3.reuse ;  /* 0x00000001b3b39824 */ /* 0x100fe200078e0a03 */
[C---:B------:R-:W-:Y:S01]  /*a3c0*/  ISETP.GT.U32.AND P1, PT, R3.reuse, R235, PT ;  /* 0x000000eb0300720c */ /* 0x040fe20003f24070 */
[C---:B------:R-:W-:Y:S01]  /*a3d0*/  IMAD R186, R3.reuse, R239, R186 ;  /* 0x000000ef03ba7224 */ /* 0x040fe200078e02ba */
[----:B------:R-:W-:Y:S01]  /*a3e0*/  IABS R239, R234 ;  /* 0x000000ea00ef7213 */ /* 0x000fe20000000000 */
[--C-:B------:R-:W-:Y:S01]  /*a3f0*/  @!P2 IMAD.IADD R180, R180, 0x1, -R3.reuse ;  /* 0x00000001b4b4a824 */ /* 0x100fe200078e0a03 */
[C---:B------:R-:W-:Y:S01]  /*a400*/  ISETP.GT.U32.AND P2, PT, R3.reuse, R185, PT ;  /* 0x000000b90300720c */ /* 0x040fe20003f44070 */
[--C-:B------:R-:W-:Y:S01]  /*a410*/  @!P6 IMAD.IADD R182, R182, 0x1, -R3.reuse ;  /* 0x00000001b6b6e824 */ /* 0x100fe200078e0a03 */
[----:B------:R-:W-:Y:S01]  /*a420*/  ISETP.GT.U32.AND P6, PT, R3, R186, PT ;  /* 0x000000ba0300720c */ /* 0x000fe20003fc4070 */
[--C-:B------:R-:W-:Y:S01]  /*a430*/  @!P5 IMAD.IADD R181, R181, 0x1, -R3.reuse ;  /* 0x00000001b5b5d824 */ /* 0x100fe200078e0a03 */
[----:B------:R-:W-:Y:S01]  /*a440*/  ISETP.GE.AND P5, PT, R218, RZ, PT ;  /* 0x000000ffda00720c */ /* 0x000fe20003fa6270 */
[----:B------:R-:W-:Y:S01]  /*a450*/  @!P0 IMAD.IADD R236, R236, 0x1, -R3 ;  /* 0x00000001ecec8824 */ /* 0x000fe200078e0a03 */
[----:B------:R-:W-:Y:S01]  /*a460*/  ISETP.GE.AND P0, PT, R231, RZ, PT ;  /* 0x000000ffe700720c */ /* 0x000fe20003f06270 */
[----:B------:R-:W-:-:S02]  /*a470*/  @!P4 IMAD.MOV R178, RZ, RZ, -R178 ;  /* 0x000000ffffb2c224 */ /* 0x000fc400078e0ab2 */
[----:B------:R-:W-:Y:S01]  /*a480*/  @!P1 IMAD.IADD R235, R235, 0x1, -R3 ;  /* 0x00000001ebeb9824 */ /* 0x000fe200078e0a03 */
[----:B------:R-:W-:Y:S01]  /*a490*/  ISETP.GE.AND P1, PT, R237, RZ, PT ;  /* 0x000000ffed00720c */ /* 0x000fe20003f26270 */
[----:B------:R-:W-:Y:S01]  /*a4a0*/  IMAD.HI.U32 R241, R5, R240, RZ ;  /* 0x000000f005f17227 */ /* 0x000fe200078e00ff */
[----:B------:R-:W-:Y:S02]  /*a4b0*/  ISETP.GT.U32.AND P4, PT, R3, R236, PT ;  /* 0x000000ec0300720c */ /* 0x000fe40003f84070 */
[----:B------:R-:W-:Y:S01]  /*a4c0*/  IABS R237, R187 ;  /* 0x000000bb00ed7213 */ /* 0x000fe20000000000 */
[----:B------:R-:W-:-:S04]  /*a4d0*/  IMAD.HI.U32 R218, R5, R239, RZ ;  /* 0x000000ef05da7227 */ /* 0x000fc800078e00ff */
[----:B------:R-:W-:Y:S01]  /*a4e0*/  @!P2 IMAD.IADD R185, R185, 0x1, -R3 ;  /* 0x00000001b9b9a824 */ /* 0x000fe200078e0a03 */
[----:B------:R-:W-:Y:S01]  /*a4f0*/  ISETP.GE.AND P2, PT, R238, RZ, PT ;  /* 0x000000ffee00720c */ /* 0x000fe20003f46270 */
[----:B------:R-:W-:Y:S01]  /*a500*/  IMAD.MOV R241, RZ, RZ, -R241 ;  /* 0x000000fffff17224 */ /* 0x000fe200078e0af1 */
[----:B------:R-:W-:Y:S01]  /*a510*/  IABS R238, R196 ;  /* 0x000000c400ee7213 */ /* 0x000fe20000000000 */
[----:B------:R-:W-:Y:S01]  /*a520*/  @!P3 IMAD.MOV R179, RZ, RZ, -R179 ;  /* 0x000000ffffb3b224 */ /* 0x000fe200078e0ab3 */
[C---:B------:R-:W-:Y:S01]  /*a530*/  ISETP.GT.U32.AND P3, PT, R3.reuse, R235, PT ;  /* 0x000000eb0300720c */ /* 0x040fe20003f64070 */
[----:B------:R-:W-:Y:S02]  /*a540*/  IMAD.MOV R218, RZ, RZ, -R218 ;  /* 0x000000ffffda7224 */ /* 0x000fe400078e0ada */
[----:B------:R-:W-:Y:S01]  /*a550*/  @!P6 IMAD.IADD R186, R186, 0x1, -R3 ;  /* 0x00000001babae824 */ /* 0x000fe200078e0a03 */
[C---:B------:R-:W-:Y:S01]  /*a560*/  ISETP.GT.U32.AND P6, PT, R3.reuse, R185, PT ;  /* 0x000000b90300720c */ /* 0x040fe20003fc4070 */
[C---:B------:R-:W-:Y:S01]  /*a570*/  IMAD R231, R3.reuse, R241, R240 ;  /* 0x000000f103e77224 */ /* 0x040fe200078e02f0 */
[----:B------:R-:W-:Y:S01]  /*a580*/  IABS R241, R212 ;  /* 0x000000d400f17213 */ /* 0x000fe20000000000 */
[C---:B------:R-:W-:Y:S01]  /*a590*/  IMAD R218, R3.reuse, R218, R239 ;  /* 0x000000da03da7224 */ /* 0x040fe200078e02ef */
[----:B------:R-:W-:Y:S01]  /*a5a0*/  IABS R240, R213 ;  /* 0x000000d500f07213 */ /* 0x000fe20000000000 */
[----:B------:R-:W-:Y:S01]  /*a5b0*/  @!P5 IMAD.MOV R180, RZ, RZ, -R180 ;  /* 0x000000ffffb4d224 */ /* 0x000fe200078e0ab4 */
[C---:B------:R-:W-:Y:S01]  /*a5c0*/  ISETP.GT.U32.AND P5, PT, R3.reuse, R186, PT ;  /* 0x000000ba0300720c */ /* 0x040fe20003fa4070 */
[----:B------:R-:W-:Y:S01]  /*a5d0*/  @!P0 IMAD.MOV R181, RZ, RZ, -R181 ;  /* 0x000000ffffb58224 */ /* 0x000fe200078e0ab5 */
[----:B------:R-:W-:Y:S01]  /*a5e0*/  ISETP.GT.U32.AND P0, PT, R3, R231, PT ;  /* 0x000000e70300720c */ /* 0x000fe20003f04070 */
[----:B------:R-:W-:Y:S01]  /*a5f0*/  @!P1 IMAD.MOV R182, RZ, RZ, -R182 ;  /* 0x000000ffffb69224 */ /* 0x000fe200078e0ab6 */
[----:B------:R-:W-:Y:S01]  /*a600*/  ISETP.GE.AND P1, PT, R183, RZ, PT ;  /* 0x000000ffb700720c */ /* 0x000fe20003f26270 */
[----:B------:R-:W-:Y:S01]  /*a610*/  @!P4 IMAD.IADD R236, R236, 0x1, -R3 ;  /* 0x00000001ececc824 */ /* 0x000fe200078e0a03 */
[----:B------:R-:W-:Y:S01]  /*a620*/  ISETP.GT.U32.AND P4, PT, R3, R218, PT ;  /* 0x000000da0300720c */ /* 0x000fe20003f84070 */
[----:B------:R-:W-:-:S04]  /*a630*/  IMAD.HI.U32 R183, R5, R237, RZ ;  /* 0x000000ed05b77227 */ /* 0x000fc800078e00ff */
[----:B------:R-:W-:Y:S01]  /*a640*/  @!P3 IMAD.IADD R235, R235, 0x1, -R3 ;  /* 0x00000001ebebb824 */ /* 0x000fe200078e0a03 */
[----:B------:R-:W-:Y:S01]  /*a650*/  ISETP.GE.AND P3, PT, R184, RZ, PT ;  /* 0x000000ffb800720c */ /* 0x000fe20003f66270 */
[----:B------:R-:W-:Y:S01]  /*a660*/  IMAD.MOV R183, RZ, RZ, -R183 ;  /* 0x000000ffffb77224 */ /* 0x000fe200078e0ab7 */
[----:B------:R-:W-:Y:S01]  /*a670*/  IABS R184, R190 ;  /* 0x000000be00b87213 */ /* 0x000fe20000000000 */
[--C-:B------:R-:W-:Y:S01]  /*a680*/  @!P6 IMAD.IADD R185, R185, 0x1, -R3.reuse ;  /* 0x00000001b9b9e824 */ /* 0x100fe200078e0a03 */
[----:B------:R-:W-:Y:S01]  /*a690*/  ISETP.GE.AND P6, PT, R232, RZ, PT ;  /* 0x000000ffe800720c */ /* 0x000fe20003fc6270 */
[----:B------:R-:W-:Y:S01]  /*a6a0*/  @!P5 IMAD.IADD R186, R186, 0x1, -R3 ;  /* 0x00000001babad824 */ /* 0x000fe200078e0a03 */
[----:B------:R-:W-:Y:S01]  /*a6b0*/  ISETP.GE.AND P5, PT, R233, RZ, PT ;  /* 0x000000ffe900720c */ /* 0x000fe20003fa6270 */
[----:B------:R-:W-:Y:S01]  /*a6c0*/  IMAD R232, R3, R183, R237 ;  /* 0x000000b703e87224 */ /* 0x000fe200078e02ed */
[----:B------:R-:W-:Y:S01]  /*a6d0*/  IABS R237, R188 ;  /* 0x000000bc00ed7213 */ /* 0x000fe20000000000 */
[----:B------:R-:W-:-:S02]  /*a6e0*/  IMAD.MOV.U32 R233, RZ, RZ, R184 ;  /* 0x000000ffffe97224 */ /* 0x000fc400078e00b8 */
[--C-:B------:R-:W-:Y:S01]  /*a6f0*/  @!P0 IMAD.IADD R231, R231, 0x1, -R3.reuse ;  /* 0x00000001e7e78824 */ /* 0x100fe200078e0a03 */
[----:B------:R-:W-:Y:S01]  /*a700*/  ISETP.GE.AND P0, PT, R234, RZ, PT ;  /* 0x000000ffea00720c */ /* 0x000fe20003f06270 */
[----:B------:R-:W-:Y:S01]  /*a710*/  IMAD.MOV.U32 R183, RZ, RZ, R236 ;  /* 0x000000ffffb77224 */ /* 0x000fe200078e00ec */
[----:B------:R-:W-:Y:S01]  /*a720*/  IABS R236, R195 ;  /* 0x000000c300ec7213 */ /* 0x000fe20000000000 */
[----:B------:R-:W-:Y:S01]  /*a730*/  @!P4 IMAD.IADD R218, R218, 0x1, -R3 ;  /* 0x00000001dadac824 */ /* 0x000fe200078e0a03 */
[----:B------:R-:W-:Y:S01]  /*a740*/  ISETP.GT.U32.AND P4, PT, R3, R232, PT ;  /* 0x000000e80300720c */ /* 0x000fe20003f84070 */
[----:B------:R-:W-:-:S04]  /*a750*/  IMAD.HI.U32 R234, R5, R233, RZ ;  /* 0x000000e905ea7227 */ /* 0x000fc800078e00ff */
[----:B------:R-:W-:Y:S01]  /*a760*/  IMAD.MOV.U32 R184, RZ, RZ, R235 ;  /* 0x000000ffffb87224 */ /* 0x000fe200078e00eb */
[----:B------:R-:W-:Y:S01]  /*a770*/  IABS R235, R189 ;  /* 0x000000bd00eb7213 */ /* 0x000fe20000000000 */
[----:B------:R-:W-:Y:S01]  /*a780*/  @!P2 IMAD.MOV R183, RZ, RZ, -R183 ;  /* 0x000000ffffb7a224 */ /* 0x000fe200078e0ab7 */
[C---:B------:R-:W-:Y:S01]  /*a790*/  ISETP.GT.U32.AND P2, PT, R3.reuse, R231, PT ;  /* 0x000000e70300720c */ /* 0x040fe20003f44070 */
[----:B------:R-:W-:Y:S02]  /*a7a0*/  IMAD.MOV R234, RZ, RZ, -R234 ;  /* 0x000000ffffea7224 */ /* 0x000fe400078e0aea */
[----:B------:R-:W-:Y:S01]  /*a7b0*/  @!P1 IMAD.MOV R184, RZ, RZ, -R184 ;  /* 0x000000ffffb89224 */ /* 0x000fe200078e0ab8 */
[C---:B------:R-:W-:Y:S01]  /*a7c0*/  ISETP.GT.U32.AND P1, PT, R3.reuse, R218, PT ;  /* 0x000000da0300720c */ /* 0x040fe20003f24070 */
[----:B------:R-:W-:Y:S01]  /*a7d0*/  @!P6 IMAD.MOV R186, RZ, RZ, -R186 ;  /* 0x000000ffffbae224 */ /* 0x000fe200078e0aba */
[----:B------:R-:W-:Y:S01]  /*a7e0*/  ISETP.GE.AND P6, PT, R190, RZ, PT ;  /* 0x000000ffbe00720c */ /* 0x000fe20003fc6270 */
[----:B------:R-:W-:Y:S01]  /*a7f0*/  IMAD R190, R3, R234, R233 ;  /* 0x000000ea03be7224 */ /* 0x000fe200078e02e9 */
[----:B------:R-:W-:Y:S01]  /*a800*/  IABS R233, R191 ;  /* 0x000000bf00e97213 */ /* 0x000fe20000000000 */
[----:B------:R-:W-:-:S02]  /*a810*/  @!P4 IMAD.IADD R232, R232, 0x1, -R3 ;  /* 0x00000001e8e8c824 */ /* 0x000fc400078e0a03 */
[----:B------:R-:W-:Y:S01]  /*a820*/  @!P3 IMAD.MOV R185, RZ, RZ, -R185 ;  /* 0x000000ffffb9b224 */ /* 0x000fe200078e0ab9 */
[----:B------:R-:W-:Y:S01]  /*a830*/  ISETP.GT.U32.AND P4, PT, R3, R190, PT ;  /* 0x000000be0300720c */ /* 0x000fe20003f84070 */
[----:B------:R-:W-:Y:S01]  /*a840*/  @!P2 IMAD.IADD R231, R231, 0x1, -R3 ;  /* 0x00000001e7e7a824 */ /* 0x000fe200078e0a03 */
[----:B------:R-:W-:Y:S01]  /*a850*/  ISETP.GE.AND P3, PT, R187, RZ, PT ;  /* 0x000000ffbb00720c */ /* 0x000fe20003f66270 */
[----:B------:R-:W-:Y:S01]  /*a860*/  IMAD.HI.U32 R234, R5, R235, RZ ;  /* 0x000000eb05ea7227 */ /* 0x000fe200078e00ff */
[----:B------:R-:W-:-:S03]  /*a870*/  ISETP.GE.AND P2, PT, R195, RZ, PT ;  /* 0x000000ffc300720c */ /* 0x000fc60003f46270 */
[----:B------:R-:W-:Y:S01]  /*a880*/  @!P1 IMAD.IADD R218, R218, 0x1, -R3 ;  /* 0x00000001dada9824 */ /* 0x000fe200078e0a03 */
[----:B------:R-:W-:Y:S01]  /*a890*/  ISETP.GE.AND P1, PT, R188, RZ, PT ;  /* 0x000000ffbc00720c */ /* 0x000fe20003f26270 */
[----:B------:R-:W-:Y:S02]  /*a8a0*/  IMAD.MOV.U32 R187, RZ, RZ, R231 ;  /* 0x000000ffffbb7224 */ /* 0x000fe400078e00e7 */
[----:B------:R-:W-:Y:S01]  /*a8b0*/  IMAD.MOV.U32 R188, RZ, RZ, R218 ;  /* 0x000000ffffbc7224 */ /* 0x000fe200078e00da */
[----:B------:R-:W-:Y:S01]  /*a8c0*/  IABS R218, R193 ;  /* 0x000000c100da7213 */ /* 0x000fe20000000000 */
[----:B------:R-:W-:Y:S01]  /*a8d0*/  @!P5 IMAD.MOV R187, RZ, RZ, -R187 ;  /* 0x000000ffffbbd224 */ /* 0x000fe200078e0abb */
[----:B------:R-:W-:Y:S01]  /*a8e0*/  ISETP.GT.U32.AND P5, PT, R3, R232, PT ;  /* 0x000000e80300720c */ /* 0x000fe20003fa4070 */
[----:B------:R-:W-:-:S04]  /*a8f0*/  IMAD.HI.U32 R195, R5, R236, RZ ;  /* 0x000000ec05c37227 */ /* 0x000fc800078e00ff */
[----:B------:R-:W-:Y:S02]  /*a900*/  @!P4 IMAD.IADD R190, R190, 0x1, -R3 ;  /* 0x00000001bebec824 */ /* 0x000fe400078e0a03 */
[----:B------:R-:W-:Y:S01]  /*a910*/  @!P0 IMAD.MOV R188, RZ, RZ, -R188 ;  /* 0x000000ffffbc8224 */ /* 0x000fe200078e0abc */
[----:B------:R-:W-:Y:S01]  /*a920*/  ISETP.GE.AND P0, PT, R189, RZ, PT ;  /* 0x000000ffbd00720c */ /* 0x000fe20003f06270 */
[----:B------:R-:W-:Y:S01]  /*a930*/  IMAD.MOV R195, RZ, RZ, -R195 ;  /* 0x000000ffffc37224 */ /* 0x000fe200078e0ac3 */
[----:B------:R-:W-:Y:S01]  /*a940*/  ISETP.GT.U32.AND P4, PT, R3, R190, PT ;  /* 0x000000be0300720c */ /* 0x000fe20003f84070 */
[----:B------:R-:W-:-:S04]  /*a950*/  IMAD.HI.U32 R189, R5, R237, RZ ;  /* 0x000000ed05bd7227 */ /* 0x000fc800078e00ff */
[C---:B------:R-:W-:Y:S01]  /*a960*/  IMAD R236, R3.reuse, R195, R236 ;  /* 0x000000c303ec7224 */ /* 0x040fe200078e02ec */
[----:B------:R-:W-:Y:S01]  /*a970*/  IABS R195, R192 ;  /* 0x000000c000c37213 */ /* 0x000fe20000000000 */
[----:B------:R-:W-:Y:S02]  /*a980*/  IMAD.MOV R189, RZ, RZ, -R189 ;  /* 0x000000ffffbd7224 */ /* 0x000fe400078e0abd */
[----:B------:R-:W-:Y:S01]  /*a990*/  @!P5 IMAD.IADD R232, R232, 0x1, -R3 ;  /* 0x00000001e8e8d824 */ /* 0x000fe200078e0a03 */
[C---:B------:R-:W-:Y:S01]  /*a9a0*/  ISETP.GT.U32.AND P5, PT, R3.reuse, R236, PT ;  /* 0x000000ec0300720c */ /* 0x040fe20003fa4070 */
[----:B------:R-:W-:Y:S02]  /*a9b0*/  IMAD R237, R3, R189, R237 ;  /* 0x000000bd03ed7224 */ /* 0x000fe400078e02ed */
[----:B------:R-:W-:Y:S02]  /*a9c0*/  IMAD.MOV R234, RZ, RZ, -R234 ;  /* 0x000000ffffea7224 */ /* 0x000fe400078e0aea */
[----:B------:R-:W-:-:S04]  /*a9d0*/  IMAD.HI.U32 R189, R5, R195, RZ ;  /* 0x000000c305bd7227 */ /* 0x000fc800078e00ff */
[----:B------:R-:W-:-:S04]  /*a9e0*/  IMAD.HI.U32 R231, R5, R233, RZ ;  /* 0x000000e905e77227 */ /* 0x000fc800078e00ff */
[C---:B------:R-:W-:Y:S02]  /*a9f0*/  IMAD R235, R3.reuse, R234, R235 ;  /* 0x000000ea03eb7224 */ /* 0x040fe400078e02eb */
[----:B------:R-:W-:Y:S02]  /*aa00*/  IMAD.MOV R234, RZ, RZ, -R189 ;  /* 0x000000ffffea7224 */ /* 0x000fe400078e0abd */
[----:B------:R-:W-:Y:S02]  /*aa10*/  IMAD.MOV R231, RZ, RZ, -R231 ;  /* 0x000000ffffe77224 */ /* 0x000fe400078e0ae7 */
[----:B------:R-:W-:Y:S02]  /*aa20*/  IMAD.MOV.U32 R189, RZ, RZ, R232 ;  /* 0x000000ffffbd7224 */ /* 0x000fe400078e00e8 */
[----:B------:R-:W-:Y:S01]  /*aa30*/  @!P4 IMAD.IADD R190, R190, 0x1, -R3 ;  /* 0x00000001bebec824 */ /* 0x000fe200078e0a03 */
[C---:B------:R-:W-:Y:S01]  /*aa40*/  ISETP.GT.U32.AND P4, PT, R3.reuse, R237, PT ;  /* 0x000000ed0300720c */ /* 0x040fe20003f84070 */
[----:B------:R-:W-:-:S02]  /*aa50*/  IMAD R233, R3, R231, R233 ;  /* 0x000000e703e97224 */ /* 0x000fc400078e02e9 */
[----:B------:R-:W-:Y:S01]  /*aa60*/  @!P3 IMAD.MOV R189, RZ, RZ, -R189 ;  /* 0x000000ffffbdb224 */ /* 0x000fe200078e0abd */
[C---:B------:R-:W-:Y:S01]  /*aa70*/  ISETP.GT.U32.AND P3, PT, R3.reuse, R235, PT ;  /* 0x000000eb0300720c */ /* 0x040fe20003f64070 */
[----:B------:R-:W-:Y:S02]  /*aa80*/  @!P5 IMAD.IADD R236, R236, 0x1, -R3 ;  /* 0x00000001ececd824 */ /* 0x000fe400078e0a03 */
[----:B------:R-:W-:Y:S01]  /*aa90*/  @!P6 IMAD.MOV R190, RZ, RZ, -R190 ;  /* 0x000000ffffbee224 */ /* 0x000fe200078e0abe */
[C---:B------:R-:W-:Y:S01]  /*aaa0*/  ISETP.GT.U32.AND P6, PT, R3.reuse, R233, PT ;  /* 0x000000e90300720c */ /* 0x040fe20003fc4070 */
[C---:B------:R-:W-:Y:S01]  /*aab0*/  IMAD R195, R3.reuse, R234, R195 ;  /* 0x000000ea03c37224 */ /* 0x040fe200078e02c3 */
[----:B------:R-:W-:Y:S01]  /*aac0*/  ISETP.GT.U32.AND P5, PT, R3, R236, PT ;  /* 0x000000ec0300720c */ /* 0x000fe20003fa4070 */
[----:B------:R-:W-:Y:S01]  /*aad0*/  IMAD.HI.U32 R231, R5, R218, RZ ;  /* 0x000000da05e77227 */ /* 0x000fe200078e00ff */
[----:B------:R-:W-:-:S03]  /*aae0*/  IABS R234, R197 ;  /* 0x000000c500ea7213 */ /* 0x000fc60000000000 */
[--C-:B------:R-:W-:Y:S01]  /*aaf0*/  @!P4 IMAD.IADD R237, R237, 0x1, -R3.reuse ;  /* 0x00000001ededc824 */ /* 0x100fe200078e0a03 */
[----:B------:R-:W-:Y:S01]  /*ab00*/  ISETP.GT.U32.AND P4, PT, R3, R195, PT ;  /* 0x000000c30300720c */ /* 0x000fe20003f84070 */
[----:B------:R-:W-:Y:S02]  /*ab10*/  @!P3 IMAD.IADD R235, R235, 0x1, -R3 ;  /* 0x00000001ebebb824 */ /* 0x000fe400078e0a03 */
[----:B------:R-:W-:Y:S01]  /*ab20*/  IMAD.MOV R231, RZ, RZ, -R231 ;  /* 0x000000ffffe77224 */ /* 0x000fe200078e0ae7 */
[----:B------:R-:W-:Y:S01]  /*ab30*/  ISETP.GT.U32.AND P3, PT, R3, R237, PT ;  /* 0x000000ed0300720c */ /* 0x000fe20003f64070 */
[--C-:B------:R-:W-:Y:S01]  /*ab40*/  @!P6 IMAD.IADD R233, R233, 0x1, -R3.reuse ;  /* 0x00000001e9e9e824 */ /* 0x100fe200078e0a03 */
[----:B------:R-:W-:Y:S01]  /*ab50*/  ISETP.GT.U32.AND P6, PT, R3, R235, PT ;  /* 0x000000eb0300720c */ /* 0x000fe20003fc4070 */
[--C-:B------:R-:W-:Y:S01]  /*ab60*/  @!P5 IMAD.IADD R236, R236, 0x1, -R3.reuse ;  /* 0x00000001ececd824 */ /* 0x100fe200078e0a03 */
[----:B------:R-:W-:Y:S01]  /*ab70*/  ISETP.GE.AND P5, PT, R191, RZ, PT ;  /* 0x000000ffbf00720c */ /* 0x000fe20003fa6270 */
[----:B------:R-:W-:Y:S01]  /*ab80*/  IMAD R232, R3, R231, R218 ;  /* 0x000000e703e87224 */ /* 0x000fe200078e02da */
[----:B------:R-:W-:Y:S01]  /*ab90*/  IABS R231, R194 ;  /* 0x000000c200e77213 */ /* 0x000fe20000000000 */
[----:B------:R-:W-:Y:S01]  /*aba0*/  IMAD.MOV.U32 R191, RZ, RZ, R236 ;  /* 0x000000ffffbf7224 */ /* 0x000fe200078e00ec */
[----:B------:R-:W-:Y:S01]  /*abb0*/  IABS R218, R205 ;  /* 0x000000cd00da7213 */ /* 0x000fe20000000000 */
[----:B------:R-:W-:Y:S01]  /*abc0*/  @!P4 IMAD.IADD R195, R195, 0x1, -R3 ;  /* 0x00000001c3c3c824 */ /* 0x000fe200078e0a03 */
[----:B------:R-:W-:Y:S01]  /*abd0*/  ISETP.GT.U32.AND P4, PT, R3, R233, PT ;  /* 0x000000e90300720c */ /* 0x000fe20003f84070 */
[----:B------:R-:W-:-:S02]  /*abe0*/  @!P2 IMAD.MOV R191, RZ, RZ, -R191 ;  /* 0x000000ffffbfa224 */ /* 0x000fc400078e0abf */
[--C-:B------:R-:W-:Y:S01]  /*abf0*/  @!P3 IMAD.IADD R237, R237, 0x1, -R3.reuse ;  /* 0x00000001ededb824 */ /* 0x100fe200078e0a03 */
[----:B------:R-:W-:Y:S01]  /*ac00*/  ISETP.GT.U32.AND P3, PT, R3, R232, PT ;  /* 0x000000e80300720c */ /* 0x000fe20003f64070 */
[----:B------:R-:W-:Y:S01]  /*ac10*/  @!P6 IMAD.IADD R235, R235, 0x1, -R3 ;  /* 0x00000001ebebe824 */ /* 0x000fe200078e0a03 */
[----:B------:R-:W-:Y:S01]  /*ac20*/  ISETP.GT.U32.AND P2, PT, R3, R195, PT ;  /* 0x000000c30300720c */ /* 0x000fe20003f44070 */
[----:B------:R-:W-:Y:S01]  /*ac30*/  IMAD.MOV.U32 R236, RZ, RZ, R238 ;  /* 0x000000ffffec7224 */ /* 0x000fe200078e00ee */
[----:B------:R-:W-:Y:S01]  /*ac40*/  ISETP.GE.AND P6, PT, R192, RZ, PT ;  /* 0x000000ffc000720c */ /* 0x000fe20003fc6270 */
[----:B------:R-:W-:-:S04]  /*ac50*/  IMAD.HI.U32 R238, R5, R231, RZ ;  /* 0x000000e705ee7227 */ /* 0x000fc800078e00ff */
[----:B------:R-:W-:-:S04]  /*ac60*/  IMAD.HI.U32 R192, R5, R218, RZ ;  /* 0x000000da05c07227 */ /* 0x000fc800078e00ff */
[----:B------:R-:W-:Y:S02]  /*ac70*/  IMAD.MOV R238, RZ, RZ, -R238 ;  /* 0x000000ffffee7224 */ /* 0x000fe400078e0aee */
[----:B------:R-:W-:Y:S02]  /*ac80*/  IMAD.MOV R192, RZ, RZ, -R192 ;  /* 0x000000ffffc07224 */ /* 0x000fe400078e0ac0 */
[----:B------:R-:W-:Y:S02]  /*ac90*/  IMAD R231, R3, R238, R231 ;  /* 0x000000ee03e77224 */ /* 0x000fe400078e02e7 */
[----:B------:R-:W-:-:S04]  /*aca0*/  IMAD.HI.U32 R239, R5, R234, RZ ;  /* 0x000000ea05ef7227 */ /* 0x000fc800078e00ff */
[----:B------:R-:W-:Y:S02]  /*acb0*/  IMAD R218, R3, R192, R218 ;  /* 0x000000c003da7224 */ /* 0x000fe400078e02da */
[----:B------:R-:W-:Y:S01]  /*acc0*/  @!P3 IMAD.IADD R232, R232, 0x1, -R3 ;  /* 0x00000001e8e8b824 */ /* 0x000fe200078e0a03 */
[----:B------:R-:W-:Y:S01]  /*acd0*/  ISETP.GE.AND P3, PT, R194, RZ, PT ;  /* 0x000000ffc200720c */ /* 0x000fe20003f66270 */
[----:B------:R-:W-:Y:S01]  /*ace0*/  IMAD.MOV.U32 R192, RZ, RZ, R237 ;  /* 0x000000ffffc07224 */ /* 0x000fe200078e00ed */
[----:B------:R-:W-:Y:S01]  /*acf0*/  IABS R194, R198 ;  /* 0x000000c600c27213 */ /* 0x000fe20000000000 */
[--C-:B------:R-:W-:Y:S01]  /*ad00*/  @!P2 IMAD.IADD R195, R195, 0x1, -R3.reuse ;  /* 0x00000001c3c3a824 */ /* 0x100fe200078e0a03 */
[----:B------:R-:W-:Y:S01]  /*ad10*/  ISETP.GE.AND P2, PT, R193, RZ, PT ;  /* 0x000000ffc100720c */ /* 0x000fe20003f46270 */
[----:B------:R-:W-:Y:S01]  /*ad20*/  @!P4 IMAD.IADD R233, R233, 0x1, -R3 ;  /* 0x00000001e9e9c824 */ /* 0x000fe200078e0a03 */
[C---:B------:R-:W-:Y:S01]  /*ad30*/  ISETP.GT.U32.AND P4, PT, R3.reuse, R231, PT ;  /* 0x000000e70300720c */ /* 0x040fe20003f84070 */
[----:B------:R-:W-:Y:S01]  /*ad40*/  IMAD.MOV R193, RZ, RZ, -R239 ;  /* 0x000000ffffc17224 */ /* 0x000fe200078e0aef */
[----:B------:R-:W-:Y:S01]  /*ad50*/  IABS R237, R199 ;  /* 0x000000c700ed7213 */ /* 0x000fe20000000000 */
[----:B------:R-:W-:Y:S01]  /*ad60*/  @!P1 IMAD.MOV R192, RZ, RZ, -R192 ;  /* 0x000000ffffc09224 */ /* 0x000fe200078e0ac0 */
[----:B------:R-:W-:Y:S01]  /*ad70*/  ISETP.GT.U32.AND P1, PT, R3, R232, PT ;  /* 0x000000e80300720c */ /* 0x000fe20003f24070 */
[----:B------:R-:W-:Y:S01]  /*ad80*/  IMAD.HI.U32 R238, R5, R236, RZ ;  /* 0x000000ec05ee7227 */ /* 0x000fe200078e00ff */
[----:B------:R-:W-:-:S03]  /*ad90*/  IABS R239, R211 ;  /* 0x000000d300ef7213 */ /* 0x000fc60000000000 */
[C---:B------:R-:W-:Y:S02]  /*ada0*/  IMAD R234, R3.reuse, R193, R234 ;  /* 0x000000c103ea7224 */ /* 0x040fe400078e02ea */
[----:B------:R-:W-:Y:S02]  /*adb0*/  IMAD.MOV.U32 R193, RZ, RZ, R235 ;  /* 0x000000ffffc17224 */ /* 0x000fe400078e00eb */
[----:B------:R-:W-:Y:S02]  /*adc0*/  IMAD.MOV R238, RZ, RZ, -R238 ;  /* 0x000000ffffee7224 */ /* 0x000fe400078e0aee */
[----:B------:R-:W-:Y:S02]  /*add0*/  IMAD.MOV.U32 R235, RZ, RZ, R194 ;  /* 0x000000ffffeb7224 */ /* 0x000fe400078e00c2 */
[----:B------:R-:W-:Y:S02]  /*ade0*/  IMAD.MOV.U32 R194, RZ, RZ, R233 ;  /* 0x000000ffffc27224 */ /* 0x000fe400078e00e9 */
[----:B------:R-:W-:-:S02]  /*adf0*/  IMAD R236, R3, R238, R236 ;  /* 0x000000ee03ec7224 */ /* 0x000fc400078e02ec */
[----:B------:R-:W-:Y:S01]  /*ae00*/  @!P5 IMAD.MOV R194, RZ, RZ, -R194 ;  /* 0x000000ffffc2d224 */ /* 0x000fe200078e0ac2 */
[----:B------:R-:W-:Y:S01]  /*ae10*/  ISETP.GT.U32.AND P5, PT, R3, R234, PT ;  /* 0x000000ea0300720c */ /* 0x000fe20003fa4070 */
[--C-:B------:R-:W-:Y:S01]  /*ae20*/  @!P4 IMAD.IADD R231, R231, 0x1, -R3.reuse ;  /* 0x00000001e7e7c824 */ /* 0x100fe200078e0a03 */
[C---:B------:R-:W-:Y:S01]  /*ae30*/  ISETP.GT.U32.AND P4, PT, R3.reuse, R236, PT ;  /* 0x000000ec0300720c */ /* 0x040fe20003f84070 */
[----:B------:R-:W-:Y:S01]  /*ae40*/  @!P1 IMAD.IADD R232, R232, 0x1, -R3 ;  /* 0x00000001e8e89824 */ /* 0x000fe200078e0a03 */
[C---:B------:R-:W-:Y:S01]  /*ae50*/  ISETP.GT.U32.AND P1, PT, R3.reuse, R218, PT ;  /* 0x000000da0300720c */ /* 0x040fe20003f24070 */
[----:B------:R-:W-:Y:S01]  /*ae60*/  @!P0 IMAD.MOV R193, RZ, RZ, -R193 ;  /* 0x000000ffffc18224 */ /* 0x000fe200078e0ac1 */
[----:B------:R-:W-:Y:S01]  /*ae70*/  ISETP.GT.U32.AND P0, PT, R3, R231, PT ;  /* 0x000000e70300720c */ /* 0x000fe20003f04070 */
[----:B------:R-:W-:-:S04]  /*ae80*/  IMAD.HI.U32 R233, R5, R235, RZ ;  /* 0x000000eb05e97227 */ /* 0x000fc800078e00ff */
[----:B------:R-:W-:Y:S02]  /*ae90*/  IMAD.MOV R233, RZ, RZ, -R233 ;  /* 0x000000ffffe97224 */ /* 0x000fe400078e0ae9 */
[--C-:B------:R-:W-:Y:S02]  /*aea0*/  @!P5 IMAD.IADD R234, R234, 0x1, -R3.reuse ;  /* 0x00000001eaead824 */ /* 0x100fe400078e0a03 */
[--C-:B------:R-:W-:Y:S01]  /*aeb0*/  @!P4 IMAD.IADD R236, R236, 0x1, -R3.reuse ;  /* 0x00000001ececc824 */ /* 0x100fe200078e0a03 */
[----:B------:R-:W-:Y:S01]  /*aec0*/  ISETP.GE.AND P4, PT, R205, RZ, PT ;  /* 0x000000ffcd00720c */ /* 0x000fe20003f86270 */
[----:B------:R-:W-:Y:S01]  /*aed0*/  @!P1 IMAD.IADD R218, R218, 0x1, -R3 ;  /* 0x00000001dada9824 */ /* 0x000fe200078e0a03 */
[C---:B------:R-:W-:Y:S01]  /*aee0*/  ISETP.GT.U32.AND P1, PT, R3.reuse, R234, PT ;  /* 0x000000ea0300720c */ /* 0x040fe20003f24070 */
[----:B------:R-:W-:Y:S01]  /*aef0*/  @!P6 IMAD.MOV R195, RZ, RZ, -R195 ;  /* 0x000000ffffc3e224 */ /* 0x000fe200078e0ac3 */
[----:B------:R-:W-:Y:S01]  /*af00*/  ISETP.GE.AND P6, PT, R196, RZ, PT ;  /* 0x000000ffc400720c */ /* 0x000fe20003fc6270 */
[C---:B------:R-:W-:Y:S01]  /*af10*/  IMAD R205, R3.reuse, R233, R235 ;  /* 0x000000e903cd7224 */ /* 0x040fe200078e02eb */
[----:B------:R-:W-:Y:S01]  /*af20*/  ISETP.GT.U32.AND P5, PT, R3, R236, PT ;  /* 0x000000ec0300720c */ /* 0x000fe20003fa4070 */
[----:B------:R-:W-:Y:S01]  /*af30*/  IMAD.HI.U32 R235, R5, R237, RZ ;  /* 0x000000ed05eb7227 */ /* 0x000fe200078e00ff */
[----:B------:R-:W-:-:S03]  /*af40*/  IABS R233, R200 ;  /* 0x000000c800e97213 */ /* 0x000fc60000000000 */
[----:B------:R-:W-:Y:S01]  /*af50*/  IMAD.MOV.U32 R196, RZ, RZ, R232 ;  /* 0x000000ffffc47224 */ /* 0x000fe200078e00e8 */
[----:B------:R-:W-:Y:S01]  /*af60*/  IABS R232, R201 ;  /* 0x000000c900e87213 */ /* 0x000fe20000000000 */
[----:B------:R-:W-:Y:S01]  /*af70*/  @!P0 IMAD.IADD R231, R231, 0x1, -R3 ;  /* 0x00000001e7e78824 */ /* 0x000fe200078e0a03 */
[----:B------:R-:W-:Y:S01]  /*af80*/  ISETP.GE.AND P0, PT, R197, RZ, PT ;  /* 0x000000ffc500720c */ /* 0x000fe20003f06270 */
[----:B------:R-:W-:Y:S02]  /*af90*/  IMAD.MOV R235, RZ, RZ, -R235 ;  /* 0x000000ffffeb7224 */ /* 0x000fe400078e0aeb */
[----:B------:R-:W-:Y:S01]  /*afa0*/  @!P2 IMAD.MOV R196, RZ, RZ, -R196 ;  /* 0x000000ffffc4a224 */ /* 0x000fe200078e0ac4 */
[C---:B------:R-:W-:Y:S01]  /*afb0*/  ISETP.GT.U32.AND P2, PT, R3.reuse, R218, PT ;  /* 0x000000da0300720c */ /* 0x040fe20003f44070 */
[----:B------:R-:W-:Y:S02]  /*afc0*/  IMAD.MOV.U32 R197, RZ, RZ, R231 ;  /* 0x000000ffffc57224 */ /* 0x000fe400078e00e7 */
[----:B------:R-:W-:Y:S01]  /*afd0*/  IMAD R231, R3, R235, R237 ;  /* 0x000000eb03e77224 */ /* 0x000fe200078e02ed */
[----:B------:R-:W-:Y:S01]  /*afe0*/  IABS R235, R202 ;  /* 0x000000ca00eb7213 */ /* 0x000fe20000000000 */
[----:B------:R-:W-:-:S02]  /*aff0*/  @!P1 IMAD.IADD R234, R234, 0x1, -R3 ;  /* 0x00000001eaea9824 */ /* 0x000fc400078e0a03 */
[----:B------:R-:W-:Y:S01]  /*b000*/  @!P3 IMAD.MOV R197, RZ, RZ, -R197 ;  /* 0x000000ffffc5b224 */ /* 0x000fe200078e0ac5 */
[----:B------:R-:W-:Y:S01]  /*b010*/  ISETP.GT.U32.AND P1, PT, R3, R231, PT ;  /* 0x000000e70300720c */ /* 0x000fe20003f24070 */
[----:B------:R-:W-:Y:S01]  /*b020*/  IMAD.HI.U32 R237, R5, R233, RZ ;  /* 0x000000e905ed7227 */ /* 0x000fe200078e00ff */
[----:B------:R-:W-:-:S03]  /*b030*/  ISETP.GT.U32.AND P3, PT, R3, R205, PT ;  /* 0x000000cd0300720c */ /* 0x000fc60003f64070 */
[--C-:B------:R-:W-:Y:S01]  /*b040*/  @!P2 IMAD.IADD R218, R218, 0x1, -R3.reuse ;  /* 0x00000001dadaa824 */ /* 0x100fe200078e0a03 */
[----:B------:R-:W-:Y:S01]  /*b050*/  ISETP.GE.AND P2, PT, R199, RZ, PT ;  /* 0x000000ffc700720c */ /* 0x000fe20003f46270 */
[----:B------:R-:W-:Y:S01]  /*b060*/  @!P5 IMAD.IADD R236, R236, 0x1, -R3 ;  /* 0x00000001ececd824 */ /* 0x000fe200078e0a03 */
[----:B------:R-:W-:Y:S01]  /*b070*/  ISETP.GE.AND P5, PT, R198, RZ, PT ;  /* 0x000000ffc600720c */ /* 0x000fe20003fa6270 */
[----:B------:R-:W-:Y:S01]  /*b080*/  IMAD.MOV R199, RZ, RZ, -R237 ;  /* 0x000000ffffc77224 */ /* 0x000fe200078e0aed */
[----:B------:R-:W-:Y:S01]  /*b090*/  IABS R237, R217 ;  /* 0x000000d900ed7213 */ /* 0x000fe20000000000 */
[----:B------:R-:W-:-:S04]  /*b0a0*/  IMAD.HI.U32 R198, R5, R232, RZ ;  /* 0x000000e805c67227 */ /* 0x000fc800078e00ff */
[----:B------:R-:W-:Y:S02]  /*b0b0*/  IMAD R233, R3, R199, R233 ;  /* 0x000000c703e97224 */ /* 0x000fe400078e02e9 */
[----:B------:R-:W-:Y:S02]  /*b0c0*/  IMAD.MOV R198, RZ, RZ, -R198 ;  /* 0x000000ffffc67224 */ /* 0x000fe400078e0ac6 */
[--C-:B------:R-:W-:Y:S02]  /*b0d0*/  @!P1 IMAD.IADD R231, R231, 0x1, -R3.reuse ;  /* 0x00000001e7e79824 */ /* 0x100fe400078e0a03 */
[----:B------:R-:W-:Y:S01]  /*b0e0*/  IMAD.MOV.U32 R199, RZ, RZ, R234 ;  /* 0x000000ffffc77224 */ /* 0x000fe200078e00ea */
[----:B------:R-:W-:Y:S01]  /*b0f0*/  IABS R234, R203 ;  /* 0x000000cb00ea7213 */ /* 0x000fe20000000000 */
[----:B------:R-:W-:Y:S01]  /*b100*/  @!P3 IMAD.IADD R205, R205, 0x1, -R3 ;  /* 0x00000001cdcdb824 */ /* 0x000fe200078e0a03 */
[----:B------:R-:W-:Y:S01]  /*b110*/  ISETP.GE.AND P3, PT, R200, RZ, PT ;  /* 0x000000ffc800720c */ /* 0x000fe20003f66270 */
[----:B------:R-:W-:-:S02]  /*b120*/  IMAD R232, R3, R198, R232 ;  /* 0x000000c603e87224 */ /* 0x000fc400078e02e8 */
[----:B------:R-:W-:Y:S01]  /*b130*/  @!P0 IMAD.MOV R199, RZ, RZ, -R199 ;  /* 0x000000ffffc78224 */ /* 0x000fe200078e0ac7 */
[C---:B------:R-:W-:Y:S01]  /*b140*/  ISETP.GT.U32.AND P0, PT, R3.reuse, R231, PT ;  /* 0x000000e70300720c */ /* 0x040fe20003f04070 */
[----:B------:R-:W-:Y:S01]  /*b150*/  IMAD.MOV.U32 R198, RZ, RZ, R236 ;  /* 0x000000ffffc67224 */ /* 0x000fe200078e00ec */
[----:B------:R-:W-:Y:S01]  /*b160*/  ISETP.GT.U32.AND P1, PT, R3, R205, PT ;  /* 0x000000cd0300720c */ /* 0x000fe20003f24070 */
[----:B------:R-:W-:-:S04]  /*b170*/  IMAD.HI.U32 R236, R5, R235, RZ ;  /* 0x000000eb05ec7227 */ /* 0x000fc800078e00ff */
[----:B------:R-:W-:Y:S02]  /*b180*/  IMAD.MOV.U32 R200, RZ, RZ, R218 ;  /* 0x000000ffffc87224 */ /* 0x000fe400078e00da */
[----:B------:R-:W-:Y:S02]  /*b190*/  IMAD.MOV R236, RZ, RZ, -R236 ;  /* 0x000000ffffec7224 */ /* 0x000fe400078e0aec */
[----:B------:R-:W-:Y:S01]  /*b1a0*/  @!P4 IMAD.MOV R200, RZ, RZ, -R200 ;  /* 0x000000ffffc8c224 */ /* 0x000fe200078e0ac8 */
[C---:B------:R-:W-:Y:S01]  /*b1b0*/  ISETP.GT.U32.AND P4, PT, R3.reuse, R232, PT ;  /* 0x000000e80300720c */ /* 0x040fe20003f84070 */
        /* <DEDUP_REMOVED lines=8> */
[----:B------:R-:W-:-:S03]  /*b240*/  ISETP.GE.AND P1, PT, R201, RZ, PT ;  /* 0x000000ffc900720c */ /* 0x000fc60003f26270 */
[----:B------:R-:W-:Y:S02]  /*b250*/  IMAD.MOV.U32 R201, RZ, RZ, R205 ;  /* 0x000000ffffc97224 */ /* 0x000fe400078e00cd */
[--C-:B------:R-:W-:Y:S02]  /*b260*/  @!P4 IMAD.IADD R232, R232, 0x1, -R3.reuse ;  /* 0x00000001e8e8c824 */ /* 0x100fe400078e0a03 */
[----:B------:R-:W-:Y:S01]  /*b270*/  @!P6 IMAD.IADD R233, R233, 0x1, -R3 ;  /* 0x00000001e9e9e824 */ /* 0x000fe200078e0a03 */
[----:B------:R-:W-:Y:S01]  /*b280*/  ISETP.GE.AND P6, PT, R202, RZ, PT ;  /* 0x000000ffca00720c */ /* 0x000fe20003fc6270 */
[----:B------:R-:W-:Y:S01]  /*b290*/  @!P5 IMAD.MOV R201, RZ, RZ, -R201 ;  /* 0x000000ffffc9d224 */ /* 0x000fe200078e0ac9 */
[----:B------:R-:W-:Y:S01]  /*b2a0*/  IABS R202, R206 ;  /* 0x000000ce00ca7213 */ /* 0x000fe20000000000 */
[----:B------:R-:W-:Y:S01]  /*b2b0*/  IMAD.MOV R236, RZ, RZ, -R236 ;  /* 0x000000ffffec7224 */ /* 0x000fe200078e0aec */
[----:B------:R-:W-:Y:S01]  /*b2c0*/  ISETP.GT.U32.AND P5, PT, R3, R232, PT ;  /* 0x000000e80300720c */ /* 0x000fe20003fa4070 */
[----:B------:R-:W-:Y:S01]  /*b2d0*/  IMAD.HI.U32 R238, R5, R235, RZ ;  /* 0x000000eb05ee7227 */ /* 0x000fe200078e00ff */
[----:B------:R-:W-:-:S03]  /*b2e0*/  ISETP.GT.U32.AND P4, PT, R3, R233, PT ;  /* 0x000000e90300720c */ /* 0x000fc60003f84070 */
[----:B------:R-:W-:Y:S02]  /*b2f0*/  @!P0 IMAD.IADD R218, R218, 0x1, -R3 ;  /* 0x00000001dada8824 */ /* 0x000fe400078e0a03 */
[----:B------:R-:W-:Y:S02]  /*b300*/  IMAD.MOV.U32 R205, RZ, RZ, R202 ;  /* 0x000000ffffcd7224 */ /* 0x000fe400078e00ca */
[C---:B------:R-:W-:Y:S01]  /*b310*/  IMAD R234, R3.reuse, R236, R234 ;  /* 0x000000ec03ea7224 */ /* 0x040fe200078e02ea */
[C---:B------:R-:W-:Y:S01]  /*b320*/  ISETP.GT.U32.AND P0, PT, R3.reuse, R218, PT ;  /* 0x000000da0300720c */ /* 0x040fe20003f04070 */
[----:B------:R-:W-:Y:S02]  /*b330*/  IMAD.MOV R238, RZ, RZ, -R238 ;  /* 0x000000ffffee7224 */ /* 0x000fe400078e0aee */
[----:B------:R-:W-:Y:S02]  /*b340*/  IMAD.MOV.U32 R202, RZ, RZ, R231 ;  /* 0x000000ffffca7224 */ /* 0x000fe400078e00e7 */
[C---:B------:R-:W-:Y:S01]  /*b350*/  IMAD R235, R3.reuse, R238, R235 ;  /* 0x000000ee03eb7224 */ /* 0x040fe200078e02eb */
[----:B------:R-:W-:Y:S01]  /*b360*/  IABS R238, R225 ;  /* 0x000000e100ee7213 */ /* 0x000fe20000000000 */
[----:B------:R-:W-:Y:S01]  /*b370*/  @!P2 IMAD.MOV R202, RZ, RZ, -R202 ;  /* 0x000000ffffcaa224 */ /* 0x000fe200078e0aca */
[C---:B------:R-:W-:Y:S01]  /*b380*/  ISETP.GT.U32.AND P2, PT, R3.reuse, R234, PT ;  /* 0x000000ea0300720c */ /* 0x040fe20003f44070 */
[----:B------:R-:W-:Y:S01]  /*b390*/  @!P5 IMAD.IADD R232, R232, 0x1, -R3 ;  /* 0x00000001e8e8d824 */ /* 0x000fe200078e0a03 */
[----:B------:R-:W-:Y:S01]  /*b3a0*/  ISETP.GT.U32.AND P5, PT, R3, R235, PT ;  /* 0x000000eb0300720c */ /* 0x000fe20003fa4070 */
[----:B------:R-:W-:-:S04]  /*b3b0*/  IMAD.HI.U32 R236, R5, R205, RZ ;  /* 0x000000cd05ec7227 */ /* 0x000fc800078e00ff */
[----:B------:R-:W-:Y:S01]  /*b3c0*/  @!P4 IMAD.IADD R233, R233, 0x1, -R3 ;  /* 0x00000001e9e9c824 */ /* 0x000fe200078e0a03 */
[----:B------:R-:W-:Y:S01]  /*b3d0*/  ISETP.GE.AND P4, PT, R203, RZ, PT ;  /* 0x000000ffcb00720c */ /* 0x000fe20003f86270 */
[----:B------:R-:W-:Y:S02]  /*b3e0*/  IMAD.MOV R236, RZ, RZ, -R236 ;  /* 0x000000ffffec7224 */ /* 0x000fe400078e0aec */
[----:B------:R-:W-:-:S04]  /*b3f0*/  IMAD.HI.U32 R203, R5, R237, RZ ;  /* 0x000000ed05cb7227 */ /* 0x000fc800078e00ff */
[----:B------:R-:W-:Y:S01]  /*b400*/  @!P0 IMAD.IADD R218, R218, 0x1, -R3 ;  /* 0x00000001dada8824 */ /* 0x000fe200078e0a03 */
[----:B------:R-:W-:Y:S01]  /*b410*/  ISETP.GE.AND P0, PT, R204, RZ, PT ;  /* 0x000000ffcc00720c */ /* 0x000fe20003f06270 */
[C---:B------:R-:W-:Y:S01]  /*b420*/  IMAD R231, R3.reuse, R236, R205 ;  /* 0x000000ec03e77224 */ /* 0x040fe200078e02cd */
[----:B------:R-:W-:Y:S01]  /*b430*/  IABS R236, R207 ;  /* 0x000000cf00ec7213 */ /* 0x000fe20000000000 */
[----:B------:R-:W-:Y:S02]  /*b440*/  IMAD.MOV R204, RZ, RZ, -R203 ;  /* 0x000000ffffcc7224 */ /* 0x000fe400078e0acb */
[----:B------:R-:W-:Y:S01]  /*b450*/  @!P2 IMAD.IADD R234, R234, 0x1, -R3 ;  /* 0x00000001eaeaa824 */ /* 0x000fe200078e0a03 */
[C---:B------:R-:W-:Y:S01]  /*b460*/  ISETP.GT.U32.AND P2, PT, R3.reuse, R231, PT ;  /* 0x000000e70300720c */ /* 0x040fe20003f44070 */
[----:B------:R-:W-:Y:S02]  /*b470*/  IMAD.MOV.U32 R203, RZ, RZ, R233 ;  /* 0x000000ffffcb7224 */ /* 0x000fe400078e00e9 */
[----:B------:R-:W-:Y:S01]  /*b480*/  IMAD R233, R3, R204, R237 ;  /* 0x000000cc03e97224 */ /* 0x000fe200078e02ed */
[----:B------:R-:W-:Y:S01]  /*b490*/  IABS R237, R216 ;  /* 0x000000d800ed7213 */ /* 0x000fe20000000000 */
[----:B------:R-:W-:Y:S01]  /*b4a0*/  @!P5 IMAD.IADD R235, R235, 0x1, -R3 ;  /* 0x00000001ebebd824 */ /* 0x000fe200078e0a03 */
[----:B------:R-:W-:Y:S01]  /*b4b0*/  ISETP.GT.U32.AND P5, PT, R3, R234, PT ;  /* 0x000000ea0300720c */ /* 0x000fe20003fa4070 */
[----:B------:R-:W-:-:S02]  /*b4c0*/  IMAD.MOV.U32 R204, RZ, RZ, R232 ;  /* 0x000000ffffcc7224 */ /* 0x000fc400078e00e8 */
[----:B------:R-:W-:-:S04]  /*b4d0*/  IMAD.HI.U32 R205, R5, R236, RZ ;  /* 0x000000ec05cd7227 */ /* 0x000fc800078e00ff */
[----:B------:R-:W-:Y:S01]  /*b4e0*/  @!P1 IMAD.MOV R204, RZ, RZ, -R204 ;  /* 0x000000ffffcc9224 */ /* 0x000fe200078e0acc */
[C---:B------:R-:W-:Y:S01]  /*b4f0*/  ISETP.GT.U32.AND P1, PT, R3.reuse, R233, PT ;  /* 0x000000e90300720c */ /* 0x040fe20003f24070 */
[----:B------:R-:W-:Y:S02]  /*b500*/  IMAD.MOV R232, RZ, RZ, -R205 ;  /* 0x000000ffffe87224 */ /* 0x000fe400078e0acd */
[----:B------:R-:W-:Y:S02]  /*b510*/  IMAD.MOV.U32 R205, RZ, RZ, R218 ;  /* 0x000000ffffcd7224 */ /* 0x000fe400078e00da */
[----:B------:R-:W-:Y:S01]  /*b520*/  @!P3 IMAD.MOV R203, RZ, RZ, -R203 ;  /* 0x000000ffffcbb224 */ /* 0x000fe200078e0acb */
[C---:B------:R-:W-:Y:S01]  /*b530*/  ISETP.GT.U32.AND P3, PT, R3.reuse, R235, PT ;  /* 0x000000eb0300720c */ /* 0x040fe20003f64070 */
[----:B------:R-:W-:Y:S01]  /*b540*/  @!P6 IMAD.MOV R205, RZ, RZ, -R205 ;  /* 0x000000ffffcde224 */ /* 0x000fe200078e0acd */
[----:B------:R-:W-:Y:S01]  /*b550*/  ISETP.GE.AND P6, PT, R206, RZ, PT ;  /* 0x000000ffce00720c */ /* 0x000fe20003fc6270 */
[--C-:B------:R-:W-:Y:S01]  /*b560*/  @!P5 IMAD.IADD R234, R234, 0x1, -R3.reuse ;  /* 0x00000001eaead824 */ /* 0x100fe200078e0a03 */
[----:B------:R-:W-:Y:S01]  /*b570*/  IABS R206, R209 ;  /* 0x000000d100ce7213 */ /* 0x000fe20000000000 */
[----:B------:R-:W-:Y:S01]  /*b580*/  IMAD R218, R3, R232, R236 ;  /* 0x000000e803da7224 */ /* 0x000fe200078e02ec */
[----:B------:R-:W-:Y:S01]  /*b590*/  ISETP.GE.AND P5, PT, R217, RZ, PT ;  /* 0x000000ffd900720c */ /* 0x000fe20003fa6270 */
[----:B------:R-:W-:Y:S01]  /*b5a0*/  @!P1 IMAD.IADD R233, R233, 0x1, -R3 ;  /* 0x00000001e9e99824 */ /* 0x000fe200078e0a03 */
[----:B------:R-:W-:Y:S01]  /*b5b0*/  IABS R232, R208 ;  /* 0x000000d000e87213 */ /* 0x000fe20000000000 */
[----:B------:R-:W-:Y:S01]  /*b5c0*/  IMAD.MOV.U32 R217, RZ, RZ, R206 ;  /* 0x000000ffffd97224 */ /* 0x000fe200078e00ce */
[----:B------:R-:W-:Y:S01]  /*b5d0*/  ISETP.GE.AND P1, PT, R207, RZ, PT ;  /* 0x000000ffcf00720c */ /* 0x000fe20003f26270 */
[----:B------:R-:W-:-:S02]  /*b5e0*/  IMAD.MOV.U32 R206, RZ, RZ, R234 ;  /* 0x000000ffffce7224 */ /* 0x000fc400078e00ea */
[----:B------:R-:W-:Y:S01]  /*b5f0*/  @!P3 IMAD.IADD R235, R235, 0x1, -R3 ;  /* 0x00000001ebebb824 */ /* 0x000fe200078e0a03 */
[C---:B------:R-:W-:Y:S01]  /*b600*/  ISETP.GT.U32.AND P3, PT, R3.reuse, R218, PT ;  /* 0x000000da0300720c */ /* 0x040fe20003f64070 */
[----:B------:R-:W-:Y:S01]  /*b610*/  @!P4 IMAD.MOV R206, RZ, RZ, -R206 ;  /* 0x000000ffffcec224 */ /* 0x000fe200078e0ace */
[----:B------:R-:W-:Y:S01]  /*b620*/  ISETP.GT.U32.AND P4, PT, R3, R233, PT ;  /* 0x000000e90300720c */ /* 0x000fe20003f84070 */
[----:B------:R-:W-:-:S04]  /*b630*/  IMAD.HI.U32 R234, R5, R217, RZ ;  /* 0x000000d905ea7227 */ /* 0x000fc800078e00ff */
[----:B------:R-:W-:Y:S02]  /*b640*/  @!P2 IMAD.IADD R231, R231, 0x1, -R3 ;  /* 0x00000001e7e7a824 */ /* 0x000fe400078e0a03 */
[----:B------:R-:W-:Y:S02]  /*b650*/  IMAD.MOV R234, RZ, RZ, -R234 ;  /* 0x000000ffffea7224 */ /* 0x000fe400078e0aea */
[----:B------:R-:W-:Y:S01]  /*b660*/  IMAD.MOV.U32 R207, RZ, RZ, R235 ;  /* 0x000000ffffcf7224 */ /* 0x000fe200078e00eb */
[C---:B------:R-:W-:Y:S01]  /*b670*/  ISETP.GT.U32.AND P2, PT, R3.reuse, R231, PT ;  /* 0x000000e70300720c */ /* 0x040fe20003f44070 */
[----:B------:R-:W-:Y:S02]  /*b680*/  IMAD R217, R3, R234, R217 ;  /* 0x000000ea03d97224 */ /* 0x000fe400078e02d9 */
[--C-:B------:R-:W-:Y:S02]  /*b690*/  @!P3 IMAD.IADD R218, R218, 0x1, -R3.reuse ;  /* 0x00000001dadab824 */ /* 0x100fe400078e0a03 */
[----:B------:R-:W-:Y:S01]  /*b6a0*/  @!P4 IMAD.IADD R233, R233, 0x1, -R3 ;  /* 0x00000001e9e9c824 */ /* 0x000fe200078e0a03 */
[----:B------:R-:W-:Y:S01]  /*b6b0*/  ISETP.GT.U32.AND P4, PT, R3, R217, PT ;  /* 0x000000d90300720c */ /* 0x000fe20003f84070 */
[----:B------:R-:W-:Y:S01]  /*b6c0*/  IMAD.HI.U32 R234, R5, R232, RZ ;  /* 0x000000e805ea7227 */ /* 0x000fe200078e00ff */
[----:B------:R-:W-:-:S03]  /*b6d0*/  ISETP.GT.U32.AND P3, PT, R3, R218, PT ;  /* 0x000000da0300720c */ /* 0x000fc60003f64070 */
[----:B------:R-:W-:Y:S02]  /*b6e0*/  IMAD.MOV R234, RZ, RZ, -R234 ;  /* 0x000000ffffea7224 */ /* 0x000fe400078e0aea */
[----:B------:R-:W-:Y:S01]  /*b6f0*/  @!P2 IMAD.IADD R231, R231, 0x1, -R3 ;  /* 0x00000001e7e7a824 */ /* 0x000fe200078e0a03 */
[----:B------:R-:W-:Y:S01]  /*b700*/  ISETP.GE.AND P2, PT, R209, RZ, PT ;  /* 0x000000ffd100720c */ /* 0x000fe20003f46270 */
[----:B------:R-:W-:Y:S01]  /*b710*/  @!P0 IMAD.MOV R207, RZ, RZ, -R207 ;  /* 0x000000ffffcf8224 */ /* 0x000fe200078e0acf */
[----:B------:R-:W-:Y:S01]  /*b720*/  ISETP.GE.AND P0, PT, R208, RZ, PT ;  /* 0x000000ffd000720c */ /* 0x000fe20003f06270 */
[----:B------:R-:W-:Y:S01]  /*b730*/  IMAD.MOV.U32 R208, RZ, RZ, R231 ;  /* 0x000000ffffd07224 */ /* 0x000fe200078e00e7 */
[----:B------:R-:W-:Y:S01]  /*b740*/  IABS R231, R210 ;  /* 0x000000d200e77213 */ /* 0x000fe20000000000 */
[----:B------:R-:W-:Y:S02]  /*b750*/  IMAD R232, R3, R234, R232 ;  /* 0x000000ea03e87224 */ /* 0x000fe400078e02e8 */
[----:B------:R-:W-:-:S02]  /*b760*/  @!P4 IMAD.IADD R217, R217, 0x1, -R3 ;  /* 0x00000001d9d9c824 */ /* 0x000fc400078e0a03 */
[----:B------:R-:W-:Y:S01]  /*b770*/  @!P3 IMAD.IADD R218, R218, 0x1, -R3 ;  /* 0x00000001dadab824 */ /* 0x000fe200078e0a03 */
[C---:B------:R-:W-:Y:S01]  /*b780*/  ISETP.GT.U32.AND P3, PT, R3.reuse, R232, PT ;  /* 0x000000e80300720c */ /* 0x040fe20003f64070 */
[----:B------:R-:W-:Y:S01]  /*b790*/  IMAD.MOV.U32 R209, RZ, RZ, R233 ;  /* 0x000000ffffd17224 */ /* 0x000fe200078e00e9 */
[----:B------:R-:W-:Y:S01]  /*b7a0*/  ISETP.GT.U32.AND P4, PT, R3, R217, PT ;  /* 0x000000d90300720c */ /* 0x000fe20003f84070 */
[----:B------:R-:W-:-:S04]  /*b7b0*/  IMAD.HI.U32 R233, R5, R231, RZ ;  /* 0x000000e705e97227 */ /* 0x000fc800078e00ff */
[----:B------:R-:W-:Y:S02]  /*b7c0*/  IMAD.MOV R233, RZ, RZ, -R233 ;  /* 0x000000ffffe97224 */ /* 0x000fe400078e0ae9 */
[----:B------:R-:W-:Y:S01]  /*b7d0*/  @!P5 IMAD.MOV R209, RZ, RZ, -R209 ;  /* 0x000000ffffd1d224 */ /* 0x000fe200078e0ad1 */
[----:B------:R-:W-:Y:S01]  /*b7e0*/  ISETP.GE.AND P5, PT, R212, RZ, PT ;  /* 0x000000ffd400720c */ /* 0x000fe20003fa6270 */
[----:B------:R-:W-:Y:S01]  /*b7f0*/  IMAD R231, R3, R233, R231 ;  /* 0x000000e903e77224 */ /* 0x000fe200078e02e7 */
[----:B------:R-:W-:Y:S01]  /*b800*/  IABS R233, R214 ;  /* 0x000000d600e97213 */ /* 0x000fe20000000000 */
[--C-:B------:R-:W-:Y:S02]  /*b810*/  @!P3 IMAD.IADD R232, R232, 0x1, -R3.reuse ;  /* 0x00000001e8e8b824 */ /* 0x100fe400078e0a03 */
[----:B------:R-:W-:Y:S01]  /*b820*/  @!P4 IMAD.IADD R217, R217, 0x1, -R3 ;  /* 0x00000001d9d9c824 */ /* 0x000fe200078e0a03 */
[----:B------:R-:W-:Y:S01]  /*b830*/  ISETP.GT.U32.AND P4, PT, R3, R231, PT ;  /* 0x000000e70300720c */ /* 0x000fe20003f84070 */
[----:B------:R-:W-:Y:S01]  /*b840*/  IMAD.HI.U32 R212, R5, R241, RZ ;  /* 0x000000f105d47227 */ /* 0x000fe200078e00ff */
[----:B------:R-:W-:-:S03]  /*b850*/  ISETP.GT.U32.AND P3, PT, R3, R232, PT ;  /* 0x000000e80300720c */ /* 0x000fc60003f64070 */
[----:B------:R-:W-:Y:S01]  /*b860*/  @!P6 IMAD.MOV R208, RZ, RZ, -R208 ;  /* 0x000000ffffd0e224 */ /* 0x000fe200078e0ad0 */
[----:B------:R-:W-:Y:S01]  /*b870*/  ISETP.GE.AND P6, PT, R210, RZ, PT ;  /* 0x000000ffd200720c */ /* 0x000fe20003fc6270 */
[----:B------:R-:W-:Y:S02]  /*b880*/  IMAD.MOV R212, RZ, RZ, -R212 ;  /* 0x000000ffffd47224 */ /* 0x000fe400078e0ad4 */
[----:B------:R-:W-:Y:S01]  /*b890*/  IMAD.MOV.U32 R210, RZ, RZ, R218 ;  /* 0x000000ffffd27224 */ /* 0x000fe200078e00da */
[----:B------:R-:W-:Y:S01]  /*b8a0*/  IABS R218, R215 ;  /* 0x000000d700da7213 */ /* 0x000fe20000000000 */
[----:B------:R-:W-:Y:S02]  /*b8b0*/  IMAD R241, R3, R212, R241 ;  /* 0x000000d403f17224 */ /* 0x000fe400078e02f1 */
[----:B------:R-:W-:Y:S02]  /*b8c0*/  @!P4 IMAD.IADD R231, R231, 0x1, -R3 ;  /* 0x00000001e7e7c824 */ /* 0x000fe400078e0a03 */
[----:B------:R-:W-:Y:S01]  /*b8d0*/  @!P1 IMAD.MOV R210, RZ, RZ, -R210 ;  /* 0x000000ffffd29224 */ /* 0x000fe200078e0ad2 */
[----:B------:R-:W-:Y:S01]  /*b8e0*/  ISETP.GE.AND P1, PT, R211, RZ, PT ;  /* 0x000000ffd300720c */ /* 0x000fe20003f26270 */
[----:B------:R-:W-:Y:S01]  /*b8f0*/  IMAD.HI.U32 R211, R5, R239, RZ ;  /* 0x000000ef05d37227 */ /* 0x000fe200078e00ff */
[----:B------:R-:W-:-:S03]  /*b900*/  ISETP.GT.U32.AND P4, PT, R3, R231, PT ;  /* 0x000000e70300720c */ /* 0x000fc60003f84070 */
[----:B------:R-:W-:Y:S01]  /*b910*/  @!P3 IMAD.IADD R232, R232, 0x1, -R3 ;  /* 0x00000001e8e8b824 */ /* 0x000fe200078e0a03 */
[----:B------:R-:W-:Y:S01]  /*b920*/  ISETP.GT.U32.AND P3, PT, R3, R241, PT ;  /* 0x000000f10300720c */ /* 0x000fe20003f64070 */
[----:B------:R-:W-:Y:S02]  /*b930*/  IMAD.MOV R211, RZ, RZ, -R211 ;  /* 0x000000ffffd37224 */ /* 0x000fe400078e0ad3 */
[----:B------:R-:W-:-:S04]  /*b940*/  IMAD.HI.U32 R236, R5, R233, RZ ;  /* 0x000000e905ec7227 */ /* 0x000fc800078e00ff */
[C---:B------:R-:W-:Y:S02]  /*b950*/  IMAD R239, R3.reuse, R211, R239 ;  /* 0x000000d303ef7224 */ /* 0x040fe400078e02ef */
[----:B------:R-:W-:Y:S02]  /*b960*/  IMAD.MOV.U32 R211, RZ, RZ, R217 ;  /* 0x000000ffffd37224 */ /* 0x000fe400078e00d9 */
[----:B------:R-:W-:Y:S01]  /*b970*/  IMAD.MOV.U32 R212, RZ, RZ, R232 ;  /* 0x000000ffffd47224 */ /* 0x000fe200078e00e8 */
[----:B------:R-:W-:Y:S01]  /*b980*/  IABS R232, R223 ;  /* 0x000000df00e87213 */ /* 0x000fe20000000000 */
[----:B------:R-:W-:Y:S01]  /*b990*/  @!P2 IMAD.MOV R211, RZ, RZ, -R211 ;  /* 0x000000ffffd3a224 */ /* 0x000fe200078e0ad3 */
[----:B------:R-:W-:Y:S01]  /*b9a0*/  ISETP.GT.U32.AND P2, PT, R3, R239, PT ;  /* 0x000000ef0300720c */ /* 0x000fe20003f44070 */
[----:B------:R-:W-:Y:S02]  /*b9b0*/  IMAD.MOV R236, RZ, RZ, -R236 ;  /* 0x000000ffffec7224 */ /* 0x000fe400078e0aec */
[----:B------:R-:W-:-:S02]  /*b9c0*/  @!P3 IMAD.IADD R241, R241, 0x1, -R3 ;  /* 0x00000001f1f1b824 */ /* 0x000fc400078e0a03 */
[----:B------:R-:W-:Y:S02]  /*b9d0*/  @!P4 IMAD.IADD R231, R231, 0x1, -R3 ;  /* 0x00000001e7e7c824 */ /* 0x000fe400078e0a03 */
[----:B------:R-:W-:Y:S01]  /*b9e0*/  @!P0 IMAD.MOV R212, RZ, RZ, -R212 ;  /* 0x000000ffffd48224 */ /* 0x000fe200078e0ad4 */
[----:B------:R-:W-:Y:S01]  /*b9f0*/  ISETP.GE.AND P0, PT, R213, RZ, PT ;  /* 0x000000ffd500720c */ /* 0x000fe20003f06270 */
[C---:B------:R-:W-:Y:S01]  /*ba00*/  IMAD R217, R3.reuse, R236, R233 ;  /* 0x000000ec03d97224 */ /* 0x040fe200078e02e9 */
[----:B------:R-:W-:Y:S01]  /*ba10*/  ISETP.GT.U32.AND P3, PT, R3, R241, PT ;  /* 0x000000f10300720c */ /* 0x000fe20003f64070 */
[----:B------:R-:W-:Y:S01]  /*ba20*/  IMAD.MOV.U32 R213, RZ, RZ, R231 ;  /* 0x000000ffffd57224 */ /* 0x000fe200078e00e7 */
[----:B------:R-:W-:Y:S01]  /*ba30*/  IABS R236, R219 ;  /* 0x000000db00ec7213 */ /* 0x000fe20000000000 */
[----:B------:R-:W-:Y:S01]  /*ba40*/  IMAD.HI.U32 R235, R5, R240, RZ ;  /* 0x000000f005eb7227 */ /* 0x000fe200078e00ff */
[----:B------:R-:W-:-:S03]  /*ba50*/  IABS R233, R222 ;  /* 0x000000de00e97213 */ /* 0x000fc60000000000 */
[----:B------:R-:W-:-:S04]  /*ba60*/  IMAD.HI.U32 R234, R5, R218, RZ ;  /* 0x000000da05ea7227 */ /* 0x000fc800078e00ff */
[----:B------:R-:W-:Y:S01]  /*ba70*/  @!P6 IMAD.MOV R213, RZ, RZ, -R213 ;  /* 0x000000ffffd5e224 */ /* 0x000fe200078e0ad5 */
[C---:B------:R-:W-:Y:S01]  /*ba80*/  ISETP.GT.U32.AND P6, PT, R3.reuse, R217, PT ;  /* 0x000000d90300720c */ /* 0x040fe20003fc4070 */
[----:B------:R-:W-:Y:S02]  /*ba90*/  IMAD.MOV R235, RZ, RZ, -R235 ;  /* 0x000000ffffeb7224 */ /* 0x000fe400078e0aeb */
[----:B------:R-:W-:Y:S02]  /*baa0*/  IMAD.MOV R234, RZ, RZ, -R234 ;  /* 0x000000ffffea7224 */ /* 0x000fe400078e0aea */
[----:B------:R-:W-:Y:S01]  /*bab0*/  IMAD R240, R3, R235, R240 ;  /* 0x000000eb03f07224 */ /* 0x000fe200078e02f0 */
[----:B------:R-:W-:Y:S01]  /*bac0*/  IABS R235, R220 ;  /* 0x000000dc00eb7213 */ /* 0x000fe20000000000 */
[--C-:B------:R-:W-:Y:S02]  /*bad0*/  @!P2 IMAD.IADD R239, R239, 0x1, -R3.reuse ;  /* 0x00000001efefa824 */ /* 0x100fe400078e0a03 */
[C---:B------:R-:W-:Y:S01]  /*bae0*/  IMAD R218, R3.reuse, R234, R218 ;  /* 0x000000ea03da7224 */ /* 0x040fe200078e02da */
[----:B------:R-:W-:Y:S01]  /*baf0*/  ISETP.GT.U32.AND P4, PT, R3, R240, PT ;  /* 0x000000f00300720c */ /* 0x000fe20003f84070 */
[----:B------:R-:W-:Y:S01]  /*bb00*/  @!P3 IMAD.IADD R241, R241, 0x1, -R3 ;  /* 0x00000001f1f1b824 */ /* 0x000fe200078e0a03 */
[----:B------:R-:W-:Y:S01]  /*bb10*/  ISETP.GT.U32.AND P2, PT, R3, R239, PT ;  /* 0x000000ef0300720c */ /* 0x000fe20003f44070 */
[----:B------:R-:W-:Y:S01]  /*bb20*/  IMAD.HI.U32 R231, R5, R237, RZ ;  /* 0x000000ed05e77227 */ /* 0x000fe200078e00ff */
[----:B------:R-:W-:-:S02]  /*bb30*/  ISETP.GT.U32.AND P3, PT, R3, R218, PT ;  /* 0x000000da0300720c */ /* 0x000fc40003f64070 */
[----:B------:R-:W-:Y:S01]  /*bb40*/  IABS R234, R221 ;  /* 0x000000dd00ea7213 */ /* 0x000fe20000000000 */
[----:B------:R-:W-:Y:S02]  /*bb50*/  @!P6 IMAD.IADD R217, R217, 0x1, -R3 ;  /* 0x00000001d9d9e824 */ /* 0x000fe400078e0a03 */
[----:B------:R-:W-:Y:S02]  /*bb60*/  IMAD.MOV R231, RZ, RZ, -R231 ;  /* 0x000000ffffe77224 */ /* 0x000fe400078e0ae7 */
[----:B------:R-:W-:Y:S01]  /*bb70*/  IMAD.HI.U32 R242, R5, R233, RZ ;  /* 0x000000e905f27227 */ /* 0x000fe200078e00ff */
[----:B------:R-:W-:-:S03]  /*bb80*/  ISETP.GT.U32.AND P6, PT, R3, R217, PT ;  /* 0x000000d90300720c */ /* 0x000fc60003fc4070 */
[----:B------:R-:W-:Y:S02]  /*bb90*/  IMAD R237, R3, R231, R237 ;  /* 0x000000e703ed7224 */ /* 0x000fe400078e02ed */
[----:B------:R-:W-:-:S04]  /*bba0*/  IMAD.HI.U32 R231, R5, R236, RZ ;  /* 0x000000ec05e77227 */ /* 0x000fc800078e00ff */
[--C-:B------:R-:W-:Y:S02]  /*bbb0*/  @!P4 IMAD.IADD R240, R240, 0x1, -R3.reuse ;  /* 0x00000001f0f0c824 */ /* 0x100fe400078e0a03 */
[--C-:B------:R-:W-:Y:S01]  /*bbc0*/  @!P2 IMAD.IADD R239, R239, 0x1, -R3.reuse ;  /* 0x00000001efefa824 */ /* 0x100fe200078e0a03 */
[----:B------:R-:W-:Y:S01]  /*bbd0*/  ISETP.GE.AND P2, PT, R214, RZ, PT ;  /* 0x000000ffd600720c */ /* 0x000fe20003f46270 */
[----:B------:R-:W-:Y:S01]  /*bbe0*/  @!P3 IMAD.IADD R218, R218, 0x1, -R3 ;  /* 0x00000001dadab824 */ /* 0x000fe200078e0a03 */
[----:B------:R-:W-:Y:S01]  /*bbf0*/  ISETP.GT.U32.AND P4, PT, R3, R240, PT ;  /* 0x000000f00300720c */ /* 0x000fe20003f84070 */
[----:B------:R-:W-:Y:S02]  /*bc00*/  IMAD.MOV R231, RZ, RZ, -R231 ;  /* 0x000000ffffe77224 */ /* 0x000fe400078e0ae7 */
[----:B------:R-:W-:Y:S01]  /*bc10*/  IMAD.HI.U32 R214, R5, R235, RZ ;  /* 0x000000eb05d67227 */ /* 0x000fe200078e00ff */
[----:B------:R-:W-:-:S03]  /*bc20*/  ISETP.GT.U32.AND P3, PT, R3, R218, PT ;  /* 0x000000da0300720c */ /* 0x000fc60003f64070 */
[----:B------:R-:W-:Y:S01]  /*bc30*/  IMAD R236, R3, R231, R236 ;  /* 0x000000e703ec7224 */ /* 0x000fe200078e02ec */
[----:B------:R-:W-:Y:S01]  /*bc40*/  IABS R231, R230 ;  /* 0x000000e600e77213 */ /* 0x000fe20000000000 */
[----:B------:R-:W-:Y:S02]  /*bc50*/  IMAD.MOV R214, RZ, RZ, -R214 ;  /* 0x000000ffffd67224 */ /* 0x000fe400078e0ad6 */
[----:B------:R-:W-:Y:S01]  /*bc60*/  @!P6 IMAD.IADD R217, R217, 0x1, -R3 ;  /* 0x00000001d9d9e824 */ /* 0x000fe200078e0a03 */
[C---:B------:R-:W-:Y:S01]  /*bc70*/  ISETP.GT.U32.AND P6, PT, R3.reuse, R236, PT ;  /* 0x000000ec0300720c */ /* 0x040fe20003fc4070 */
[----:B------:R-:W-:Y:S02]  /*bc80*/  IMAD R235, R3, R214, R235 ;  /* 0x000000d603eb7224 */ /* 0x000fe400078e02eb */
[----:B------:R-:W-:-:S04]  /*bc90*/  IMAD.HI.U32 R214, R5, R234, RZ ;  /* 0x000000ea05d67227 */ /* 0x000fc800078e00ff */
[----:B------:R-:W-:Y:S02]  /*bca0*/  IMAD.MOV R214, RZ, RZ, -R214 ;  /* 0x000000ffffd67224 */ /* 0x000fe400078e0ad6 */
[--C-:B------:R-:W-:Y:S01]  /*bcb0*/  @!P4 IMAD.IADD R240, R240, 0x1, -R3.reuse ;  /* 0x00000001f0f0c824 */ /* 0x100fe200078e0a03 */
[C---:B------:R-:W-:Y:S01]  /*bcc0*/  ISETP.GT.U32.AND P4, PT, R3.reuse, R237, PT ;  /* 0x000000ed0300720c */ /* 0x040fe20003f84070 */
[--C-:B------:R-:W-:Y:S01]  /*bcd0*/  @!P3 IMAD.IADD R218, R218, 0x1, -R3.reuse ;  /* 0x00000001dadab824 */ /* 0x100fe200078e0a03 */
[C---:B------:R-:W-:Y:S01]  /*bce0*/  ISETP.GT.U32.AND P3, PT, R3.reuse, R235, PT ;  /* 0x000000eb0300720c */ /* 0x040fe20003f64070 */
[----:B------:R-:W-:Y:S02]  /*bcf0*/  IMAD R234, R3, R214, R234 ;  /* 0x000000d603ea7224 */ /* 0x000fe400078e02ea */
[----:B------:R-:W-:Y:S02]  /*bd00*/  @!P6 IMAD.IADD R236, R236, 0x1, -R3 ;  /* 0x00000001ecece824 */ /* 0x000fe400078e0a03 */
[----:B------:R-:W-:Y:S01]  /*bd10*/  IMAD.HI.U32 R214, R5, R231, RZ ;  /* 0x000000e705d67227 */ /* 0x000fe200078e00ff */
[----:B------:R-:W-:-:S03]  /*bd20*/  ISETP.GT.U32.AND P6, PT, R3, R234, PT ;  /* 0x000000ea0300720c */ /* 0x000fc60003fc4070 */
[----:B------:R-:W-:Y:S02]  /*bd30*/  IMAD.MOV R214, RZ, RZ, -R214 ;  /* 0x000000ffffd67224 */ /* 0x000fe400078e0ad6 */
[--C-:B------:R-:W-:Y:S01]  /*bd40*/  @!P4 IMAD.IADD R237, R237, 0x1, -R3.reuse ;  /* 0x00000001ededc824 */ /* 0x100fe200078e0a03 */
[----:B------:R-:W-:Y:S01]  /*bd50*/  ISETP.GE.AND P4, PT, R215, RZ, PT ;  /* 0x000000ffd700720c */ /* 0x000fe20003f86270 */
[----:B------:R-:W-:Y:S01]  /*bd60*/  @!P3 IMAD.IADD R235, R235, 0x1, -R3 ;  /* 0x00000001ebebb824 */ /* 0x000fe200078e0a03 */
[----:B------:R-:W-:Y:S01]  /*bd70*/  ISETP.GE.AND P3, PT, R216, RZ, PT ;  /* 0x000000ffd800720c */ /* 0x000fe20003f66270 */
[----:B------:R-:W-:Y:S02]  /*bd80*/  IMAD R231, R3, R214, R231 ;  /* 0x000000d603e77224 */ /* 0x000fe400078e02e7 */
[----:B------:R-:W-:-:S04]  /*bd90*/  IMAD.HI.U32 R215, R5, R232, RZ ;  /* 0x000000e805d77227 */ /* 0x000fc800078e00ff */
[----:B------:R-:W-:Y:S02]  /*bda0*/  IMAD.MOV.U32 R214, RZ, RZ, R241 ;  /* 0x000000ffffd67224 */ /* 0x000fe400078e00f1 */
[----:B------:R-:W-:Y:S01]  /*bdb0*/  @!P6 IMAD.IADD R234, R234, 0x1, -R3 ;  /* 0x00000001eaeae824 */ /* 0x000fe200078e0a03 */
[C---:B------:R-:W-:Y:S01]  /*bdc0*/  ISETP.GT.U32.AND P6, PT, R3.reuse, R235, PT ;  /* 0x000000eb0300720c */ /* 0x040fe20003fc4070 */
[----:B------:R-:W-:Y:S02]  /*bdd0*/  IMAD.MOV R241, RZ, RZ, -R215 ;  /* 0x000000fffff17224 */ /* 0x000fe400078e0ad7 */
[----:B------:R-:W-:Y:S01]  /*bde0*/  @!P5 IMAD.MOV R214, RZ, RZ, -R214 ;  /* 0x000000ffffd6d224 */ /* 0x000fe200078e0ad6 */
[----:B------:R-:W-:Y:S01]  /*bdf0*/  ISETP.GT.U32.AND P5, PT, R3, R237, PT ;  /* 0x000000ed0300720c */ /* 0x000fe20003fa4070 */
[----:B------:R-:W-:Y:S01]  /*be00*/  IMAD.MOV.U32 R215, RZ, RZ, R239 ;  /* 0x000000ffffd77224 */ /* 0x000fe200078e00ef */
[----:B------:R-:W-:Y:S01]  /*be10*/  IABS R239, R249 ;  /* 0x000000f900ef7213 */ /* 0x000fe20000000000 */
[----:B------:R-:W-:-:S02]  /*be20*/  IMAD.MOV R242, RZ, RZ, -R242 ;  /* 0x000000fffff27224 */ /* 0x000fc400078e0af2 */
[----:B------:R-:W-:Y:S01]  /*be30*/  @!P1 IMAD.MOV R215, RZ, RZ, -R215 ;  /* 0x000000ffffd79224 */ /* 0x000fe200078e0ad7 */
[C---:B------:R-:W-:Y:S01]  /*be40*/  ISETP.GT.U32.AND P1, PT, R3.reuse, R236, PT ;  /* 0x000000ec0300720c */ /* 0x040fe20003f24070 */
[C---:B------:R-:W-:Y:S01]  /*be50*/  IMAD R232, R3.reuse, R241, R232 ;  /* 0x000000f103e87224 */ /* 0x040fe200078e02e8 */
[----:B------:R-:W-:Y:S01]  /*be60*/  IABS R241, R248 ;  /* 0x000000f800f17213 */ /* 0x000fe20000000000 */
[C---:B------:R-:W-:Y:S01]  /*be70*/  IMAD R233, R3.reuse, R242, R233 ;  /* 0x000000f203e97224 */ /* 0x040fe200078e02e9 */
[----:B------:R-:W-:Y:S01]  /*be80*/  IABS R242, R252 ;  /* 0x000000fc00f27213 */ /* 0x000fe20000000000 */
[----:B------:R-:W-:Y:S01]  /*be90*/  @!P4 IMAD.MOV R218, RZ, RZ, -R218 ;  /* 0x000000ffffdac224 */ /* 0x000fe200078e0ada */
[----:B------:R-:W-:Y:S01]  /*bea0*/  ISETP.GT.U32.AND P4, PT, R3, R231, PT ;  /* 0x000000e70300720c */ /* 0x000fe20003f84070 */
[----:B------:R-:W-:Y:S01]  /*beb0*/  IMAD.MOV.U32 R216, RZ, RZ, R240 ;  /* 0x000000ffffd87224 */ /* 0x000fe200078e00f0 */
[----:B------:R-:W-:Y:S01]  /*bec0*/  IABS R240, R247 ;  /* 0x000000f700f07213 */ /* 0x000fe20000000000 */
[----:B------:R-:W-:Y:S01]  /*bed0*/  @!P6 IMAD.IADD R235, R235, 0x1, -R3 ;  /* 0x00000001ebebe824 */ /* 0x000fe200078e0a03 */
[C---:B------:R-:W-:Y:S01]  /*bee0*/  ISETP.GT.U32.AND P6, PT, R3.reuse, R232, PT ;  /* 0x000000e80300720c */ /* 0x040fe20003fc4070 */
[----:B------:R-:W-:Y:S01]  /*bef0*/  @!P2 IMAD.MOV R217, RZ, RZ, -R217 ;  /* 0x000000ffffd9a224 */ /* 0x000fe200078e0ad9 */
[----:B------:R-:W-:Y:S01]  /*bf00*/  ISETP.GT.U32.AND P2, PT, R3, R233, PT ;  /* 0x000000e90300720c */ /* 0x000fe20003f44070 */
[----:B------:R-:W-:Y:S01]  /*bf10*/  @!P5 IMAD.IADD R237, R237, 0x1, -R3 ;  /* 0x00000001ededd824 */ /* 0x000fe200078e0a03 */
[----:B------:R-:W-:Y:S01]  /*bf20*/  ISETP.GE.AND P5, PT, R219, RZ, PT ;  /* 0x000000ffdb00720c */ /* 0x000fe20003fa6270 */
[----:B------:R-:W-:Y:S01]  /*bf30*/  @!P0 IMAD.MOV R216, RZ, RZ, -R216 ;  /* 0x000000ffffd88224 */ /* 0x000fe200078e0ad8 */
[----:B------:R-:W-:Y:S01]  /*bf40*/  ISETP.GT.U32.AND P0, PT, R3, R234, PT ;  /* 0x000000ea0300720c */ /* 0x000fe20003f04070 */
[----:B------:R-:W-:-:S04]  /*bf50*/  IMAD.HI.U32 R219, R5, R238, RZ ;  /* 0x000000ee05db7227 */ /* 0x000fc800078e00ff */
[----:B------:R-:W-:Y:S01]  /*bf60*/  @!P1 IMAD.IADD R236, R236, 0x1, -R3 ;  /* 0x00000001ecec9824 */ /* 0x000fe200078e0a03 */
[----:B------:R-:W-:Y:S01]  /*bf70*/  ISETP.GE.AND P1, PT, R220, RZ, PT ;  /* 0x000000ffdc00720c */ /* 0x000fe20003f26270 */
[----:B------:R-:W-:Y:S01]  /*bf80*/  IMAD.MOV R219, RZ, RZ, -R219 ;  /* 0x000000ffffdb7224 */ /* 0x000fe200078e0adb */
[----:B------:R-:W-:Y:S01]  /*bf90*/  IABS R220, R229 ;  /* 0x000000e500dc7213 */ /* 0x000fe20000000000 */
[----:B------:R-:W-:Y:S01]  /*bfa0*/  @!P4 IMAD.IADD R231, R231, 0x1, -R3 ;  /* 0x00000001e7e7c824 */ /* 0x000fe200078e0a03 */
[----:B------:R-:W-:Y:S01]  /*bfb0*/  ISETP.GE.AND P4, PT, R230, RZ, PT ;  /* 0x000000ffe600720c */ /* 0x000fe20003f86270 */
[----:B------:R-:W-:Y:S01]  /*bfc0*/  IMAD R238, R3, R219, R238 ;  /* 0x000000db03ee7224 */ /* 0x000fe200078e02ee */
[----:B------:R-:W-:Y:S01]  /*bfd0*/  IABS R230, R224 ;  /* 0x000000e000e67213 */ /* 0x000fe20000000000 */
[----:B------:R-:W-:Y:S02]  /*bfe0*/  IMAD.MOV.U32 R219, RZ, RZ, R237 ;  /* 0x000000ffffdb7224 */ /* 0x000fe400078e00ed */
[----:B------:R-:W-:-:S02]  /*bff0*/  IMAD.MOV.U32 R237, RZ, RZ, R220 ;  /* 0x000000ffffed7224 */ /* 0x000fc400078e00dc */
[----:B------:R-:W-:Y:S02]  /*c000*/  IMAD.MOV.U32 R220, RZ, RZ, R236 ;  /* 0x000000ffffdc7224 */ /* 0x000fe400078e00ec */
[--C-:B------:R-:W-:Y:S01]  /*c010*/  @!P6 IMAD.IADD R232, R232, 0x1, -R3.reuse ;  /* 0x00000001e8e8e824 */ /* 0x100fe200078e0a03 */
[----:B------:R-:W-:Y:S01]  /*c020*/  ISETP.GT.U32.AND P6, PT, R3, R231, PT ;  /* 0x000000e70300720c */ /* 0x000fe20003fc4070 */
[--C-:B------:R-:W-:Y:S01]  /*c030*/  @!P2 IMAD.IADD R233, R233, 0x1, -R3.reuse ;  /* 0x00000001e9e9a824 */ /* 0x100fe200078e0a03 */
[----:B------:R-:W-:Y:S01]  /*c040*/  ISETP.GE.AND P2, PT, R222, RZ, PT ;  /* 0x000000ffde00720c */ /* 0x000fe20003f46270 */
[----:B------:R-:W-:Y:S01]  /*c050*/  @!P0 IMAD.IADD R234, R234, 0x1, -R3 ;  /* 0x00000001eaea8824 */ /* 0x000fe200078e0a03 */
[----:B------:R-:W-:Y:S01]  /*c060*/  ISETP.GE.AND P0, PT, R221, RZ, PT ;  /* 0x000000ffdd00720c */ /* 0x000fe20003f06270 */
[----:B------:R-:W-:Y:S01]  /*c070*/  @!P5 IMAD.MOV R220, RZ, RZ, -R220 ;  /* 0x000000ffffdcd224 */ /* 0x000fe200078e0adc */
[C---:B------:R-:W-:Y:S01]  /*c080*/  ISETP.GT.U32.AND P5, PT, R3.reuse, R232, PT ;  /* 0x000000e80300720c */ /* 0x040fe20003fa4070 */
[----:B------:R-:W-:Y:S01]  /*c090*/  @!P3 IMAD.MOV R219, RZ, RZ, -R219 ;  /* 0x000000ffffdbb224 */ /* 0x000fe200078e0adb */
[----:B------:R-:W-:Y:S01]  /*c0a0*/  ISETP.GT.U32.AND P3, PT, R3, R233, PT ;  /* 0x000000e90300720c */ /* 0x000fe20003f64070 */
[----:B------:R-:W-:-:S02]  /*c0b0*/  IMAD.MOV.U32 R221, RZ, RZ, R235 ;  /* 0x000000ffffdd7224 */ /* 0x000fc400078e00eb */
[----:B------:R-:W-:-:S04]  /*c0c0*/  IMAD.HI.U32 R235, R5, R237, RZ ;  /* 0x000000ed05eb7227 */ /* 0x000fc800078e00ff */
[----:B------:R-:W-:Y:S02]  /*c0d0*/  IMAD.MOV R235, RZ, RZ, -R235 ;  /* 0x000000ffffeb7224 */ /* 0x000fe400078e0aeb */
[----:B------:R-:W-:Y:S01]  /*c0e0*/  @!P6 IMAD.IADD R231, R231, 0x1, -R3 ;  /* 0x00000001e7e7e824 */ /* 0x000fe200078e0a03 */
[----:B------:R-:W-:Y:S01]  /*c0f0*/  ISETP.GE.AND P6, PT, R229, RZ, PT ;  /* 0x000000ffe500720c */ /* 0x000fe20003fc6270 */
[----:B------:R-:W-:Y:S02]  /*c100*/  IMAD R237, R3, R235, R237 ;  /* 0x000000eb03ed7224 */ /* 0x000fe400078e02ed */
[----:B------:R-:W-:Y:S01]  /*c110*/  @!P1 IMAD.MOV R221, RZ, RZ, -R221 ;  /* 0x000000ffffdd9224 */ /* 0x000fe200078e0add */
[----:B------:R-:W-:Y:S01]  /*c120*/  ISETP.GE.AND P1, PT, R223, RZ, PT ;  /* 0x000000ffdf00720c */ /* 0x000fe20003f26270 */
[----:B------:R-:W-:-:S04]  /*c130*/  IMAD.HI.U32 R229, R5, R230, RZ ;  /* 0x000000e605e57227 */ /* 0x000fc800078e00ff */
[--C-:B------:R-:W-:Y:S01]  /*c140*/  @!P5 IMAD.IADD R232, R232, 0x1, -R3.reuse ;  /* 0x00000001e8e8d824 */ /* 0x100fe200078e0a03 */
[----:B------:R-:W-:Y:S01]  /*c150*/  ISETP.GT.U32.AND P5, PT, R3, R237, PT ;  /* 0x000000ed0300720c */ /* 0x000fe20003fa4070 */
[----:B------:R-:W-:Y:S01]  /*c160*/  @!P3 IMAD.IADD R233, R233, 0x1, -R3 ;  /* 0x00000001e9e9b824 */ /* 0x000fe200078e0a03 */
[----:B------:R-:W-:Y:S01]  /*c170*/  ISETP.GE.AND P3, PT, R225, RZ, PT ;  /* 0x000000ffe100720c */ /* 0x000fe20003f66270 */
[----:B------:R-:W-:Y:S01]  /*c180*/  IMAD.MOV R229, RZ, RZ, -R229 ;  /* 0x000000ffffe57224 */ /* 0x000fe200078e0ae5 */
[----:B------:R-:W-:Y:S01]  /*c190*/  IABS R225, R227 ;  /* 0x000000e300e17213 */ /* 0x000fe20000000000 */
[----:B------:R-:W-:Y:S02]  /*c1a0*/  IMAD.MOV.U32 R223, RZ, RZ, R233 ;  /* 0x000000ffffdf7224 */ /* 0x000fe400078e00e9 */
[----:B------:R-:W-:Y:S02]  /*c1b0*/  IMAD R229, R3, R229, R230 ;  /* 0x000000e503e57224 */ /* 0x000fe400078e02e6 */
[----:B------:R-:W-:-:S02]  /*c1c0*/  IMAD.MOV.U32 R230, RZ, RZ, R225 ;  /* 0x000000ffffe67224 */ /* 0x000fc400078e00e1 */
[----:B------:R-:W-:Y:S01]  /*c1d0*/  IMAD.MOV.U32 R225, RZ, RZ, R232 ;  /* 0x000000ffffe17224 */ /* 0x000fe200078e00e8 */
[----:B------:R-:W-:Y:S01]  /*c1e0*/  IABS R232, R8 ;  /* 0x0000000800e87213 */ /* 0x000fe20000000000 */
[----:B------:R-:W-:Y:S01]  /*c1f0*/  IMAD.MOV.U32 R222, RZ, RZ, R234 ;  /* 0x000000ffffde7224 */ /* 0x000fe200078e00ea */
[----:B------:R-:W-:Y:S01]  /*c200*/  IABS R234, R226 ;  /* 0x000000e200ea7213 */ /* 0x000fe20000000000 */
[----:B------:R-:W-:Y:S01]  /*c210*/  @!P1 IMAD.MOV R225, RZ, RZ, -R225 ;  /* 0x000000ffffe19224 */ /* 0x000fe200078e0ae1 */
[----:B------:R-:W-:Y:S01]  /*c220*/  ISETP.GT.U32.AND P1, PT, R3, R229, PT ;  /* 0x000000e50300720c */ /* 0x000fe20003f24070 */
[----:B------:R-:W-:Y:S02]  /*c230*/  @!P5 IMAD.IADD R237, R237, 0x1, -R3 ;  /* 0x00000001ededd824 */ /* 0x000fe400078e0a03 */
[----:B------:R-:W-:Y:S01]  /*c240*/  @!P2 IMAD.MOV R223, RZ, RZ, -R223 ;  /* 0x000000ffffdfa224 */ /* 0x000fe200078e0adf */
[----:B------:R-:W-:Y:S01]  /*c250*/  ISETP.GE.AND P2, PT, R224, RZ, PT ;  /* 0x000000ffe000720c */ /* 0x000fe20003f46270 */
[----:B------:R-:W-:Y:S01]  /*c260*/  @!P0 IMAD.MOV R222, RZ, RZ, -R222 ;  /* 0x000000ffffde8224 */ /* 0x000fe200078e0ade */
[C---:B------:R-:W-:Y:S01]  /*c270*/  ISETP.GT.U32.AND P0, PT, R3.reuse, R238, PT ;  /* 0x000000ee0300720c */ /* 0x040fe20003f04070 */
[----:B------:R-:W-:Y:S01]  /*c280*/  IMAD.MOV.U32 R224, RZ, RZ, R231 ;  /* 0x000000ffffe07224 */ /* 0x000fe200078e00e7 */
[----:B------:R-:W-:Y:S01]  /*c290*/  ISETP.GT.U32.AND P5, PT, R3, R237, PT ;  /* 0x000000ed0300720c */ /* 0x000fe20003fa4070 */
[----:B------:R-:W-:-:S04]  /*c2a0*/  IMAD.HI.U32 R233, R5, R234, RZ ;  /* 0x000000ea05e97227 */ /* 0x000fc800078e00ff */
[----:B------:R-:W-:-:S04]  /*c2b0*/  IMAD.HI.U32 R231, R5, R230, RZ ;  /* 0x000000e605e77227 */ /* 0x000fc800078e00ff */
[----:B------:R-:W-:Y:S01]  /*c2c0*/  @!P4 IMAD.MOV R224, RZ, RZ, -R224 ;  /* 0x000000ffffe0c224 */ /* 0x000fe200078e0ae0 */
[----:B------:R-:W-:Y:S01]  /*c2d0*/  ISETP.GE.AND P4, PT, R226, RZ, PT ;  /* 0x000000ffe200720c */ /* 0x000fe20003f86270 */
[----:B------:R-:W-:Y:S01]  /*c2e0*/  IMAD.MOV R233, RZ, RZ, -R233 ;  /* 0x000000ffffe97224 */ /* 0x000fe200078e0ae9 */
[----:B------:R-:W-:Y:S01]  /*c2f0*/  IABS R226, R228 ;  /* 0x000000e400e27213 */ /* 0x000fe20000000000 */
[----:B------:R-:W-:Y:S02]  /*c300*/  IMAD.MOV R231, RZ, RZ, -R231 ;  /* 0x000000ffffe77224 */ /* 0x000fe400078e0ae7 */
[----:B------:R-:W-:Y:S02]  /*c310*/  @!P1 IMAD.IADD R229, R229, 0x1, -R3 ;  /* 0x00000001e5e59824 */ /* 0x000fe400078e0a03 */
[C---:B------:R-:W-:Y:S01]  /*c320*/  IMAD R234, R3.reuse, R233, R234 ;  /* 0x000000e903ea7224 */ /* 0x040fe200078e02ea */
[----:B------:R-:W-:Y:S01]  /*c330*/  IABS R233, R7 ;  /* 0x0000000700e97213 */ /* 0x000fe20000000000 */
[C---:B------:R-:W-:Y:S01]  /*c340*/  IMAD R230, R3.reuse, R231, R230 ;  /* 0x000000e703e67224 */ /* 0x040fe200078e02e6 */
[----:B------:R-:W-:Y:S01]  /*c350*/  ISETP.GT.U32.AND P1, PT, R3, R229, PT ;  /* 0x000000e50300720c */ /* 0x000fe20003f24070 */
[----:B------:R-:W-:-:S02]  /*c360*/  IMAD.MOV.U32 R231, RZ, RZ, R226 ;  /* 0x000000ffffe77224 */ /* 0x000fc400078e00e2 */
[--C-:B------:R-:W-:Y:S02]  /*c370*/  @!P0 IMAD.IADD R238, R238, 0x1, -R3.reuse ;  /* 0x00000001eeee8824 */ /* 0x100fe400078e0a03 */
[----:B------:R-:W-:Y:S01]  /*c380*/  @!P5 IMAD.IADD R237, R237, 0x1, -R3 ;  /* 0x00000001ededd824 */ /* 0x000fe200078e0a03 */
[----:B------:R-:W-:Y:S01]  /*c390*/  ISETP.GT.U32.AND P5, PT, R3, R234, PT ;  /* 0x000000ea0300720c */ /* 0x000fe20003fa4070 */
[----:B------:R-:W-:Y:S01]  /*c3a0*/  IMAD.HI.U32 R235, R5, R231, RZ ;  /* 0x000000e705eb7227 */ /* 0x000fe200078e00ff */
[----:B------:R-:W-:-:S03]  /*c3b0*/  ISETP.GT.U32.AND P0, PT, R3, R238, PT ;  /* 0x000000ee0300720c */ /* 0x000fc60003f04070 */
[----:B------:R-:W-:Y:S02]  /*c3c0*/  IMAD.MOV R236, RZ, RZ, -R235 ;  /* 0x000000ffffec7224 */ /* 0x000fe400078e0aeb */
[----:B------:R-:W-:Y:S02]  /*c3d0*/  @!P1 IMAD.IADD R229, R229, 0x1, -R3 ;  /* 0x00000001e5e59824 */ /* 0x000fe400078e0a03 */
[----:B------:R-:W-:Y:S02]  /*c3e0*/  IMAD R231, R3, R236, R231 ;  /* 0x000000ec03e77224 */ /* 0x000fe400078e02e7 */
[----:B------:R-:W-:-:S03]  /*c3f0*/  IMAD.HI.U32 R235, R5, R232, RZ ;  /* 0x000000e805eb7227 */ /* 0x000fc600078e00ff */
[----:B------:R-:W-:Y:S01]  /*c400*/  ISETP.GT.U32.AND P1, PT, R3, R231, PT ;  /* 0x000000e70300720c */ /* 0x000fe20003f24070 */
[--C-:B------:R-:W-:Y:S02]  /*c410*/  @!P5 IMAD.IADD R234, R234, 0x1, -R3.reuse ;  /* 0x00000001eaead824 */ /* 0x100fe400078e0a03 */
[----:B------:R-:W-:Y:S01]  /*c420*/  @!P0 IMAD.IADD R238, R238, 0x1, -R3 ;  /* 0x00000001eeee8824 */ /* 0x000fe200078e0a03 */
[----:B------:R-:W-:Y:S01]  /*c430*/  ISETP.GE.AND P0, PT, R227, RZ, PT ;  /* 0x000000ffe300720c */ /* 0x000fe20003f06270 */
[----:B------:R-:W-:Y:S01]  /*c440*/  IMAD.MOV.U32 R227, RZ, RZ, R237 ;  /* 0x000000ffffe37224 */ /* 0x000fe200078e00ed */
[----:B------:R-:W-:Y:S01]  /*c450*/  ISETP.GT.U32.AND P5, PT, R3, R234, PT ;  /* 0x000000ea0300720c */ /* 0x000fe20003fa4070 */
[----:B------:R-:W-:Y:S01]  /*c460*/  IMAD.MOV.U32 R226, RZ, RZ, R238 ;  /* 0x000000ffffe27224 */ /* 0x000fe200078e00ee */
[----:B------:R-:W-:Y:S01]  /*c470*/  IABS R237, R245 ;  /* 0x000000f500ed7213 */ /* 0x000fe20000000000 */
[----:B------:R-:W-:Y:S02]  /*c480*/  IMAD.MOV R235, RZ, RZ, -R235 ;  /* 0x000000ffffeb7224 */ /* 0x000fe400078e0aeb */
[----:B------:R-:W-:-:S04]  /*c490*/  IMAD.HI.U32 R236, R5, R233, RZ ;  /* 0x000000e905ec7227 */ /* 0x000fc800078e00ff */
[----:B------:R-:W-:Y:S01]  /*c4a0*/  @!P3 IMAD.MOV R226, RZ, RZ, -R226 ;  /* 0x000000ffffe2b224 */ /* 0x000fe200078e0ae2 */
[C---:B------:R-:W-:Y:S01]  /*c4b0*/  ISETP.GT.U32.AND P3, PT, R3.reuse, R230, PT ;  /* 0x000000e60300720c */ /* 0x040fe20003f64070 */
[----:B------:R-:W-:Y:S01]  /*c4c0*/  @!P6 IMAD.MOV R227, RZ, RZ, -R227 ;  /* 0x000000ffffe3e224 */ /* 0x000fe200078e0ae3 */
[----:B------:R-:W-:Y:S01]  /*c4d0*/  ISETP.GE.AND P6, PT, R228, RZ, PT ;  /* 0x000000ffe400720c */ /* 0x000fe20003fc6270 */
[----:B------:R-:W-:Y:S01]  /*c4e0*/  IMAD R232, R3, R235, R232 ;  /* 0x000000eb03e87224 */ /* 0x000fe200078e02e8 */
[----:B------:R-:W-:Y:S01]  /*c4f0*/  IABS R235, R6 ;  /* 0x0000000600eb7213 */ /* 0x000fe20000000000 */
[----:B------:R-:W-:Y:S01]  /*c500*/  IMAD.MOV.U32 R228, RZ, RZ, R229 ;  /* 0x000000ffffe47224 */ /* 0x000fe200078e00e5 */
[----:B------:R-:W-:Y:S01]  /*c510*/  IABS R229, R2 ;  /* 0x0000000200e57213 */ /* 0x000fe20000000000 */
[----:B------:R-:W-:Y:S02]  /*c520*/  @!P1 IMAD.IADD R231, R231, 0x1, -R3 ;  /* 0x00000001e7e79824 */ /* 0x000fe400078e0a03 */
[----:B------:R-:W-:-:S02]  /*c530*/  IMAD.MOV R236, RZ, RZ, -R236 ;  /* 0x000000ffffec7224 */ /* 0x000fc400078e0aec */
[----:B------:R-:W-:Y:S01]  /*c540*/  @!P2 IMAD.MOV R228, RZ, RZ, -R228 ;  /* 0x000000ffffe4a224 */ /* 0x000fe200078e0ae4 */
[C---:B------:R-:W-:Y:S01]  /*c550*/  ISETP.GT.U32.AND P2, PT, R3.reuse, R232, PT ;  /* 0x000000e80300720c */ /* 0x040fe20003f44070 */
[----:B------:R-:W-:Y:S01]  /*c560*/  @!P5 IMAD.IADD R234, R234, 0x1, -R3 ;  /* 0x00000001eaead824 */ /* 0x000fe200078e0a03 */
[C---:B------:R-:W-:Y:S01]  /*c570*/  ISETP.GT.U32.AND P1, PT, R3.reuse, R231, PT ;  /* 0x000000e70300720c */ /* 0x040fe20003f24070 */
[----:B------:R-:W-:Y:S01]  /*c580*/  IMAD R233, R3, R236, R233 ;  /* 0x000000ec03e97224 */ /* 0x000fe200078e02e9 */
[----:B------:R-:W-:Y:S01]  /*c590*/  ISETP.GE.AND P5, PT, R8, RZ, PT ;  /* 0x000000ff0800720c */ /* 0x000fe20003fa6270 */
[----:B------:R-:W-:-:S04]  /*c5a0*/  IMAD.HI.U32 R236, R5, R235, RZ ;  /* 0x000000eb05ec7227 */ /* 0x000fc800078e00ff */
[----:B------:R-:W-:Y:S02]  /*c5b0*/  IMAD.MOV.U32 R8, RZ, RZ, R229 ;  /* 0x000000ffff087224 */ /* 0x000fe400078e00e5 */
[----:B------:R-:W-:Y:S02]  /*c5c0*/  IMAD.MOV.U32 R229, RZ, RZ, R234 ;  /* 0x000000ffffe57224 */ /* 0x000fe400078e00ea */
[----:B------:R-:W-:Y:S02]  /*c5d0*/  IMAD.MOV R234, RZ, RZ, -R236 ;  /* 0x000000ffffea7224 */ /* 0x000fe400078e0aec */
[----:B------:R-:W-:Y:S02]  /*c5e0*/  @!P3 IMAD.IADD R230, R230, 0x1, -R3 ;  /* 0x00000001e6e6b824 */ /* 0x000fe400078e0a03 */
[C---:B------:R-:W-:Y:S02]  /*c5f0*/  IMAD R234, R3.reuse, R234, R235 ;  /* 0x000000ea03ea7224 */ /* 0x040fe400078e02eb */
[--C-:B------:R-:W-:Y:S01]  /*c600*/  @!P2 IMAD.IADD R232, R232, 0x1, -R3.reuse ;  /* 0x00000001e8e8a824 */ /* 0x100fe200078e0a03 */
[----:B------:R-:W-:Y:S01]  /*c610*/  ISETP.GT.U32.AND P3, PT, R3, R230, PT ;  /* 0x000000e60300720c */ /* 0x000fe20003f64070 */
[----:B------:R-:W-:Y:S01]  /*c620*/  @!P1 IMAD.IADD R231, R231, 0x1, -R3 ;  /* 0x00000001e7e79824 */ /* 0x000fe200078e0a03 */
[C---:B------:R-:W-:Y:S01]  /*c630*/  ISETP.GT.U32.AND P1, PT, R3.reuse, R234, PT ;  /* 0x000000ea0300720c */ /* 0x040fe20003f24070 */
[----:B------:R-:W-:Y:S01]  /*c640*/  @!P4 IMAD.MOV R229, RZ, RZ, -R229 ;  /* 0x000000ffffe5c224 */ /* 0x000fe200078e0ae5 */
[----:B------:R-:W-:Y:S01]  /*c650*/  ISETP.GT.U32.AND P4, PT, R3, R232, PT ;  /* 0x000000e80300720c */ /* 0x000fe20003f84070 */
[----:B------:R-:W-:Y:S01]  /*c660*/  IMAD.HI.U32 R236, R5, R8, RZ ;  /* 0x0000000805ec7227 */ /* 0x000fe200078e00ff */
[----:B------:R-:W-:-:S03]  /*c670*/  ISETP.GE.AND P2, PT, R7, RZ, PT ;  /* 0x000000ff0700720c */ /* 0x000fc60003f46270 */
[----:B------:R-:W-:Y:S02]  /*c680*/  IMAD.MOV R236, RZ, RZ, -R236 ;  /* 0x000000ffffec7224 */ /* 0x000fe400078e0aec */
[----:B------:R-:W-:Y:S02]  /*c690*/  @!P6 IMAD.MOV R231, RZ, RZ, -R231 ;  /* 0x000000ffffe7e224 */ /* 0x000fe400078e0ae7 */
[--C-:B------:R-:W-:Y:S01]  /*c6a0*/  @!P3 IMAD.IADD R230, R230, 0x1, -R3.reuse ;  /* 0x00000001e6e6b824 */ /* 0x100fe200078e0a03 */
[C---:B------:R-:W-:Y:S01]  /*c6b0*/  ISETP.GT.U32.AND P3, PT, R3.reuse, R233, PT ;  /* 0x000000e90300720c */ /* 0x040fe20003f64070 */
[----:B------:R-:W-:Y:S01]  /*c6c0*/  IMAD R235, R3, R236, R8 ;  /* 0x000000ec03eb7224 */ /* 0x000fe200078e0208 */
[----:B------:R-:W-:Y:S01]  /*c6d0*/  IABS R8, R11 ;  /* 0x0000000b00087213 */ /* 0x000fe20000000000 */
[--C-:B------:R-:W-:Y:S01]  /*c6e0*/  @!P1 IMAD.IADD R234, R234, 0x1, -R3.reuse ;  /* 0x00000001eaea9824 */ /* 0x100fe200078e0a03 */
[----:B------:R-:W-:Y:S01]  /*c6f0*/  ISETP.GE.AND P1, PT, R2, RZ, PT ;  /* 0x000000ff0200720c */ /* 0x000fe20003f26270 */
[----:B------:R-:W-:Y:S01]  /*c700*/  @!P0 IMAD.MOV R230, RZ, RZ, -R230 ;  /* 0x000000ffffe68224 */ /* 0x000fe200078e0ae6 */
[----:B------:R-:W-:Y:S01]  /*c710*/  ISETP.GE.AND P0, PT, R6, RZ, PT ;  /* 0x000000ff0600720c */ /* 0x000fe20003f06270 */
[----:B------:R-:W-:Y:S01]  /*c720*/  @!P4 IMAD.IADD R232, R232, 0x1, -R3 ;  /* 0x00000001e8e8c824 */ /* 0x000fe200078e0a03 */
[----:B------:R-:W-:Y:S01]  /*c730*/  IABS R6, R244 ;  /* 0x000000f400067213 */ /* 0x000fe20000000000 */
[----:B------:R-:W-:Y:S01]  /*c740*/  IMAD.HI.U32 R7, R5, R239, RZ ;  /* 0x000000ef05077227 */ /* 0x000fe200078e00ff */
[----:B------:R-:W-:-:S02]  /*c750*/  ISETP.GT.U32.AND P4, PT, R3, R235, PT ;  /* 0x000000eb0300720c */ /* 0x000fc40003f84070 */
[----:B------:R-:W-:Y:S01]  /*c760*/  ISETP.GT.U32.AND P6, PT, R3, R234, PT ;  /* 0x000000ea0300720c */ /* 0x000fe20003fc4070 */
[----:B------:R-:W-:Y:S02]  /*c770*/  IMAD.MOV.U32 R236, RZ, RZ, R6 ;  /* 0x000000ffffec7224 */ /* 0x000fe400078e0006 */
[----:B------:R-:W-:-:S04]  /*c780*/  IMAD.HI.U32 R6, R5, R237, RZ ;  /* 0x000000ed05067227 */ /* 0x000fc800078e00ff */
[----:B------:R-:W-:-:S04]  /*c790*/  IMAD.HI.U32 R2, R5, R236, RZ ;  /* 0x000000ec05027227 */ /* 0x000fc800078e00ff */
[----:B------:R-:W-:Y:S02]  /*c7a0*/  IMAD.MOV R6, RZ, RZ, -R6 ;  /* 0x000000ffff067224 */ /* 0x000fe400078e0a06 */
[----:B------:R-:W-:Y:S02]  /*c7b0*/  IMAD.MOV R2, RZ, RZ, -R2 ;  /* 0x000000ffff027224 */ /* 0x000fe400078e0a02 */
[----:B------:R-:W-:Y:S01]  /*c7c0*/  @!P4 IMAD.IADD R235, R235, 0x1, -R3 ;  /* 0x00000001ebebc824 */ /* 0x000fe200078e0a03 */
[----:B------:R-:W-:Y:S01]  /*c7d0*/  ISETP.GE.AND P4, PT, R245, RZ, PT ;  /* 0x000000fff500720c */ /* 0x000fe20003f86270 */
[C---:B------:R-:W-:Y:S01]  /*c7e0*/  IMAD R237, R3.reuse, R6, R237 ;  /* 0x0000000603ed7224 */ /* 0x040fe200078e02ed */
[----:B------:R-:W-:Y:S01]  /*c7f0*/  IABS R245, R18 ;  /* 0x0000001200f57213 */ /* 0x000fe20000000000 */
[----:B------:R-:W-:Y:S02]  /*c800*/  @!P6 IMAD.IADD R234, R234, 0x1, -R3 ;  /* 0x00000001eaeae824 */ /* 0x000fe400078e0a03 */
[----:B------:R-:W-:Y:S01]  /*c810*/  @!P5 IMAD.MOV R232, RZ, RZ, -R232 ;  /* 0x000000ffffe8d224 */ /* 0x000fe200078e0ae8 */
[C---:B------:R-:W-:Y:S01]  /*c820*/  ISETP.GT.U32.AND P5, PT, R3.reuse, R235, PT ;  /* 0x000000eb0300720c */ /* 0x040fe20003fa4070 */
[C---:B------:R-:W-:Y:S01]  /*c830*/  IMAD R236, R3.reuse, R2, R236 ;  /* 0x0000000203ec7224 */ /* 0x040fe200078e02ec */
[----:B------:R-:W-:Y:S01]  /*c840*/  IABS R2, R246 ;  /* 0x000000f600027213 */ /* 0x000fe20000000000 */
[----:B------:R-:W-:Y:S01]  /*c850*/  @!P0 IMAD.MOV R234, RZ, RZ, -R234 ;  /* 0x000000ffffea8224 */ /* 0x000fe200078e0aea */
[----:B------:R-:W-:Y:S01]  /*c860*/  ISETP.GT.U32.AND P0, PT, R3, R237, PT ;  /* 0x000000ed0300720c */ /* 0x000fe20003f04070 */
[----:B------:R-:W-:Y:S01]  /*c870*/  IMAD.HI.U32 R6, R5, R240, RZ ;  /* 0x000000f005067227 */ /* 0x000fe200078e00ff */
[----:B------:R-:W-:-:S03]  /*c880*/  ISETP.GT.U32.AND P6, PT, R3, R236, PT ;  /* 0x000000ec0300720c */ /* 0x000fc60003fc4070 */
[----:B------:R-:W-:-:S04]  /*c890*/  IMAD.HI.U32 R238, R5, R2, RZ ;  /* 0x0000000205ee7227 */ /* 0x000fc800078e00ff */
[----:B------:R-:W-:Y:S02]  /*c8a0*/  IMAD.MOV R238, RZ, RZ, -R238 ;  /* 0x000000ffffee7224 */ /* 0x000fe400078e0aee */
[--C-:B------:R-:W-:Y:S01]  /*c8b0*/  @!P5 IMAD.IADD R235, R235, 0x1, -R3.reuse ;  /* 0x00000001ebebd824 */ /* 0x100fe200078e0a03 */
[----:B------:R-:W-:Y:S01]  /*c8c0*/  ISETP.GE.AND P5, PT, R249, RZ, PT ;  /* 0x000000fff900720c */ /* 0x000fe20003fa6270 */
[----:B------:R-:W-:Y:S01]  /*c8d0*/  IMAD R238, R3, R238, R2 ;  /* 0x000000ee03ee7224 */ /* 0x000fe200078e0202 */
[----:B------:R-:W-:Y:S01]  /*c8e0*/  IABS R249, R14 ;  /* 0x0000000e00f97213 */ /* 0x000fe20000000000 */
[----:B------:R-:W-:Y:S02]  /*c8f0*/  @!P0 IMAD.IADD R237, R237, 0x1, -R3 ;  /* 0x00000001eded8824 */ /* 0x000fe400078e0a03 */
[----:B------:R-:W-:Y:S01]  /*c900*/  @!P1 IMAD.MOV R235, RZ, RZ, -R235 ;  /* 0x000000ffffeb9224 */ /* 0x000fe200078e0aeb */
[----:B------:R-:W-:Y:S01]  /*c910*/  ISETP.GT.U32.AND P1, PT, R3, R238, PT ;  /* 0x000000ee0300720c */ /* 0x000fe20003f24070 */
[----:B------:R-:W-:Y:S01]  /*c920*/  IMAD.HI.U32 R2, R5, R241, RZ ;  /* 0x000000f105027227 */ /* 0x000fe200078e00ff */
[----:B------:R-:W-:-:S03]  /*c930*/  ISETP.GT.U32.AND P0, PT, R3, R237, PT ;  /* 0x000000ed0300720c */ /* 0x000fc60003f04070 */
[----:B------:R-:W-:Y:S02]  /*c940*/  IMAD.MOV R6, RZ, RZ, -R6 ;  /* 0x000000ffff067224 */ /* 0x000fe400078e0a06 */
[----:B------:R-:W-:Y:S02]  /*c950*/  IMAD.MOV R2, RZ, RZ, -R2 ;  /* 0x000000ffff027224 */ /* 0x000fe400078e0a02 */
[----:B------:R-:W-:Y:S02]  /*c960*/  IMAD R240, R3, R6, R240 ;  /* 0x0000000603f07224 */ /* 0x000fe400078e02f0 */
[----:B------:R-:W-:Y:S02]  /*c970*/  @!P3 IMAD.IADD R233, R233, 0x1, -R3 ;  /* 0x00000001e9e9b824 */ /* 0x000fe400078e0a03 */
[----:B------:R-:W-:Y:S02]  /*c980*/  IMAD R241, R3, R2, R241 ;  /* 0x0000000203f17224 */ /* 0x000fe400078e02f1 */
[--C-:B------:R-:W-:Y:S01]  /*c990*/  @!P0 IMAD.IADD R237, R237, 0x1, -R3.reuse ;  /* 0x00000001eded8824 */ /* 0x100fe200078e0a03 */
[C---:B------:R-:W-:Y:S01]  /*c9a0*/  ISETP.GT.U32.AND P3, PT, R3.reuse, R233, PT ;  /* 0x000000e90300720c */ /* 0x040fe20003f64070 */
[----:B------:R-:W-:Y:S01]  /*c9b0*/  @!P1 IMAD.IADD R238, R238, 0x1, -R3 ;  /* 0x00000001eeee9824 */ /* 0x000fe200078e0a03 */
[C---:B------:R-:W-:Y:S01]  /*c9c0*/  ISETP.GT.U32.AND P1, PT, R3.reuse, R240, PT ;  /* 0x000000f00300720c */ /* 0x040fe20003f24070 */
[----:B------:R-:W-:Y:S01]  /*c9d0*/  @!P4 IMAD.MOV R237, RZ, RZ, -R237 ;  /* 0x000000ffffedc224 */ /* 0x000fe200078e0aed */
[----:B------:R-:W-:Y:S01]  /*c9e0*/  ISETP.GT.U32.AND P4, PT, R3, R241, PT ;  /* 0x000000f10300720c */ /* 0x000fe20003f84070 */
[----:B------:R-:W-:-:S02]  /*c9f0*/  IMAD.MOV R7, RZ, RZ, -R7 ;  /* 0x000000ffff077224 */ /* 0x000fc400078e0a07 */
[----:B------:R-:W-:Y:S02]  /*ca00*/  @!P6 IMAD.IADD R236, R236, 0x1, -R3 ;  /* 0x00000001ecece824 */ /* 0x000fe400078e0a03 */
[----:B------:R-:W-:Y:S02]  /*ca10*/  IMAD R239, R3, R7, R239 ;  /* 0x0000000703ef7224 */ /* 0x000fe400078e02ef */
[----:B------:R-:W-:Y:S01]  /*ca20*/  IMAD.HI.U32 R6, R5, R243, RZ ;  /* 0x000000f305067227 */ /* 0x000fe200078e00ff */
[C---:B------:R-:W-:Y:S02]  /*ca30*/  ISETP.GT.U32.AND P6, PT, R3.reuse, R236, PT ;  /* 0x000000ec0300720c */ /* 0x040fe40003fc4070 */
[----:B------:R-:W-:Y:S01]  /*ca40*/  ISETP.GT.U32.AND P0, PT, R3, R239, PT ;  /* 0x000000ef0300720c */ /* 0x000fe20003f04070 */
[--C-:B------:R-:W-:Y:S02]  /*ca50*/  @!P1 IMAD.IADD R240, R240, 0x1, -R3.reuse ;  /* 0x00000001f0f09824 */ /* 0x100fe400078e0a03 */
[--C-:B------:R-:W-:Y:S01]  /*ca60*/  @!P3 IMAD.IADD R233, R233, 0x1, -R3.reuse ;  /* 0x00000001e9e9b824 */ /* 0x100fe200078e0a03 */
[----:B------:R-:W-:Y:S01]  /*ca70*/  ISETP.GE.AND P3, PT, R244, RZ, PT ;  /* 0x000000fff400720c */ /* 0x000fe20003f66270 */
[----:B------:R-:W-:Y:S01]  /*ca80*/  @!P4 IMAD.IADD R241, R241, 0x1, -R3 ;  /* 0x00000001f1f1c824 */ /* 0x000fe200078e0a03 */
[----:B------:R-:W-:Y:S01]  /*ca90*/  IABS R244, R19 ;  /* 0x0000001300f47213 */ /* 0x000fe20000000000 */
[----:B------:R-:W-:Y:S01]  /*caa0*/  IMAD.MOV R6, RZ, RZ, -R6 ;  /* 0x000000ffff067224 */ /* 0x000fe200078e0a06 */
[----:B------:R-:W-:Y:S01]  /*cab0*/  ISETP.GT.U32.AND P1, PT, R3, R240, PT ;  /* 0x000000f00300720c */ /* 0x000fe20003f24070 */
[----:B------:R-:W-:Y:S01]  /*cac0*/  IMAD.HI.U32 R7, R5, R242, RZ ;  /* 0x000000f205077227 */ /* 0x000fe200078e00ff */
[----:B------:R-:W-:-:S03]  /*cad0*/  ISETP.GT.U32.AND P4, PT, R3, R241, PT ;  /* 0x000000f10300720c */ /* 0x000fc60003f84070 */
[----:B------:R-:W-:-:S04]  /*cae0*/  IMAD.HI.U32 R2, R5, R244, RZ ;  /* 0x000000f405027227 */ /* 0x000fc800078e00ff */
[----:B------:R-:W-:Y:S02]  /*caf0*/  IMAD.MOV R2, RZ, RZ, -R2 ;  /* 0x000000ffff027224 */ /* 0x000fe400078e0a02 */
[----:B------:R-:W-:Y:S02]  /*cb00*/  IMAD R243, R3, R6, R243 ;  /* 0x0000000603f37224 */ /* 0x000fe400078e02f3 */
[--C-:B------:R-:W-:Y:S01]  /*cb10*/  @!P6 IMAD.IADD R236, R236, 0x1, -R3.reuse ;  /* 0x00000001ecece824 */ /* 0x100fe200078e0a03 */
[----:B------:R-:W-:Y:S01]  /*cb20*/  ISETP.GE.AND P6, PT, R247, RZ, PT ;  /* 0x000000fff700720c */ /* 0x000fe20003fc6270 */
[--C-:B------:R-:W-:Y:S01]  /*cb30*/  @!P0 IMAD.IADD R239, R239, 0x1, -R3.reuse ;  /* 0x00000001efef8824 */ /* 0x100fe200078e0a03 */
[----:B------:R-:W-:Y:S01]  /*cb40*/  IABS R247, R16 ;  /* 0x0000001000f77213 */ /* 0x000fe20000000000 */
[C---:B------:R-:W-:Y:S02]  /*cb50*/  IMAD R244, R3.reuse, R2, R244 ;  /* 0x0000000203f47224 */ /* 0x040fe400078e02f4 */
[--C-:B------:R-:W-:Y:S01]  /*cb60*/  @!P1 IMAD.IADD R240, R240, 0x1, -R3.reuse ;  /* 0x00000001f0f09824 */ /* 0x100fe200078e0a03 */
[C---:B------:R-:W-:Y:S01]  /*cb70*/  ISETP.GT.U32.AND P1, PT, R3.reuse, R243, PT ;  /* 0x000000f30300720c */ /* 0x040fe20003f24070 */
[----:B------:R-:W-:Y:S01]  /*cb80*/  @!P3 IMAD.MOV R236, RZ, RZ, -R236 ;  /* 0x000000ffffecb224 */ /* 0x000fe200078e0aec */
[----:B------:R-:W-:Y:S01]  /*cb90*/  ISETP.GT.U32.AND P3, PT, R3, R238, PT ;  /* 0x000000ee0300720c */ /* 0x000fe20003f64070 */
[----:B------:R-:W-:Y:S01]  /*cba0*/  @!P4 IMAD.IADD R241, R241, 0x1, -R3 ;  /* 0x00000001f1f1c824 */ /* 0x000fe200078e0a03 */
[C---:B------:R-:W-:Y:S01]  /*cbb0*/  ISETP.GT.U32.AND P0, PT, R3.reuse, R239, PT ;  /* 0x000000ef0300720c */ /* 0x040fe20003f04070 */
[----:B------:R-:W-:Y:S01]  /*cbc0*/  IMAD.MOV R7, RZ, RZ, -R7 ;  /* 0x000000ffff077224 */ /* 0x000fe200078e0a07 */
[----:B------:R-:W-:Y:S01]  /*cbd0*/  ISETP.GT.U32.AND P4, PT, R3, R244, PT ;  /* 0x000000f40300720c */ /* 0x000fe20003f84070 */
[----:B------:R-:W-:-:S04]  /*cbe0*/  IMAD.HI.U32 R2, R5, R245, RZ ;  /* 0x000000f505027227 */ /* 0x000fc800078e00ff */
[----:B------:R-:W-:Y:S01]  /*cbf0*/  @!P2 IMAD.MOV R233, RZ, RZ, -R233 ;  /* 0x000000ffffe9a224 */ /* 0x000fe200078e0ae9 */
[----:B------:R-:W-:Y:S01]  /*cc00*/  ISETP.GE.AND P2, PT, R246, RZ, PT ;  /* 0x000000fff600720c */ /* 0x000fe20003f46270 */
[----:B------:R-:W-:Y:S01]  /*cc10*/  IMAD R242, R3, R7, R242 ;  /* 0x0000000703f27224 */ /* 0x000fe200078e02f2 */
[----:B------:R-:W-:Y:S01]  /*cc20*/  IABS R246, R17 ;  /* 0x0000001100f67213 */ /* 0x000fe20000000000 */
[--C-:B------:R-:W-:Y:S02]  /*cc30*/  @!P1 IMAD.IADD R243, R243, 0x1, -R3.reuse ;  /* 0x00000001f3f39824 */ /* 0x100fe400078e0a03 */
[----:B------:R-:W-:Y:S02]  /*cc40*/  IMAD.MOV R2, RZ, RZ, -R2 ;  /* 0x000000ffff027224 */ /* 0x000fe400078e0a02 */
[--C-:B------:R-:W-:Y:S01]  /*cc50*/  @!P3 IMAD.IADD R238, R238, 0x1, -R3.reuse ;  /* 0x00000001eeeeb824 */ /* 0x100fe200078e0a03 */
[----:B------:R-:W-:Y:S01]  /*cc60*/  ISETP.GE.AND P3, PT, R248, RZ, PT ;  /* 0x000000fff800720c */ /* 0x000fe20003f66270 */
[--C-:B------:R-:W-:Y:S01]  /*cc70*/  @!P0 IMAD.IADD R239, R239, 0x1, -R3.reuse ;  /* 0x00000001efef8824 */ /* 0x100fe200078e0a03 */
[C---:B------:R-:W-:Y:S01]  /*cc80*/  ISETP.GT.U32.AND P0, PT, R3.reuse, R242, PT ;  /* 0x000000f20300720c */ /* 0x040fe20003f04070 */
[----:B------:R-:W-:Y:S01]  /*cc90*/  @!P4 IMAD.IADD R244, R244, 0x1, -R3 ;  /* 0x00000001f4f4c824 */ /* 0x000fe200078e0a03 */
[C---:B------:R-:W-:Y:S01]  /*cca0*/  ISETP.GT.U32.AND P4, PT, R3.reuse, R243, PT ;  /* 0x000000f30300720c */ /* 0x040fe20003f84070 */
[----:B------:R-:W-:Y:S01]  /*ccb0*/  IMAD R245, R3, R2, R245 ;  /* 0x0000000203f57224 */ /* 0x000fe200078e02f5 */
[----:B------:R-:W-:Y:S01]  /*ccc0*/  IABS R248, R15 ;  /* 0x0000000f00f87213 */ /* 0x000fe20000000000 */
[----:B------:R-:W-:-:S04]  /*ccd0*/  IMAD.HI.U32 R2, R5, R246, RZ ;  /* 0x000000f605027227 */ /* 0x000fc800078e00ff */
[----:B------:R-:W-:Y:S02]  /*cce0*/  IMAD.MOV R2, RZ, RZ, -R2 ;  /* 0x000000ffff027224 */ /* 0x000fe400078e0a02 */
[----:B------:R-:W-:-:S04]  /*ccf0*/  IMAD.HI.U32 R7, R5, R248, RZ ;  /* 0x000000f805077227 */ /* 0x000fc800078e00ff */
[----:B------:R-:W-:Y:S02]  /*cd00*/  IMAD R246, R3, R2, R246 ;  /* 0x0000000203f67224 */ /* 0x000fe400078e02f6 */
[----:B------:R-:W-:Y:S02]  /*cd10*/  IMAD.MOV R2, RZ, RZ, -R7 ;  /* 0x000000ffff027224 */ /* 0x000fe400078e0a07 */
[--C-:B------:R-:W-:Y:S01]  /*cd20*/  @!P0 IMAD.IADD R242, R242, 0x1, -R3.reuse ;  /* 0x00000001f2f28824 */ /* 0x100fe200078e0a03 */
[----:B------:R-:W-:Y:S01]  /*cd30*/  ISETP.GE.AND P0, PT, R252, RZ, PT ;  /* 0x000000fffc00720c */ /* 0x000fe20003f06270 */
[----:B------:R-:W-:Y:S01]  /*cd40*/  @!P4 IMAD.IADD R243, R243, 0x1, -R3 ;  /* 0x00000001f3f3c824 */ /* 0x000fe200078e0a03 */
[C---:B------:R-:W-:Y:S01]  /*cd50*/  ISETP.GT.U32.AND P4, PT, R3.reuse, R246, PT ;  /* 0x000000f60300720c */ /* 0x040fe20003f84070 */
[C---:B------:R-:W-:Y:S01]  /*cd60*/  IMAD R248, R3.reuse, R2, R248 ;  /* 0x0000000203f87224 */ /* 0x040fe200078e02f8 */
[----:B------:R-:W-:Y:S01]  /*cd70*/  ISETP.GT.U32.AND P1, PT, R3, R242, PT ;  /* 0x000000f20300720c */ /* 0x000fe20003f24070 */
[----:B------:R-:W-:Y:S01]  /*cd80*/  IMAD.HI.U32 R2, R5, R249, RZ ;  /* 0x000000f905027227 */ /* 0x000fe200078e00ff */
[----:B------:R-:W-:-:S03]  /*cd90*/  IABS R252, R9 ;  /* 0x0000000900fc7213 */ /* 0x000fc60000000000 */
[----:B------:R-:W-:Y:S02]  /*cda0*/  IMAD.MOV R2, RZ, RZ, -R2 ;  /* 0x000000ffff027224 */ /* 0x000fe400078e0a02 */
[----:B------:R-:W-:-:S04]  /*cdb0*/  IMAD.HI.U32 R6, R5, R247, RZ ;  /* 0x000000f705067227 */ /* 0x000fc800078e00ff */
[----:B------:R-:W-:Y:S02]  /*cdc0*/  IMAD R249, R3, R2, R249 ;  /* 0x0000000203f97224 */ /* 0x000fe400078e02f9 */
[----:B------:R-:W-:Y:S02]  /*cdd0*/  @!P4 IMAD.IADD R246, R246, 0x1, -R3 ;  /* 0x00000001f6f6c824 */ /* 0x000fe400078e0a03 */
[----:B------:R-:W-:Y:S01]  /*cde0*/  IMAD.HI.U32 R2, R5, R250, RZ ;  /* 0x000000fa05027227 */ /* 0x000fe200078e00ff */
[----:B------:R-:W-:-:S03]  /*cdf0*/  ISETP.GT.U32.AND P4, PT, R3, R249, PT ;  /* 0x000000f90300720c */ /* 0x000fc60003f84070 */
[--C-:B------:R-:W-:Y:S01]  /*ce00*/  @!P1 IMAD.IADD R242, R242, 0x1, -R3.reuse ;  /* 0x00000001f2f29824 */ /* 0x100fe200078e0a03 */
[C---:B------:R-:W-:Y:S01]  /*ce10*/  ISETP.GT.U32.AND P1, PT, R3.reuse, R245, PT ;  /* 0x000000f50300720c */ /* 0x040fe20003f24070 */
[----:B------:R-:W-:Y:S02]  /*ce20*/  IMAD.MOV R2, RZ, RZ, -R2 ;  /* 0x000000ffff027224 */ /* 0x000fe400078e0a02 */
[----:B------:R-:W-:Y:S01]  /*ce30*/  @!P2 IMAD.MOV R238, RZ, RZ, -R238 ;  /* 0x000000ffffeea224 */ /* 0x000fe200078e0aee */
[C---:B------:R-:W-:Y:S01]  /*ce40*/  ISETP.GT.U32.AND P2, PT, R3.reuse, R244, PT ;  /* 0x000000f40300720c */ /* 0x040fe20003f44070 */
[----:B------:R-:W-:Y:S01]  /*ce50*/  IMAD R250, R3, R2, R250 ;  /* 0x0000000203fa7224 */ /* 0x000fe200078e02fa */
[----:B------:R-:W-:Y:S01]  /*ce60*/  IABS R2, R12 ;  /* 0x0000000c00027213 */ /* 0x000fe20000000000 */
[----:B------:R-:W-:Y:S02]  /*ce70*/  IMAD.MOV R6, RZ, RZ, -R6 ;  /* 0x000000ffff067224 */ /* 0x000fe400078e0a06 */
[----:B------:R-:W-:Y:S01]  /*ce80*/  @!P4 IMAD.IADD R249, R249, 0x1, -R3 ;  /* 0x00000001f9f9c824 */ /* 0x000fe200078e0a03 */
[C---:B------:R-:W-:Y:S01]  /*ce90*/  ISETP.GT.U32.AND P4, PT, R3.reuse, R250, PT ;  /* 0x000000fa0300720c */ /* 0x040fe20003f84070 */
[----:B------:R-:W-:-:S02]  /*cea0*/  IMAD R247, R3, R6, R247 ;  /* 0x0000000603f77224 */ /* 0x000fc400078e02f7 */
[----:B------:R-:W-:-:S04]  /*ceb0*/  IMAD.HI.U32 R6, R5, R251, RZ ;  /* 0x000000fb05067227 */ /* 0x000fc800078e00ff */
[--C-:B------:R-:W-:Y:S01]  /*cec0*/  @!P1 IMAD.IADD R245, R245, 0x1, -R3.reuse ;  /* 0x00000001f5f59824 */ /* 0x100fe200078e0a03 */
[C---:B------:R-:W-:Y:S01]  /*ced0*/  ISETP.GT.U32.AND P1, PT, R3.reuse, R248, PT ;  /* 0x000000f80300720c */ /* 0x040fe20003f24070 */
[----:B------:R-:W-:Y:S02]  /*cee0*/  IMAD.MOV R6, RZ, RZ, -R6 ;  /* 0x000000ffff067224 */ /* 0x000fe400078e0a06 */
[----:B------:R-:W-:Y:S01]  /*cef0*/  @!P2 IMAD.IADD R244, R244, 0x1, -R3 ;  /* 0x00000001f4f4a824 */ /* 0x000fe200078e0a03 */
[C---:B------:R-:W-:Y:S01]  /*cf00*/  ISETP.GT.U32.AND P2, PT, R3.reuse, R247, PT ;  /* 0x000000f70300720c */ /* 0x040fe20003f44070 */
[----:B------:R-:W-:Y:S01]  /*cf10*/  IMAD R251, R3, R6, R251 ;  /* 0x0000000603fb7224 */ /* 0x000fe200078e02fb */
[----:B------:R-:W-:Y:S01]  /*cf20*/  IABS R6, R4 ;  /* 0x0000000400067213 */ /* 0x000fe20000000000 */
        /* <DEDUP_REMOVED lines=8> */
[----:B------:R-:W-:Y:S01]  /*cfb0*/  @!P2 IMAD.IADD R247, R247, 0x1, -R3 ;  /* 0x00000001f7f7a824 */ /* 0x000fe200078e0a03 */
[----:B------:R-:W-:Y:S01]  /*cfc0*/  ISETP.GE.AND P2, PT, R20, RZ, PT ;  /* 0x000000ff1400720c */ /* 0x000fe20003f46270 */
[----:B------:R-:W-:Y:S01]  /*cfd0*/  IMAD.HI.U32 R20, R5, R2, RZ ;  /* 0x0000000205147227 */ /* 0x000fe200078e00ff */
[----:B------:R-:W-:-:S03]  /*cfe0*/  IABS R19, R10 ;  /* 0x0000000a00137213 */ /* 0x000fc60000000000 */
[----:B0-----:R-:W-:-:S04]  /*cff0*/  IMAD.HI.U32 R23, R5, R6, RZ ;  /* 0x0000000605177227 */ /* 0x001fc800078e00ff */
[----:B------:R-:W-:-:S04]  /*d000*/  IMAD.HI.U32 R22, R5, R7, RZ ;  /* 0x0000000705167227 */ /* 0x000fc800078e00ff */
[----:B------:R-:W-:Y:S01]  /*d010*/  @!P4 IMAD.IADD R251, R251, 0x1, -R3 ;  /* 0x00000001fbfbc824 */ /* 0x000fe200078e0a03 */
[----:B------:R-:W-:Y:S01]  /*d020*/  ISETP.GT.U32.AND P4, PT, R3, R245, PT ;  /* 0x000000f50300720c */ /* 0x000fe20003f84070 */
[----:B------:R-:W-:-:S04]  /*d030*/  IMAD.HI.U32 R21, R5, R8, RZ ;  /* 0x0000000805157227 */ /* 0x000fc800078e00ff */
[----:B------:R-:W-:Y:S02]  /*d040*/  IMAD.MOV R20, RZ, RZ, -R20 ;  /* 0x000000ffff147224 */ /* 0x000fe400078e0a14 */
[----:B------:R-:W-:Y:S02]  /*d050*/  IMAD.MOV R23, RZ, RZ, -R23 ;  /* 0x000000ffff177224 */ /* 0x000fe400078e0a17 */
[----:B------:R-:W-:Y:S02]  /*d060*/  IMAD.MOV R22, RZ, RZ, -R22 ;  /* 0x000000ffff167224 */ /* 0x000fe400078e0a16 */
[----:B------:R-:W-:Y:S01]  /*d070*/  @!P1 IMAD.MOV R244, RZ, RZ, -R244 ;  /* 0x000000fffff49224 */ /* 0x000fe200078e0af4 */
[C---:B------:R-:W-:Y:S01]  /*d080*/  ISETP.GT.U32.AND P1, PT, R3.reuse, R250, PT ;  /* 0x000000fa0300720c */ /* 0x040fe20003f24070 */
[----:B------:R-:W-:Y:S02]  /*d090*/  IMAD.MOV R21, RZ, RZ, -R21 ;  /* 0x000000ffff157224 */ /* 0x000fe400078e0a15 */
[----:B------:R-:W-:-:S02]  /*d0a0*/  IMAD R2, R3, R20, R2 ;  /* 0x0000001403027224 */ /* 0x000fc400078e0202 */
[----:B------:R-:W-:-:S04]  /*d0b0*/  IMAD.HI.U32 R20, R5, R19, RZ ;  /* 0x0000001305147227 */ /* 0x000fc800078e00ff */
[C---:B------:R-:W-:Y:S02]  /*d0c0*/  IMAD R5, R3.reuse, R23, R6 ;  /* 0x0000001703057224 */ /* 0x040fe400078e0206 */
[C---:B------:R-:W-:Y:S01]  /*d0d0*/  IMAD R6, R3.reuse, R22, R7 ;  /* 0x0000001603067224 */ /* 0x040fe200078e0207 */
[----:B------:R-:W2:Y:S01]  /*d0e0*/  LDL.LU R23, [R1+0xe90] ;  /* 0x000e900001177983 */ /* 0x000ea20000300800 */
[----:B------:R-:W-:Y:S02]  /*d0f0*/  IMAD R7, R3, R21, R8 ;  /* 0x0000001503077224 */ /* 0x000fe400078e0208 */
[----:B------:R-:W-:Y:S01]  /*d100*/  IMAD.MOV R8, RZ, RZ, -R20 ;  /* 0x000000ffff087224 */ /* 0x000fe200078e0a14 */
[----:B------:R-:W3:Y:S01]  /*d110*/  LDL.LU R22, [R1+0xe8c] ;  /* 0x000e8c0001167983 */ /* 0x000ee20000300800 */
[----:B------:R-:W-:Y:S01]  /*d120*/  @!P4 IMAD.IADD R245, R245, 0x1, -R3 ;  /* 0x00000001f5f5c824 */ /* 0x000fe200078e0a03 */
[C---:B------:R-:W-:Y:S01]  /*d130*/  ISETP.GT.U32.AND P4, PT, R3.reuse, R252, PT ;  /* 0x000000fc0300720c */ /* 0x040fe20003f84070 */
[----:B------:R-:W-:Y:S01]  /*d140*/  IMAD R8, R3, R8, R19 ;  /* 0x0000000803087224 */ /* 0x000fe200078e0213 */
[----:B------:R-:W4:Y:S01]  /*d150*/  LDL.LU R21, [R1+0xe88] ;  /* 0x000e880001157983 */ /* 0x000f220000300800 */
[----:B------:R-:W-:-:S02]  /*d160*/  @!P1 IMAD.IADD R250, R250, 0x1, -R3 ;  /* 0x00000001fafa9824 */ /* 0x000fc400078e0a03 */
[----:B------:R-:W-:Y:S01]  /*d170*/  @!P5 IMAD.MOV R239, RZ, RZ, -R239 ;  /* 0x000000ffffefd224 */ /* 0x000fe200078e0aef */
[C---:B------:R-:W-:Y:S01]  /*d180*/  ISETP.GT.U32.AND P1, PT, R3.reuse, R8, PT ;  /* 0x000000080300720c */ /* 0x040fe20003f24070 */
[----:B------:R-:W-:Y:S01]  /*d190*/  @!P3 IMAD.MOV R241, RZ, RZ, -R241 ;  /* 0x000000fffff1b224 */ /* 0x000fe200078e0af1 */
[C---:B------:R-:W-:Y:S01]  /*d1a0*/  ISETP.GT.U32.AND P5, PT, R3.reuse, R246, PT ;  /* 0x000000f60300720c */ /* 0x040fe20003fa4070 */
[----:B------:R-:W-:Y:S01]  /*d1b0*/  @!P0 IMAD.MOV R242, RZ, RZ, -R242 ;  /* 0x000000fffff28224 */ /* 0x000fe200078e0af2 */
[C---:B------:R-:W-:Y:S01]  /*d1c0*/  ISETP.GT.U32.AND P3, PT, R3.reuse, R247, PT ;  /* 0x000000f70300720c */ /* 0x040fe20003f64070 */
[----:B------:R-:W-:Y:S01]  /*d1d0*/  @!P2 IMAD.MOV R243, RZ, RZ, -R243 ;  /* 0x000000fffff3a224 */ /* 0x000fe200078e0af3 */
[C---:B------:R-:W-:Y:S01]  /*d1e0*/  ISETP.GT.U32.AND P0, PT, R3.reuse, R248, PT ;  /* 0x000000f80300720c */ /* 0x040fe20003f04070 */
[--C-:B------:R-:W-:Y:S01]  /*d1f0*/  @!P4 IMAD.IADD R252, R252, 0x1, -R3.reuse ;  /* 0x00000001fcfcc824 */ /* 0x100fe200078e0a03 */
[C---:B------:R-:W-:Y:S01]  /*d200*/  ISETP.GT.U32.AND P2, PT, R3.reuse, R249, PT ;  /* 0x000000f90300720c */ /* 0x040fe20003f44070 */
[----:B------:R-:W-:Y:S01]  /*d210*/  @!P6 IMAD.MOV R240, RZ, RZ, -R240 ;  /* 0x000000fffff0e224 */ /* 0x000fe200078e0af0 */
[----:B------:R-:W2:Y:S03]  /*d220*/  LDL.LU R20, [R1+0xe84] ;  /* 0x000e840001147983 */ /* 0x000ea60000300800 */
[--C-:B------:R-:W-:Y:S01]  /*d230*/  @!P1 IMAD.IADD R8, R8, 0x1, -R3.reuse ;  /* 0x0000000108089824 */ /* 0x100fe200078e0a03 */
[C---:B------:R-:W-:Y:S01]  /*d240*/  ISETP.GT.U32.AND P1, PT, R3.reuse, R252, PT ;  /* 0x000000fc0300720c */ /* 0x040fe20003f24070 */
[--C-:B------:R-:W-:Y:S01]  /*d250*/  @!P5 IMAD.IADD R246, R246, 0x1, -R3.reuse ;  /* 0x00000001f6f6d824 */ /* 0x100fe200078e0a03 */
[----:B------:R-:W-:Y:S01]  /*d260*/  ISETP.GT.U32.AND P5, PT, R3, R2, PT ;  /* 0x000000020300720c */ /* 0x000fe20003fa4070 */
[--C-:B------:R-:W-:Y:S01]  /*d270*/  @!P3 IMAD.IADD R247, R247, 0x1, -R3.reuse ;  /* 0x00000001f7f7b824 */ /* 0x100fe200078e0a03 */
[C---:B------:R-:W-:Y:S01]  /*d280*/  ISETP.GT.U32.AND P3, PT, R3.reuse, R5, PT ;  /* 0x000000050300720c */ /* 0x040fe20003f64070 */
[--C-:B------:R-:W-:Y:S01]  /*d290*/  @!P0 IMAD.IADD R248, R248, 0x1, -R3.reuse ;  /* 0x00000001f8f88824 */ /* 0x100fe200078e0a03 */
[----:B------:R-:W-:Y:S01]  /*d2a0*/  ISETP.GT.U32.AND P0, PT, R3, R6, PT ;  /* 0x000000060300720c */ /* 0x000fe20003f04070 */
[----:B------:R-:W-:Y:S01]  /*d2b0*/  @!P2 IMAD.IADD R249, R249, 0x1, -R3 ;  /* 0x00000001f9f9a824 */ /* 0x000fe200078e0a03 */
[C---:B------:R-:W-:Y:S01]  /*d2c0*/  ISETP.GT.U32.AND P6, PT, R3.reuse, R251, PT ;  /* 0x000000fb0300720c */ /* 0x040fe20003fc4070 */
[----:B------:R-:W3:Y:S01]  /*d2d0*/  LDL.LU R19, [R1+0xe80] ;  /* 0x000e800001137983 */ /* 0x000ee20000300800 */
[----:B------:R-:W-:-:S03]  /*d2e0*/  ISETP.GT.U32.AND P2, PT, R3, R7, PT ;  /* 0x000000070300720c */ /* 0x000fc60003f44070 */
[--C-:B------:R-:W-:Y:S01]  /*d2f0*/  @!P1 IMAD.IADD R252, R252, 0x1, -R3.reuse ;  /* 0x00000001fcfc9824 */ /* 0x100fe200078e0a03 */
[----:B------:R-:W-:Y:S01]  /*d300*/  ISETP.GE.AND P1, PT, R9, RZ, PT ;  /* 0x000000ff0900720c */ /* 0x000fe20003f26270 */
[--C-:B------:R-:W-:Y:S01]  /*d310*/  @!P5 IMAD.IADD R2, R2, 0x1, -R3.reuse ;  /* 0x000000010202d824 */ /* 0x100fe200078e0a03 */
[----:B------:R-:W-:Y:S01]  /*d320*/  ISETP.GE.AND P5, PT, R16, RZ, PT ;  /* 0x000000ff1000720c */ /* 0x000fe20003fa6270 */
[----:B------:R-:W0:Y:S01]  /*d330*/  LDC R9, c[0x0][0x230] ;  /* 0x00008c00ff097b82 */ /* 0x000e220000000800 */
[----:B------:R-:W-:Y:S01]  /*d340*/  ISETP.GE.AND P4, PT, R17, RZ, PT ;  /* 0x000000ff1100720c */ /* 0x000fe20003f86270 */
[--C-:B------:R-:W-:Y:S01]  /*d350*/  @!P3 IMAD.IADD R5, R5, 0x1, -R3.reuse ;  /* 0x000000010505b824 */ /* 0x100fe200078e0a03 */
[----:B------:R-:W-:Y:S01]  /*d360*/  ISETP.GE.AND P3, PT, R15, RZ, PT ;  /* 0x000000ff0f00720c */ /* 0x000fe20003f66270 */
[--C-:B------:R-:W-:Y:S01]  /*d370*/  @!P0 IMAD.IADD R6, R6, 0x1, -R3.reuse ;  /* 0x0000000106068824 */ /* 0x100fe200078e0a03 */
[----:B------:R-:W-:Y:S01]  /*d380*/  ISETP.GE.AND P0, PT, R14, RZ, PT ;  /* 0x000000ff0e00720c */ /* 0x000fe20003f06270 */
[--C-:B------:R-:W-:Y:S01]  /*d390*/  @!P6 IMAD.IADD R251, R251, 0x1, -R3.reuse ;  /* 0x00000001fbfbe824 */ /* 0x100fe200078e0a03 */
[----:B------:R-:W-:Y:S01]  /*d3a0*/  ISETP.GE.AND P6, PT, R18, RZ, PT ;  /* 0x000000ff1200720c */ /* 0x000fe20003fc6270 */
[----:B------:R-:W-:Y:S01]  /*d3b0*/  @!P2 IMAD.IADD R7, R7, 0x1, -R3 ;  /* 0x000000010707a824 */ /* 0x000fe200078e0a03 */
[----:B------:R-:W4:Y:S03]  /*d3c0*/  LDL.LU R18, [R1+0xe7c] ;  /* 0x000e7c0001127983 */ /* 0x000f260000300800 */
[----:B------:R-:W-:Y:S01]  /*d3d0*/  @!P5 IMAD.MOV R247, RZ, RZ, -R247 ;  /* 0x000000fffff7d224 */ /* 0x000fe200078e0af7 */
[C---:B------:R-:W-:Y:S01]  /*d3e0*/  ISETP.GT.U32.AND P5, PT, R3.reuse, R5, PT ;  /* 0x000000050300720c */ /* 0x040fe20003fa4070 */
[----:B------:R-:W-:Y:S01]  /*d3f0*/  @!P4 IMAD.MOV R246, RZ, RZ, -R246 ;  /* 0x000000fffff6c224 */ /* 0x000fe200078e0af6 */
[C---:B------:R-:W-:Y:S01]  /*d400*/  ISETP.GT.U32.AND P4, PT, R3.reuse, R2, PT ;  /* 0x000000020300720c */ /* 0x040fe20003f84070 */
[----:B------:R-:W-:Y:S01]  /*d410*/  @!P3 IMAD.MOV R248, RZ, RZ, -R248 ;  /* 0x000000fffff8b224 */ /* 0x000fe200078e0af8 */
[C---:B------:R-:W-:Y:S01]  /*d420*/  ISETP.GT.U32.AND P3, PT, R3.reuse, R6, PT ;  /* 0x000000060300720c */ /* 0x040fe20003f64070 */
[----:B------:R-:W-:Y:S01]  /*d430*/  @!P0 IMAD.MOV R249, RZ, RZ, -R249 ;  /* 0x000000fffff98224 */ /* 0x000fe200078e0af9 */
[----:B------:R-:W2:Y:S01]  /*d440*/  LDL.LU R17, [R1+0xe78] ;  /* 0x000e780001117983 */ /* 0x000ea20000300800 */
[----:B------:R-:W-:-:S03]  /*d450*/  ISETP.GT.U32.AND P0, PT, R3, R7, PT ;  /* 0x000000070300720c */ /* 0x000fc60003f04070 */
[----:B------:R-:W3:Y:S01]  /*d460*/  LDL.LU R16, [R1+0xe74] ;  /* 0x000e740001107983 */ /* 0x000ee20000300800 */
[----:B------:R-:W-:Y:S01]  /*d470*/  ISETP.GE.AND P2, PT, R125, RZ, PT ;  /* 0x000000ff7d00720c */ /* 0x000fe20003f46270 */
[----:B0-----:R-:W-:Y:S02]  /*d480*/  VIADD R9, R9, 0x7f ;  /* 0x0000007f09097836 */ /* 0x001fe40000000000 */
[----:B------:R-:W4:Y:S04]  /*d490*/  LDL.LU R15, [R1+0xe70] ;  /* 0x000e7000010f7983 */ /* 0x000f280000300800 */
[----:B------:R-:W2:Y:S01]  /*d4a0*/  LDL.LU R14, [R1+0xe6c] ;  /* 0x000e6c00010e7983 */ /* 0x000ea20000300800 */
[----:B------:R-:W-:-:S03]  /*d4b0*/  @!P6 IMAD.MOV R245, RZ, RZ, -R245 ;  /* 0x000000fffff5e224 */ /* 0x000fc600078e0af5 */
[----:B------:R-:W3:Y:S01]  /*d4c0*/  LDL.LU R125, [R1+0xe68] ;  /* 0x000e6800017d7983 */ /* 0x000ee20000300800 */
[--C-:B------:R-:W-:Y:S01]  /*d4d0*/  @!P5 IMAD.IADD R5, R5, 0x1, -R3.reuse ;  /* 0x000000010505d824 */ /* 0x100fe200078e0a03 */
[----:B------:R-:W-:Y:S01]  /*d4e0*/  ISETP.GE.AND P6, PT, R13, RZ, PT ;  /* 0x000000ff0d00720c */ /* 0x000fe20003fc6270 */
[----:B------:R-:W-:Y:S01]  /*d4f0*/  @!P4 IMAD.IADD R2, R2, 0x1, -R3 ;  /* 0x000000010202c824 */ /* 0x000fe200078e0a03 */
[----:B------:R-:W-:Y:S01]  /*d500*/  ISETP.GE.AND P5, PT, R4, RZ, PT ;  /* 0x000000ff0400720c */ /* 0x000fe20003fa6270 */
[----:B------:R-:W4:Y:S01]  /*d510*/  LDL.LU R13, [R1+0x1c] ;  /* 0x00001c00010d7983 */ /* 0x000f220000300800 */
[----:B------:R-:W-:Y:S01]  /*d520*/  SHF.R.S32.HI R4, RZ, 0x1f, R9 ;  /* 0x0000001fff047819 */ /* 0x000fe20000011409 */
[--C-:B------:R-:W-:Y:S01]  /*d530*/  @!P3 IMAD.IADD R6, R6, 0x1, -R3.reuse ;  /* 0x000000010606b824 */ /* 0x100fe200078e0a03 */
[----:B------:R-:W-:Y:S01]  /*d540*/  ISETP.GE.AND P4, PT, R12, RZ, PT ;  /* 0x000000ff0c00720c */ /* 0x000fe20003f86270 */
[----:B------:R-:W-:Y:S01]  /*d550*/  @!P0 IMAD.IADD R7, R7, 0x1, -R3 ;  /* 0x0000000107078824 */ /* 0x000fe200078e0a03 */
[----:B------:R-:W2:Y:S01]  /*d560*/  LDL.LU R12, [R1+0x18] ;  /* 0x00001800010c7983 */ /* 0x000ea20000300800 */
[----:B------:R-:W-:Y:S01]  /*d570*/  ISETP.GE.AND P3, PT, R11, RZ, PT ;  /* 0x000000ff0b00720c */ /* 0x000fe20003f66270 */
[----:B------:R-:W-:Y:S01]  /*d580*/  @!P2 IMAD.MOV R250, RZ, RZ, -R250 ;  /* 0x000000fffffaa224 */ /* 0x000fe200078e0afa */
[----:B------:R-:W-:Y:S01]  /*d590*/  LEA.HI R4, R4, R9, RZ, 0x7 ;  /* 0x0000000904047211 */ /* 0x000fe200078f38ff */
[----:B------:R-:W2:Y:S01]  /*d5a0*/  LDL.LU R11, [R1+0x14] ;  /* 0x00001400010b7983 */ /* 0x000ea20000300800 */
[----:B------:R-:W-:-:S02]  /*d5b0*/  ISETP.GE.AND P0, PT, R10, RZ, PT ;  /* 0x000000ff0a00720c */ /* 0x000fc40003f06270 */
[----:B------:R-:W-:Y:S01]  /*d5c0*/  ISETP.GT.U32.AND P2, PT, R3, R8, PT ;  /* 0x000000080300720c */ /* 0x000fe20003f44070 */
[----:B------:R-:W2:Y:S04]  /*d5d0*/  LDL.LU R10, [R1+0x10] ;  /* 0x00001000010a7983 */ /* 0x000ea80000300800 */
[----:B------:R-:W2:Y:S04]  /*d5e0*/  LDL.LU R9, [R1+0xc] ;  /* 0x00000c0001097983 */ /* 0x000ea80000300800 */
[----:B------:R-:W2:Y:S04]  /*d5f0*/  LDL.LU R4, [R1+0x8] ;  /* 0x0000080001047983 */ /* 0x000ea80000300800 */
[----:B------:R-:W-:-:S02]  /*d600*/  @!P2 IMAD.IADD R8, R8, 0x1, -R3 ;  /* 0x000000010808a824 */ /* 0x000fc400078e0a03 */
[----:B------:R-:W0:Y:S01]  /*d610*/  S2R R3, SR_TID.X ;  /* 0x0000000000037919 */ /* 0x000e220000002100 */
[----:B------:R-:W-:Y:S01]  /*d620*/  ISETP.GE.AND P2, PT, R0, RZ, PT ;  /* 0x000000ff0000720c */ /* 0x000fe20003f46270 */
[----:B------:R-:W-:Y:S01]  /*d630*/  @!P1 IMAD.MOV R252, RZ, RZ, -R252 ;  /* 0x000000fffffc9224 */ /* 0x000fe200078e0afc */
[----:B------:R1:W-:Y:S01]  /*d640*/  STL [R1+0xe2c], R0 ;  /* 0x000e2c0001007387 */ /* 0x0003e20000100800 */
[----:B------:R-:W-:Y:S01]  /*d650*/  @!P6 IMAD.MOV R251, RZ, RZ, -R251 ;  /* 0x000000fffffbe224 */ /* 0x000fe200078e0afb */
[----:B0-----:R-:W-:-:S05]  /*d660*/  LOP3.LUT R3, R3, 0x7f, RZ, 0xc0, !PT ;  /* 0x0000007f03037812 */ /* 0x001fca00078ec0ff */
[----:B-1----:R-:W-:-:S05]  /*d670*/  IMAD R0, R3, UR9, RZ ;  /* 0x0000000903007c24 */ /* 0x002fca000f8e02ff */
[----:B------:R-:W-:Y:S01]  /*d680*/  IADD3 R3, P6, R0, UR4, RZ ;  /* 0x0000000400037c10 */ /* 0x000fe2000ffde0ff */
[----:B------:R-:W-:Y:S01]  /*d690*/  @!P4 IMAD.MOV R2, RZ, RZ, -R2 ;  /* 0x000000ffff02c224 */ /* 0x000fe200078e0a02 */
[----:B------:R-:W-:-:S03]  /*d6a0*/  ULDC UR4, c[0x0][0x234] ;  /* 0x00008d0000047ab9 */ /* 0x000fc60000000800 */
[----:B------:R0:W-:Y:S04]  /*d6b0*/  STL [R1+0xe38], R3 ;  /* 0x000e380301007387 */ /* 0x0001e80000100800 */
[----:B0-----:R-:W2:Y:S01]  /*d6c0*/  LDL.LU R3, [R1+0x4] ;  /* 0x0000040001037983 */ /* 0x001ea20000300800 */
[----:B---3--:R-:W-:Y:S02]  /*d6d0*/  ISETP.NE.AND P1, PT, R125, RZ, PT ;  /* 0x000000ff7d00720c */ /* 0x008fe40003f25270 */
[----:B------:R-:W-:-:S04]  /*d6e0*/  LOP3.LUT R125, RZ, R125, RZ, 0x33, !PT ;  /* 0x0000007dff7d7212 */ /* 0x000fc800078e33ff */
[C---:B----4-:R-:W-:Y:S02]  /*d6f0*/  SEL R13, R125.reuse, R13, !P1 ;  /* 0x0000000d7d0d7207 */ /* 0x050fe40004800000 */
[----:B--2---:R-:W-:-:S03]  /*d700*/  SEL R12, R125, R12, !P1 ;  /* 0x0000000c7d0c7207 */ /* 0x004fc60004800000 */
[----:B------:R0:W-:Y:S01]  /*d710*/  STL [R1+0xcc], R13 ;  /* 0x0000cc0d01007387 */ /* 0x0001e20000100800 */
[C---:B------:R-:W-:Y:S02]  /*d720*/  SEL R11, R125.reuse, R11, !P1 ;  /* 0x0000000b7d0b7207 */ /* 0x040fe40004800000 */
[C---:B------:R-:W-:Y:S01]  /*d730*/  SEL R10, R125.reuse, R10, !P1 ;  /* 0x0000000a7d0a7207 */ /* 0x040fe20004800000 */
[----:B0-----:R-:W2:Y:S01]  /*d740*/  LDL.LU R13, [R1+0xe64] ;  /* 0x000e6400010d7983 */ /* 0x001ea20000300800 */
[----:B------:R-:W-:-:S03]  /*d750*/  SEL R9, R125, R9, !P1 ;  /* 0x000000097d097207 */ /* 0x000fc60004800000 */
[----:B------:R0:W-:Y:S01]  /*d760*/  STL [R1+0xc8], R12 ;  /* 0x0000c80c01007387 */ /* 0x0001e20000100800 */
[----:B------:R-:W-:-:S03]  /*d770*/  SEL R4, R125, R4, !P1 ;  /* 0x000000047d047207 */ /* 0x000fc60004800000 */
[----:B0-----:R-:W3:Y:S04]  /*d780*/  LDL.LU R12, [R1+0xe60] ;  /* 0x000e6000010c7983 */ /* 0x001ee80000300800 */
[----:B------:R0:W-:Y:S04]  /*d790*/  STL [R1+0xc4], R11 ;  /* 0x0000c40b01007387 */ /* 0x0001e80000100800 */
[----:B0-----:R-:W4:Y:S04]  /*d7a0*/  LDL.LU R11, [R1+0xe5c] ;  /* 0x000e5c00010b7983 */ /* 0x001f280000300800 */
[----:B------:R0:W-:Y:S04]  /*d7b0*/  STL [R1+0xc0], R10 ;  /* 0x0000c00a01007387 */ /* 0x0001e80000100800 */
[----:B0-----:R-:W2:Y:S04]  /*d7c0*/  LDL.LU R10, [R1+0xe58] ;  /* 0x000e5800010a7983 */ /* 0x001ea80000300800 */
[----:B------:R0:W-:Y:S04]  /*d7d0*/  STL [R1+0xbc], R9 ;  /* 0x0000bc0901007387 */ /* 0x0001e80000100800 */
[----:B0-----:R-:W3:Y:S04]  /*d7e0*/  LDL.LU R9, [R1+0xe54] ;  /* 0x000e540001097983 */ /* 0x001ee80000300800 */
[----:B------:R0:W-:Y:S04]  /*d7f0*/  STL [R1+0xb8], R4 ;  /* 0x0000b80401007387 */ /* 0x0001e80000100800 */
[----:B0-----:R-:W4:Y:S01]  /*d800*/  LDL.LU R4, [R1+0xe50] ;  /* 0x000e500001047983 */ /* 0x001f220000300800 */
[----:B------:R-:W-:-:S05]  /*d810*/  SEL R3, R125, R3, !P1 ;  /* 0x000000037d037207 */ /* 0x000fca0004800000 */
[----:B------:R4:W-:Y:S01]  /*d820*/  STL [R1+0xb4], R3 ;  /* 0x0000b40301007387 */ /* 0x0009e20000100800 */
[C---:B--2---:R-:W-:Y:S02]  /*d830*/  SEL R10, R125.reuse, R10, !P1 ;  /* 0x0000000a7d0a7207 */ /* 0x044fe40004800000 */
[C---:B----4-:R-:W-:Y:S02]  /*d840*/  SEL R3, R125.reuse, R4, !P1 ;  /* 0x000000047d037207 */ /* 0x050fe40004800000 */
[----:B------:R-:W2:Y:S04]  /*d850*/  LDL.LU R4, [R1+0xe4c] ;  /* 0x000e4c0001047983 */ /* 0x000ea80000300800 */
[----:B------:R3:W-:Y:S02]  /*d860*/  STL [R1+0xb0], R3 ;  /* 0x0000b00301007387 */ /* 0x0007e40000100800 */
[----:B---3--:R-:W-:-:S02]  /*d870*/  SEL R3, R125, R9, !P1 ;  /* 0x000000097d037207 */ /* 0x008fc40004800000 */
[----:B------:R-:W-:-:S03]  /*d880*/  SEL R9, R125, R11, !P1 ;  /* 0x0000000b7d097207 */ /* 0x000fc60004800000 */
[----:B------:R0:W-:Y:S04]  /*d890*/  STL [R1+0xac], R3 ;  /* 0x0000ac0301007387 */ /* 0x0001e80000100800 */
[----:B------:R1:W-:Y:S01]  /*d8a0*/  STL [R1+0xa8], R10 ;  /* 0x0000a80a01007387 */ /* 0x0003e20000100800 */
[----:B0-----:R-:W-:-:S03]  /*d8b0*/  SEL R3, R125, R12, !P1 ;  /* 0x0000000c7d037207 */ /* 0x001fc60004800000 */
[----:B------:R0:W-:Y:S01]  /*d8c0*/  STL [R1+0xa4], R9 ;  /* 0x0000a40901007387 */ /* 0x0001e20000100800 */
[----:B-1----:R-:W-:-:S03]  /*d8d0*/  SEL R10, R125, R13, !P1 ;  /* 0x0000000d7d0a7207 */ /* 0x002fc60004800000 */
[----:B------:R1:W-:Y:S01]  /*d8e0*/  STL [R1+0xa0], R3 ;  /* 0x0000a00301007387 */ /* 0x0003e20000100800 */
[----:B0-----:R-:W-:-:S03]  /*d8f0*/  SEL R9, R125, R14, !P1 ;  /* 0x0000000e7d097207 */ /* 0x001fc60004800000 */
[----:B------:R0:W-:Y:S01]  /*d900*/  STL [R1+0x9c], R10 ;  /* 0x00009c0a01007387 */ /* 0x0001e20000100800 */
[----:B-1----:R-:W-:-:S03]  /*d910*/  SEL R3, R125, R15, !P1 ;  /* 0x0000000f7d037207 */ /* 0x002fc60004800000 */
[----:B------:R1:W-:Y:S04]  /*d920*/  STL [R1+0x98], R9 ;  /* 0x0000980901007387 */ /* 0x0003e80000100800 */
[----:B------:R3:W-:Y:S01]  /*d930*/  STL [R1+0x94], R3 ;  /* 0x0000940301007387 */ /* 0x0007e20000100800 */
[C---:B0-----:R-:W-:Y:S02]  /*d940*/  SEL R10, R125.reuse, R16, !P1 ;  /* 0x000000107d0a7207 */ /* 0x041fe40004800000 */
[----:B-1----:R-:W-:-:S03]  /*d950*/  SEL R9, R125, R17, !P1 ;  /* 0x000000117d097207 */ /* 0x002fc60004800000 */
[----:B------:R0:W-:Y:S01]  /*d960*/  STL [R1+0x90], R10 ;  /* 0x0000900a01007387 */ /* 0x0001e20000100800 */
[----:B---3--:R-:W-:-:S03]  /*d970*/  SEL R3, R125, R18, !P1 ;  /* 0x000000127d037207 */ /* 0x008fc60004800000 */
        /* <DEDUP_REMOVED lines=39> */
[C---:B-1----:R-:W-:Y:S02]  /*dbf0*/  SEL R9, R125.reuse, R38, !P1 ;  /* 0x000000267d097207 */ /* 0x042fe40004800000 */
[C---:B------:R-:W-:Y:S02]  /*dc00*/  SEL R38, R125.reuse, R42, !P1 ;  /* 0x0000002a7d267207 */ /* 0x040fe40004800000 */
[C---:B---3--:R-:W-:Y:S01]  /*dc10*/  SEL R3, R125.reuse, R39, !P1 ;  /* 0x000000277d037207 */ /* 0x048fe20004800000 */
[----:B------:R-:W-:Y:S01]  /*dc20*/  STL [R1+0x3c], R10 ;  /* 0x00003c0a01007387 */ /* 0x000fe20000100800 */
[----:B------:R-:W-:-:S02]  /*dc30*/  SEL R42, R125, R72, !P1 ;  /* 0x000000487d2a7207 */ /* 0x000fc40004800000 */
[C---:B------:R-:W-:Y:S01]  /*dc40*/  SEL R39, R125.reuse, R41, !P1 ;  /* 0x000000297d277207 */ /* 0x040fe20004800000 */
[----:B------:R-:W-:Y:S01]  /*dc50*/  STL [R1+0x38], R9 ;  /* 0x0000380901007387 */ /* 0x000fe20000100800 */
        /* <DEDUP_REMOVED lines=19> */
[C---:B------:R-:W-:Y:S02]  /*dd90*/  SEL R32, R125.reuse, R48, !P1 ;  /* 0x000000307d207207 */ /* 0x040fe40004800000 */
[C---:B0-----:R-:W-:Y:S01]  /*dda0*/  SEL R41, R125.reuse, R82, !P1 ;  /* 0x000000527d297207 */ /* 0x041fe20004800000 */
[----:B------:R0:W-:Y:S01]  /*ddb0*/  STL [R1+0x10], R42 ;  /* 0x0000102a01007387 */ /* 0x0001e20000100800 */
[----:B-1----:R-:W-:-:S03]  /*ddc0*/  SEL R3, R125, R83, !P1 ;  /* 0x000000537d037207 */ /* 0x002fc60004800000 */
[----:B------:R-:W3:Y:S01]  /*ddd0*/  LDL.LU R48, [R1+0xcc] ;  /* 0x0000cc0001307983 */ /* 0x000ee20000300800 */
[----:B------:R-:W-:-:S03]  /*dde0*/  SEL R33, R125, R47, !P1 ;  /* 0x0000002f7d217207 */ /* 0x000fc60004800000 */
[----:B------:R1:W-:Y:S01]  /*ddf0*/  STL [R1+0xc], R41 ;  /* 0x00000c2901007387 */ /* 0x0003e20000100800 */
[----:B------:R-:W-:-:S03]  /*de00*/  SEL R34, R125, R46, !P1 ;  /* 0x0000002e7d227207 */ /* 0x000fc60004800000 */
[----:B------:R-:W4:Y:S01]  /*de10*/  LDL.LU R47, [R1+0xc8] ;  /* 0x0000c800012f7983 */ /* 0x000f220000300800 */
[----:B------:R-:W-:-:S03]  /*de20*/  SEL R35, R125, R45, !P1 ;  /* 0x0000002d7d237207 */ /* 0x000fc60004800000 */
[----:B------:R1:W-:Y:S01]  /*de30*/  STL [R1+0x4], R3 ;  /* 0x0000040301007387 */ /* 0x0003e20000100800 */
[----:B------:R-:W-:-:S03]  /*de40*/  SEL R36, R125, R44, !P1 ;  /* 0x0000002c7d247207 */ /* 0x000fc60004800000 */
[----:B------:R-:W4:Y:S01]  /*de50*/  LDL.LU R46, [R1+0xc4] ;  /* 0x0000c400012e7983 */ /* 0x000f220000300800 */
[----:B------:R-:W-:-:S03]  /*de60*/  SEL R37, R125, R43, !P1 ;  /* 0x0000002b7d257207 */ /* 0x000fc60004800000 */
[----:B------:R-:W4:Y:S04]  /*de70*/  LDL.LU R45, [R1+0xc0] ;  /* 0x0000c000012d7983 */ /* 0x000f280000300800 */
[----:B------:R-:W4:Y:S04]  /*de80*/  LDL.LU R44, [R1+0xbc] ;  /* 0x0000bc00012c7983 */ /* 0x000f280000300800 */
[----:B------:R-:W4:Y:S04]  /*de90*/  LDL.LU R43, [R1+0xb8] ;  /* 0x0000b800012b7983 */ /* 0x000f280000300800 */
[----:B0-----:R-:W4:Y:S04]  /*dea0*/  LDL.LU R42, [R1+0xb4] ;  /* 0x0000b400012a7983 */ /* 0x001f280000300800 */
[----:B-1----:R-:W4:Y:S01]  /*deb0*/  LDL.LU R41, [R1+0xb0] ;  /* 0x0000b00001297983 */ /* 0x002f220000300800 */
[----:B------:R-:W-:-:S02]  /*dec0*/  SEL R3, R125, R84, !P1 ;  /* 0x000000547d037207 */ /* 0x000fc40004800000 */
[C---:B------:R-:W-:Y:S02]  /*ded0*/  SEL R85, R125.reuse, R85, !P1 ;  /* 0x000000557d557207 */ /* 0x040fe40004800000 */
[C---:B------:R-:W-:Y:S02]  /*dee0*/  SEL R86, R125.reuse, R86, !P1 ;  /* 0x000000567d567207 */ /* 0x040fe40004800000 */
[C---:B------:R-:W-:Y:S02]  /*def0*/  SEL R87, R125.reuse, R87, !P1 ;  /* 0x000000577d577207 */ /* 0x040fe40004800000 */
[C---:B------:R-:W-:Y:S01]  /*df00*/  SEL R80, R125.reuse, R2, !P1 ;  /* 0x000000027d507207 */ /* 0x040fe20004800000 */
[----:B------:R-:W-:Y:S01]  /*df10*/  STL [R1+0xe3c], R3 ;  /* 0x000e3c0301007387 */ /* 0x000fe20000100800 */
[----:B------:R-:W-:Y:S01]  /*df20*/  LEA.HI.X.SX32 R2, R0, UR5, 0x1, P6 ;  /* 0x0000000500027c11 */ /* 0x000fe2000b0f0eff */
[----:B------:R-:W-:Y:S02]  /*df30*/  ULDC UR5, c[0x0][0x240] ;  /* 0x0000900000057ab9 */ /* 0x000fe40000000800 */
[----:B------:R-:W-:Y:S01]  /*df40*/  STL [R1+0xe40], R85 ;  /* 0x000e405501007387 */ /* 0x000fe20000100800 */
[----:B------:R-:W-:-:S03]  /*df50*/  SEL R9, R125, R71, !P1 ;  /* 0x000000477d097207 */ /* 0x000fc60004800000 */
[----:B------:R-:W-:Y:S01]  /*df60*/  STL [R1+0xe44], R86 ;  /* 0x000e445601007387 */ /* 0x000fe20000100800 */
[----:B------:R-:W-:-:S03]  /*df70*/  SEL R10, R125, R70, !P1 ;  /* 0x000000467d0a7207 */ /* 0x000fc60004800000 */
[----:B------:R0:W-:Y:S01]  /*df80*/  STL [R1+0xe48], R87 ;  /* 0x000e485701007387 */ /* 0x0001e20000100800 */
[----:B------:R-:W-:-:S03]  /*df90*/  SEL R11, R125, R69, !P1 ;  /* 0x000000457d0b7207 */ /* 0x000fc60004800000 */
[----:B------:R-:W-:Y:S01]  /*dfa0*/  STL [R1+0xe34], R2 ;  /* 0x000e340201007387 */ /* 0x000fe20000100800 */
[----:B--2---:R-:W-:Y:S01]  /*dfb0*/  IMAD R0, R4, UR4, RZ ;  /* 0x0000000404007c24 */ /* 0x004fe2000f8e02ff */
[----:B------:R-:W-:-:S04]  /*dfc0*/  SEL R12, R125, R68, !P1 ;  /* 0x000000447d0c7207 */ /* 0x000fc80004800000 */
[----:B------:R1:W-:Y:S01]  /*dfd0*/  STL [R1+0xe30], R0 ;  /* 0x000e300001007387 */ /* 0x0003e20000100800 */
[----:B------:R-:W-:-:S03]  /*dfe0*/  SEL R13, R125, R67, !P1 ;  /* 0x000000437d0d7207 */ /* 0x000fc60004800000 */
[----:B------:R-:W2:Y:S01]  /*dff0*/  LDL.LU R71, [R1+0xac] ;  /* 0x0000ac0001477983 */ /* 0x000ea20000300800 */
        /* <DEDUP_REMOVED lines=35> */
[----:B------:R-:W2:Y:S04]  /*e230*/  LDL.LU R53, [R1+0x64] ;  /* 0x0000640001357983 */ /* 0x000ea80000300800 */
[----:B------:R-:W2:Y:S04]  /*e240*/  LDL.LU R52, [R1+0x60] ;  /* 0x0000600001347983 */ /* 0x000ea80000300800 */
[----:B------:R-:W2:Y:S01]  /*e250*/  LDL.LU R51, [R1+0x5c] ;  /* 0x00005c0001337983 */ /* 0x000ea20000300800 */
[----:B------:R-:W-:-:S03]  /*e260*/  @!P5 IMAD.MOV R5, RZ, RZ, -R5 ;  /* 0x000000ffff05d224 */ /* 0x000fc600078e0a05 */
[----:B------:R-:W2:Y:S01]  /*e270*/  LDL.LU R50, [R1+0x58] ;  /* 0x0000580001327983 */ /* 0x000ea20000300800 */
[----:B------:R-:W-:-:S03]  /*e280*/  @!P2 IMAD.MOV R6, RZ, RZ, -R6 ;  /* 0x000000ffff06a224 */ /* 0x000fc600078e0a06 */
[----:B------:R-:W2:Y:S01]  /*e290*/  LDL.LU R49, [R1+0x54] ;  /* 0x0000540001317983 */ /* 0x000ea20000300800 */
[----:B------:R-:W-:Y:S02]  /*e2a0*/  @!P3 IMAD.MOV R7, RZ, RZ, -R7 ;  /* 0x000000ffff07b224 */ /* 0x000fe400078e0a07 */
[----:B------:R-:W-:Y:S01]  /*e2b0*/  @!P0 IMAD.MOV R8, RZ, RZ, -R8 ;  /* 0x000000ffff088224 */ /* 0x000fe200078e0a08 */
[C---:B------:R-:W-:Y:S02]  /*e2c0*/  SEL R40, R125.reuse, R40, !P1 ;  /* 0x000000287d287207 */ /* 0x040fe40004800000 */
[C---:B------:R-:W-:Y:S02]  /*e2d0*/  SEL R88, R125.reuse, R88, !P1 ;  /* 0x000000587d587207 */ /* 0x040fe40004800000 */
[C---:B------:R-:W-:Y:S02]  /*e2e0*/  SEL R89, R125.reuse, R89, !P1 ;  /* 0x000000597d597207 */ /* 0x040fe40004800000 */
[----:B------:R-:W-:-:S02]  /*e2f0*/  SEL R90, R125, R90, !P1 ;  /* 0x0000005a7d5a7207 */ /* 0x000fc40004800000 */
[C---:B------:R-:W-:Y:S02]  /*e300*/  SEL R91, R125.reuse, R91, !P1 ;  /* 0x0000005b7d5b7207 */ /* 0x040fe40004800000 */
[C---:B------:R-:W-:Y:S02]  /*e310*/  SEL R92, R125.reuse, R92, !P1 ;  /* 0x0000005c7d5c7207 */ /* 0x040fe40004800000 */
        /* <DEDUP_REMOVED lines=56> */
[----:B------:R-:W-:Y:S01]  /*e6a0*/  SEL R150, R125, R150, !P1 ;  /* 0x000000967d967207 */ /* 0x000fe20004800000 */
[----:B---3--:R-:W-:Y:S02]  /*e6b0*/  IMAD R79, R48, UR5, RZ ;  /* 0x00000005304f7c24 */ /* 0x008fe4000f8e02ff */
[----:B------:R-:W3:Y:S01]  /*e6c0*/  LDL.LU R48, [R1+0x50] ;  /* 0x0000500001307983 */ /* 0x000ee20000300800 */
[----:B----4-:R-:W-:-:S03]  /*e6d0*/  IMAD R78, R47, UR5, RZ ;  /* 0x000000052f4e7c24 */ /* 0x010fc6000f8e02ff */
[----:B------:R-:W4:Y:S01]  /*e6e0*/  LDL.LU R47, [R1+0x4c] ;  /* 0x00004c00012f7983 */ /* 0x000f220000300800 */
[----:B------:R-:W-:Y:S01]  /*e6f0*/  SEL R151, R125, R151, !P1 ;  /* 0x000000977d977207 */ /* 0x000fe20004800000 */
[----:B------:R-:W-:Y:S02]  /*e700*/  IMAD R77, R46, UR5, RZ ;  /* 0x000000052e4d7c24 */ /* 0x000fe4000f8e02ff */
[----:B------:R-:W4:Y:S01]  /*e710*/  LDL.LU R46, [R1+0x48] ;  /* 0x00004800012e7983 */ /* 0x000f220000300800 */
[----:B------:R-:W-:-:S03]  /*e720*/  IMAD R76, R45, UR5, RZ ;  /* 0x000000052d4c7c24 */ /* 0x000fc6000f8e02ff */
[----:B------:R-:W4:Y:S01]  /*e730*/  LDL.LU R45, [R1+0x44] ;  /* 0x00004400012d7983 */ /* 0x000f220000300800 */
[----:B------:R-:W-:-:S03]  /*e740*/  IMAD R75, R44, UR5, RZ ;  /* 0x000000052c4b7c24 */ /* 0x000fc6000f8e02ff */
[----:B------:R-:W4:Y:S01]  /*e750*/  LDL.LU R44, [R1+0x40] ;  /* 0x00004000012c7983 */ /* 0x000f220000300800 */
[----:B------:R-:W-:Y:S01]  /*e760*/  IMAD R74, R43, UR5, RZ ;  /* 0x000000052b4a7c24 */ /* 0x000fe2000f8e02ff */
[C---:B------:R-:W-:Y:S02]  /*e770*/  SEL R152, R125.reuse, R152, !P1 ;  /* 0x000000987d987207 */ /* 0x040fe40004800000 */
[----:B------:R-:W4:Y:S01]  /*e780*/  LDL.LU R43, [R1+0x3c] ;  /* 0x00003c00012b7983 */ /* 0x000f220000300800 */
[C---:B------:R-:W-:Y:S01]  /*e790*/  SEL R153, R125.reuse, R153, !P1 ;  /* 0x000000997d997207 */ /* 0x040fe20004800000 */
[----:B------:R-:W-:Y:S01]  /*e7a0*/  IMAD R73, R42, UR5, RZ ;  /* 0x000000052a497c24 */ /* 0x000fe2000f8e02ff */
[C---:B------:R-:W-:Y:S01]  /*e7b0*/  SEL R154, R125.reuse, R154, !P1 ;  /* 0x0000009a7d9a7207 */ /* 0x040fe20004800000 */
[----:B------:R-:W4:Y:S01]  /*e7c0*/  LDL.LU R42, [R1+0x38] ;  /* 0x00003800012a7983 */ /* 0x000f220000300800 */
[----:B------:R-:W-:Y:S01]  /*e7d0*/  SEL R155, R125, R155, !P1 ;  /* 0x0000009b7d9b7207 */ /* 0x000fe20004800000 */
[----:B------:R-:W-:Y:S01]  /*e7e0*/  IMAD R72, R41, UR5, RZ ;  /* 0x0000000529487c24 */ /* 0x000fe2000f8e02ff */
[C---:B------:R-:W-:Y:S01]  /*e7f0*/  SEL R156, R125.reuse, R156, !P1 ;  /* 0x0000009c7d9c7207 */ /* 0x040fe20004800000 */
[----:B------:R-:W4:Y:S01]  /*e800*/  LDL.LU R41, [R1+0x34] ;  /* 0x0000340001297983 */ /* 0x000f220000300800 */
        /* <DEDUP_REMOVED lines=99> */
[----:B------:R-:W-:Y:S02]  /*ee40*/  SEL R125, R125, R8, !P1 ;  /* 0x000000087d7d7207 */ /* 0x000fe40004800000 */
[----:B------:R-:W4:Y:S04]  /*ee50*/  LDL.LU R8, [R1+0x30] ;  /* 0x0000300001087983 */ /* 0x000f280000300800 */
[----:B------:R-:W4:Y:S04]  /*ee60*/  LDL.LU R7, [R1+0x2c] ;  /* 0x00002c0001077983 */ /* 0x000f280000300800 */
[----:B------:R-:W4:Y:S04]  /*ee70*/  LDL.LU R6, [R1+0x28] ;  /* 0x0000280001067983 */ /* 0x000f280000300800 */
[----:B------:R-:W4:Y:S04]  /*ee80*/  LDL.LU R5, [R1+0x24] ;  /* 0x0000240001057983 */ /* 0x000f280000300800 */
[----:B------:R-:W4:Y:S04]  /*ee90*/  LDL.LU R4, [R1+0x20] ;  /* 0x0000200001047983 */ /* 0x000f280000300800 */
[----:B------:R-:W4:Y:S04]  /*eea0*/  LDL.LU R84, [R1+0x1c] ;  /* 0x00001c0001547983 */ /* 0x000f280000300800 */
[----:B0-----:R-:W2:Y:S04]  /*eeb0*/  LDL.LU R87, [R1+0x8] ;  /* 0x0000080001577983 */ /* 0x001ea80000300800 */
[----:B------:R-:W3:Y:S04]  /*eec0*/  LDL.LU R86, [R1+0x14] ;  /* 0x0000140001567983 */ /* 0x000ee80000300800 */
[----:B------:R-:W4:Y:S04]  /*eed0*/  LDL.LU R85, [R1+0x18] ;  /* 0x0000180001557983 */ /* 0x000f280000300800 */
[----:B------:R-:W4:Y:S04]  /*eee0*/  LDL.LU R3, [R1+0x10] ;  /* 0x0000100001037983 */ /* 0x000f280000300800 */
[----:B-1----:R-:W4:Y:S04]  /*eef0*/  LDL.LU R0, [R1+0xc] ;  /* 0x00000c0001007983 */ /* 0x002f280000300800 */
[----:B------:R-:W4:Y:S01]  /*ef00*/  LDL.LU R2, [R1+0x4] ;  /* 0x0000040001027983 */ /* 0x000f220000300800 */
[----:B--2---:R-:W-:-:S02]  /*ef10*/  IMAD R87, R87, UR5, RZ ;  /* 0x0000000557577c24 */ /* 0x004fc4000f8e02ff */
[----:B---3--:R-:W-:-:S03]  /*ef20*/  IMAD R86, R86, UR5, RZ ;  /* 0x0000000556567c24 */ /* 0x008fc6000f8e02ff */
[----:B------:R0:W-:Y:S01]  /*ef30*/  STL [R1+0x8], R87 ;  /* 0x0000085701007387 */ /* 0x0001e20000100800 */
[----:B----4-:R-:W-:Y:S02]  /*ef40*/  IMAD R85, R85, UR5, RZ ;  /* 0x0000000555557c24 */ /* 0x010fe4000f8e02ff */
[----:B------:R-:W-:Y:S01]  /*ef50*/  IMAD R3, R3, UR5, RZ ;  /* 0x0000000503037c24 */ /* 0x000fe2000f8e02ff */
[----:B0-----:R-:W2:Y:S04]  /*ef60*/  LDL.LU R87, [R1+0xe48] ;  /* 0x000e480001577983 */ /* 0x001ea80000300800 */
[----:B------:R0:W-:Y:S04]  /*ef70*/  STL [R1+0x14], R86 ;  /* 0x0000145601007387 */ /* 0x0001e80000100800 */
[----:B0-----:R-:W3:Y:S04]  /*ef80*/  LDL.LU R86, [R1+0xe44] ;  /* 0x000e440001567983 */ /* 0x001ee80000300800 */
[----:B------:R0:W-:Y:S04]  /*ef90*/  STL [R1+0x18], R85 ;  /* 0x0000185501007387 */ /* 0x0001e80000100800 */
[----:B0-----:R-:W4:Y:S04]  /*efa0*/  LDL.LU R85, [R1+0xe40] ;  /* 0x000e400001557983 */ /* 0x001f280000300800 */
[----:B------:R0:W-:Y:S04]  /*efb0*/  STL [R1+0x10], R3 ;  /* 0x0000100301007387 */ /* 0x0001e80000100800 */
[----:B0-----:R-:W2:Y:S01]  /*efc0*/  LDL.LU R3, [R1+0xe3c] ;  /* 0x000e3c0001037983 */ /* 0x001ea20000300800 */
[----:B------:R-:W-:-:S05]  /*efd0*/  IMAD R0, R0, UR5, RZ ;  /* 0x0000000500007c24 */ /* 0x000fca000f8e02ff */
[----:B------:R2:W-:Y:S02]  /*efe0*/  STL [R1+0xc], R0 ;  /* 0x00000c0001007387 */ /* 0x0005e40000100800 */
[----:B--2---:R-:W-:Y:S02]  /*eff0*/  IMAD R0, R3, UR5, RZ ;  /* 0x0000000503007c24 */ /* 0x004fe4000f8e02ff */
[----:B------:R-:W2:Y:S01]  /*f000*/  LDL.LU R3, [R1+0xe38] ;  /* 0x000e380001037983 */ /* 0x000ea20000300800 */
[----:B------:R-:W-:-:S05]  /*f010*/  IMAD R2, R2, UR5, RZ ;  /* 0x0000000502027c24 */ /* 0x000fca000f8e02ff */
[----:B------:R2:W-:Y:S02]  /*f020*/  STL [R1+0x4], R2 ;  /* 0x0000040201007387 */ /* 0x0005e40000100800 */
[----:B--2---:R-:W-:-:S05]  /*f030*/  IADD3 R2, P5, R79, R3, RZ ;  /* 0x000000034f027210 */ /* 0x004fca0007fbe0ff */
[----:B------:R0:W-:Y:S02]  /*f040*/  STL [R1+0x208], R2 ;  /* 0x0002080201007387 */ /* 0x0001e40000100800 */
[----:B0-----:R-:W-:-:S05]  /*f050*/  IADD3 R2, P3, R78, R3, RZ ;  /* 0x000000034e027210 */ /* 0x001fca0007f7e0ff */
        /* <DEDUP_REMOVED lines=10> */
[----:B------:R0:W-:Y:S04]  /*f100*/  STL [R1+0x238], R2 ;  /* 0x0002380201007387 */ /* 0x0001e80000100800 */
[----:B0-----:R-:W2:Y:S01]  /*f110*/  LDL.LU R2, [R1+0xe34] ;  /* 0x000e340001027983 */ /* 0x001ea20000300800 */
[----:B------:R-:W-:Y:S02]  /*f120*/  IMAD R71, R71, UR5, RZ ;  /* 0x0000000547477c24 */ /* 0x000fe4000f8e02ff */
[----:B------:R-:W-:Y:S02]  /*f130*/  IMAD R70, R70, UR5, RZ ;  /* 0x0000000546467c24 */ /* 0x000fe4000f8e02ff */
[----:B------:R-:W-:Y:S02]  /*f140*/  IMAD R69, R69, UR5, RZ ;  /* 0x0000000545457c24 */ /* 0x000fe4000f8e02ff */
[----:B------:R-:W-:-:S02]  /*f150*/  IMAD R68, R68, UR5, RZ ;  /* 0x0000000544447c24 */ /* 0x000fc4000f8e02ff */
[----:B------:R-:W-:Y:S02]  /*f160*/  IMAD R67, R67, UR5, RZ ;  /* 0x0000000543437c24 */ /* 0x000fe4000f8e02ff */
[----:B------:R-:W-:Y:S02]  /*f170*/  IMAD R66, R66, UR5, RZ ;  /* 0x0000000542427c24 */ /* 0x000fe4000f8e02ff */
        /* <DEDUP_REMOVED lines=50> */
[----:B------:R-:W-:Y:S01]  /*f4a0*/  IMAD R15, R15, UR5, RZ ;  /* 0x000000050f0f7c24 */ /* 0x000fe2000f8e02ff */
[----:B--2---:R-:W-:-:S05]  /*f4b0*/  LEA.HI.X.SX32 R79, R79, R2, 0x1, P5 ;  /* 0x000000024f4f7211 */ /* 0x004fca00028f0eff */
[----:B------:R0:W-:Y:S02]  /*f4c0*/  STL [R1+0x204], R79 ;  /* 0x0002044f01007387 */ /* 0x0001e40000100800 */
[----:B0-----:R-:W-:-:S05]  /*f4d0*/  IADD3 R79, P5, R72, R3, RZ ;  /* 0x00000003484f7210 */ /* 0x001fca0007fbe0ff */
[----:B------:R0:W-:Y:S02]  /*f4e0*/  STL [R1+0x240], R79 ;  /* 0x0002404f01007387 */ /* 0x0001e40000100800 */
[----:B0-----:R-:W-:Y:S02]  /*f4f0*/  LEA.HI.X.SX32 R79, R78, R2, 0x1, P3 ;  /* 0x000000024e4f7211 */ /* 0x001fe400018f0eff */
[----:B------:R-:W-:-:S03]  /*f500*/  IADD3 R78, P3, R71, R3, RZ ;  /* 0x00000003474e7210 */ /* 0x000fc60007f7e0ff */
[----:B------:R0:W-:Y:S04]  /*f510*/  STL [R1+0x20c], R79 ;  /* 0x00020c4f01007387 */ /* 0x0001e80000100800 */
[----:B------:R1:W-:Y:S01]  /*f520*/  STL [R1+0x248], R78 ;  /* 0x0002484e01007387 */ /* 0x0003e20000100800 */
[-C--:B------:R-:W-:Y:S02]  /*f530*/  LEA.HI.X.SX32 R75, R75, R2.reuse, 0x1, P0 ;  /* 0x000000024b4b7211 */ /* 0x080fe400000f0eff */
[-C--:B0-----:R-:W-:Y:S02]  /*f540*/  LEA.HI.X.SX32 R79, R77, R2.reuse, 0x1, P2 ;  /* 0x000000024d4f7211 */ /* 0x081fe400010f0eff */
[----:B------:R-:W-:Y:S02]  /*f550*/  LEA.HI.X.SX32 R77, R76, R2, 0x1, P1 ;  /* 0x000000024c4d7211 */ /* 0x000fe400008f0eff */
[----:B-1----:R-:W-:-:S02]  /*f560*/  IADD3 R78, P2, R70, R3, RZ ;  /* 0x00000003464e7210 */ /* 0x002fc40007f5e0ff */
[-C--:B------:R-:W-:Y:S01]  /*f570*/  IADD3 R76, P1, R69, R3.reuse, RZ ;  /* 0x00000003454c7210 */ /* 0x080fe20007f3e0ff */
[----:B------:R-:W-:Y:S04]  /*f580*/  STL [R1+0x214], R79 ;  /* 0x0002144f01007387 */ /* 0x000fe80000100800 */
[----:B------:R-:W-:Y:S04]  /*f590*/  STL [R1+0x250], R78 ;  /* 0x0002504e01007387 */ /* 0x000fe80000100800 */
[----:B------:R0:W-:Y:S04]  /*f5a0*/  STL [R1+0x21c], R77 ;  /* 0x00021c4d01007387 */ /* 0x0001e80000100800 */
[----:B------:R1:W-:Y:S04]  /*f5b0*/  STL [R1+0x258], R76 ;  /* 0x0002584c01007387 */ /* 0x0003e80000100800 */
[----:B------:R2:W-:Y:S01]  /*f5c0*/  STL [R1+0x224], R75 ;  /* 0x0002244b01007387 */ /* 0x0005e20000100800 */
[----:B0-----:R-:W-:-:S02]  /*f5d0*/  IADD3 R77, P0, R68, R3, RZ ;  /* 0x00000003444d7210 */ /* 0x001fc40007f1e0ff */
[-C--:B-1----:R-:W-:Y:S02]  /*f5e0*/  LEA.HI.X.SX32 R76, R74, R2.reuse, 0x1, P4 ;  /* 0x000000024a4c7211 */ /* 0x082fe400020f0eff */
[-C--:B------:R-:W-:Y:S02]  /*f5f0*/  LEA.HI.X.SX32 R74, R73, R2.reuse, 0x1, P6 ;  /* 0x00000002494a7211 */ /* 0x080fe400030f0eff */
[-C--:B--2---:R-:W-:Y:S01]  /*f600*/  IADD3 R75, P4, R67, R3.reuse, RZ ;  /* 0x00000003434b7210 */ /* 0x084fe20007f9e0ff */
[----:B------:R-:W-:Y:S01]  /*f610*/  STL [R1+0x260], R77 ;  /* 0x0002604d01007387 */ /* 0x000fe20000100800 */
[-C--:B------:R-:W-:Y:S02]  /*f620*/  IADD3 R73, P6, R66, R3.reuse, RZ ;  /* 0x0000000342497210 */ /* 0x080fe40007fde0ff */
[----:B------:R-:W-:Y:S01]  /*f630*/  LEA.HI.X.SX32 R72, R72, R2, 0x1, P5 ;  /* 0x0000000248487211 */ /* 0x000fe200028f0eff */
        /* <DEDUP_REMOVED lines=198> */
[----:B-1----:R-:W-:-:S03]  /*102a0*/  LEA.HI.X.SX32 R25, R23, R2, 0x1, P5 ;  /* 0x0000000217197211 */ /* 0x002fc600028f0eff */
[----:B------:R-:W-:Y:S01]  /*102b0*/  STL [R1+0x3f8], R26 ;  /* 0x0003f81a01007387 */ /* 0x000fe20000100800 */
[----:B--2---:R-:W-:-:S03]  /*102c0*/  IADD3 R24, P5, R16, R3, RZ ;  /* 0x0000000310187210 */ /* 0x004fc60007fbe0ff */
[----:B------:R-:W-:Y:S01]  /*102d0*/  STL [R1+0x3c4], R25 ;  /* 0x0003c41901007387 */ /* 0x000fe20000100800 */
[-C--:B------:R-:W-:Y:S02]  /*102e0*/  LEA.HI.X.SX32 R23, R22, R2.reuse, 0x1, P3 ;  /* 0x0000000216177211 */ /* 0x080fe400018f0eff */
[----:B------:R-:W-:Y:S01]  /*102f0*/  IADD3 R22, P3, R15, R3, RZ ;  /* 0x000000030f167210 */ /* 0x000fe20007f7e0ff */
[----:B------:R-:W-:Y:S01]  /*10300*/  STL [R1+0x400], R24 ;  /* 0x0004001801007387 */ /* 0x000fe20000100800 */
[----:B------:R-:W-:Y:S01]  /*10310*/  IMAD R14, R14, UR5, RZ ;  /* 0x000000050e0e7c24 */ /* 0x000fe2000f8e02ff */
[----:B------:R-:W-:Y:S02]  /*10320*/  LEA.HI.X.SX32 R21, R21, R2, 0x1, P2 ;  /* 0x0000000215157211 */ /* 0x000fe400010f0eff */
[----:B------:R-:W2:Y:S04]  /*10330*/  LDL.LU R74, [R1+0x8] ;  /* 0x00000800014a7983 */ /* 0x000ea80000300800 */
[----:B------:R-:W-:Y:S04]  /*10340*/  STL [R1+0x3cc], R23 ;  /* 0x0003cc1701007387 */ /* 0x000fe80000100800 */
[----:B------:R0:W-:Y:S01]  /*10350*/  STL [R1+0x408], R22 ;  /* 0x0004081601007387 */ /* 0x0001e20000100800 */
[----:B------:R-:W-:-:S03]  /*10360*/  IMAD R13, R13, UR5, RZ ;  /* 0x000000050d0d7c24 */ /* 0x000fc6000f8e02ff */
[----:B------:R-:W2:Y:S04]  /*10370*/  LDL.LU R75, [R1+0x14] ;  /* 0x00001400014b7983 */ /* 0x000ea80000300800 */
[----:B------:R1:W-:Y:S01]  /*10380*/  STL [R1+0x3d4], R21 ;  /* 0x0003d41501007387 */ /* 0x0003e20000100800 */
[----:B0-----:R-:W-:-:S03]  /*10390*/  IADD3 R22, P2, R14, R3, RZ ;  /* 0x000000030e167210 */ /* 0x001fc60007f5e0ff */
[----:B------:R-:W2:Y:S01]  /*103a0*/  LDL.LU R76, [R1+0x18] ;  /* 0x00001800014c7983 */ /* 0x000ea20000300800 */
[----:B-1----:R-:W-:-:S03]  /*103b0*/  LEA.HI.X.SX32 R21, R20, R2, 0x1, P1 ;  /* 0x0000000214157211 */ /* 0x002fc600008f0eff */
[----:B------:R-:W-:Y:S01]  /*103c0*/  STL [R1+0x410], R22 ;  /* 0x0004101601007387 */ /* 0x000fe20000100800 */
[----:B------:R-:W-:-:S03]  /*103d0*/  IADD3 R20, P1, R13, R3, RZ ;  /* 0x000000030d147210 */ /* 0x000fc60007f3e0ff */
[----:B------:R-:W2:Y:S04]  /*103e0*/  LDL.LU R77, [R1+0x10] ;  /* 0x00001000014d7983 */ /* 0x000ea80000300800 */
[----:B------:R-:W-:Y:S04]  /*103f0*/  STL [R1+0x3dc], R21 ;  /* 0x0003dc1501007387 */ /* 0x000fe80000100800 */
[----:B------:R-:W2:Y:S04]  /*10400*/  LDL.LU R78, [R1+0xc] ;  /* 0x00000c00014e7983 */ /* 0x000ea80000300800 */
[----:B------:R0:W-:Y:S04]  /*10410*/  STL [R1+0x418], R20 ;  /* 0x0004181401007387 */ /* 0x0001e80000100800 */
[----:B------:R-:W2:Y:S01]  /*10420*/  LDL.LU R79, [R1+0x4] ;  /* 0x00000400014f7983 */ /* 0x000ea20000300800 */
[----:B------:R-:W-:Y:S01]  /*10430*/  IMAD R12, R12, UR5, RZ ;  /* 0x000000050c0c7c24 */ /* 0x000fe2000f8e02ff */
[-C--:B------:R-:W-:Y:S01]  /*10440*/  LEA.HI.X.SX32 R19, R19, R2.reuse, 0x1, P0 ;  /* 0x0000000213137211 */ /* 0x080fe200000f0eff */
[----:B------:R-:W-:Y:S01]  /*10450*/  IMAD R11, R11, UR5, RZ ;  /* 0x000000050b0b7c24 */ /* 0x000fe2000f8e02ff */
[----:B------:R-:W-:-:S02]  /*10460*/  LEA.HI.X.SX32 R18, R18, R2, 0x1, P4 ;  /* 0x0000000212127211 */ /* 0x000fc400020f0eff */
[----:B0-----:R-:W-:Y:S01]  /*10470*/  IADD3 R20, P0, R12, R3, RZ ;  /* 0x000000030c147210 */ /* 0x001fe20007f1e0ff */
[----:B------:R-:W-:Y:S01]  /*10480*/  IMAD R10, R10, UR5, RZ ;  /* 0x000000050a0a7c24 */ /* 0x000fe2000f8e02ff */
[----:B------:R0:W-:Y:S01]  /*10490*/  STL [R1+0x3e4], R19 ;  /* 0x0003e41301007387 */ /* 0x0001e20000100800 */
[-C--:B------:R-:W-:Y:S01]  /*104a0*/  LEA.HI.X.SX32 R17, R17, R2.reuse, 0x1, P6 ;  /* 0x0000000211117211 */ /* 0x080fe200030f0eff */
[----:B------:R-:W-:Y:S02]  /*104b0*/  IMAD R9, R9, UR5, RZ ;  /* 0x0000000509097c24 */ /* 0x000fe4000f8e02ff */
[----:B------:R-:W-:Y:S01]  /*104c0*/  STL [R1+0x420], R20 ;  /* 0x0004201401007387 */ /* 0x000fe20000100800 */
[----:B------:R-:W-:-:S03]  /*104d0*/  LEA.HI.X.SX32 R16, R16, R2, 0x1, P5 ;  /* 0x0000000210107211 */ /* 0x000fc600028f0eff */
[----:B------:R1:W-:Y:S01]  /*104e0*/  STL [R1+0x3ec], R18 ;  /* 0x0003ec1201007387 */ /* 0x0003e20000100800 */
[----:B0-----:R-:W-:Y:S01]  /*104f0*/  IADD3 R19, P4, R11, R3, RZ ;  /* 0x000000030b137210 */ /* 0x001fe20007f9e0ff */
[----:B------:R-:W-:Y:S01]  /*10500*/  IMAD R8, R8, UR5, RZ ;  /* 0x0000000508087c24 */ /* 0x000fe2000f8e02ff */
[----:B------:R-:W-:-:S03]  /*10510*/  LEA.HI.X.SX32 R15, R15, R2, 0x1, P3 ;  /* 0x000000020f0f7211 */ /* 0x000fc600018f0eff */
[----:B------:R-:W-:Y:S01]  /*10520*/  STL [R1+0x428], R19 ;  /* 0x0004281301007387 */ /* 0x000fe20000100800 */
[----:B-1----:R-:W-:-:S03]  /*10530*/  IADD3 R18, P6, R10, R3, RZ ;  /* 0x000000030a127210 */ /* 0x002fc60007fde0ff */
[----:B------:R0:W-:Y:S01]  /*10540*/  STL [R1+0x3f4], R17 ;  /* 0x0003f41101007387 */ /* 0x0001e20000100800 */
[----:B------:R-:W-:-:S03]  /*10550*/  IMAD R7, R7, UR5, RZ ;  /* 0x0000000507077c24 */ /* 0x000fc6000f8e02ff */
        /* <DEDUP_REMOVED lines=23> */
[----:B0-----:R-:W-:Y:S02]  /*106d0*/  IADD3 R13, P0, R5, R3, RZ ;  /* 0x00000003050d7210 */ /* 0x001fe40007f1e0ff */
[----:B------:R-:W-:-:S03]  /*106e0*/  LEA.HI.X.SX32 R9, R9, R2, 0x1, P5 ;  /* 0x0000000209097211 */ /* 0x000fc600028f0eff */
[----:B------:R-:W-:Y:S01]  /*106f0*/  STL [R1+0x458], R13 ;  /* 0x0004580d01007387 */ /* 0x000fe20000100800 */
[----:B-1----:R-:W-:-:S03]  /*10700*/  IADD3 R12, P4, R4, R3, RZ ;  /* 0x00000003040c7210 */ /* 0x002fc60007f9e0ff */
[----:B------:R0:W-:Y:S01]  /*10710*/  STL [R1+0x424], R11 ;  /* 0x0004240b01007387 */ /* 0x0001e20000100800 */
[----:B------:R-:W-:-:S03]  /*10720*/  LEA.HI.X.SX32 R8, R8, R2, 0x1, P3 ;  /* 0x0000000208087211 */ /* 0x000fc600018f0eff */
[----:B------:R-:W-:Y:S04]  /*10730*/  STL [R1+0x460], R12 ;  /* 0x0004600c01007387 */ /* 0x000fe80000100800 */
[----:B------:R2:W-:Y:S01]  /*10740*/  STL [R1+0x42c], R10 ;  /* 0x00042c0a01007387 */ /* 0x0005e20000100800 */
[----:B0-----:R-:W-:Y:S02]  /*10750*/  IADD3 R11, P6, R84, R3, RZ ;  /* 0x00000003540b7210 */ /* 0x001fe40007fde0ff */
[----:B------:R-:W-:-:S03]  /*10760*/  LEA.HI.X.SX32 R7, R7, R2, 0x1, P2 ;  /* 0x0000000207077211 */ /* 0x000fc600010f0eff */
[----:B------:R-:W-:Y:S04]  /*10770*/  STL [R1+0x468], R11 ;  /* 0x0004680b01007387 */ /* 0x000fe80000100800 */
[----:B------:R0:W-:Y:S01]  /*10780*/  STL [R1+0x434], R9 ;  /* 0x0004340901007387 */ /* 0x0001e20000100800 */
[-C--:B------:R-:W-:Y:S02]  /*10790*/  LEA.HI.X.SX32 R6, R6, R2.reuse, 0x1, P1 ;  /* 0x0000000206067211 */ /* 0x080fe400008f0eff */
[-C--:B------:R-:W-:Y:S02]  /*107a0*/  LEA.HI.X.SX32 R5, R5, R2.reuse, 0x1, P0 ;  /* 0x0000000205057211 */ /* 0x080fe400000f0eff */
[----:B------:R-:W-:Y:S01]  /*107b0*/  LEA.HI.X.SX32 R4, R4, R2, 0x1, P4 ;  /* 0x0000000204047211 */ /* 0x000fe200020f0eff */
[----:B----4-:R-:W-:-:S02]  /*107c0*/  IMAD R85, R85, UR5, RZ ;  /* 0x0000000555557c24 */ /* 0x010fc4000f8e02ff */
[----:B---3--:R-:W-:Y:S02]  /*107d0*/  IMAD R86, R86, UR5, RZ ;  /* 0x0000000556567c24 */ /* 0x008fe4000f8e02ff */
        /* <DEDUP_REMOVED lines=17> */
[----:B------:R-:W-:Y:S01]  /*108f0*/  IMAD R104, R104, UR5, RZ ;  /* 0x0000000568687c24 */ /* 0x000fe2000f8e02ff */
[----:B--2---:R-:W-:-:S05]  /*10900*/  IADD3 R10, P5, R74, R3, RZ ;  /* 0x000000034a0a7210 */ /* 0x004fca0007fbe0ff */
[----:B------:R-:W-:Y:S04]  /*10910*/  STL [R1+0x470], R10 ;  /* 0x0004700a01007387 */ /* 0x000fe80000100800 */
[----:B------:R1:W-:Y:S01]  /*10920*/  STL [R1+0x43c], R8 ;  /* 0x00043c0801007387 */ /* 0x0003e20000100800 */
[----:B0-----:R-:W-:-:S05]  /*10930*/  IADD3 R9, P3, R75, R3, RZ ;  /* 0x000000034b097210 */ /* 0x001fca0007f7e0ff */
[----:B------:R-:W-:Y:S01]  /*10940*/  STL [R1+0x478], R9 ;  /* 0x0004780901007387 */ /* 0x000fe20000100800 */
[----:B-1----:R-:W-:-:S03]  /*10950*/  IADD3 R8, P2, R76, R3, RZ ;  /* 0x000000034c087210 */ /* 0x002fc60007f5e0ff */
[----:B------:R0:W-:Y:S04]  /*10960*/  STL [R1+0x444], R7 ;  /* 0x0004440701007387 */ /* 0x0001e80000100800 */
[----:B------:R-:W-:Y:S04]  /*10970*/  STL [R1+0x480], R8 ;  /* 0x0004800801007387 */ /* 0x000fe80000100800 */
[----:B------:R1:W-:Y:S01]  /*10980*/  STL [R1+0x44c], R6 ;  /* 0x00044c0601007387 */ /* 0x0003e20000100800 */
[----:B0-----:R-:W-:-:S05]  /*10990*/  IADD3 R7, P1, R77, R3, RZ ;  /* 0x000000034d077210 */ /* 0x001fca0007f3e0ff */
[----:B------:R-:W-:Y:S01]  /*109a0*/  STL [R1+0x488], R7 ;  /* 0x0004880701007387 */ /* 0x000fe20000100800 */
[----:B-1----:R-:W-:-:S03]  /*109b0*/  IADD3 R6, P0, R78, R3, RZ ;  /* 0x000000034e067210 */ /* 0x002fc60007f1e0ff */
[----:B------:R0:W-:Y:S04]  /*109c0*/  STL [R1+0x454], R5 ;  /* 0x0004540501007387 */ /* 0x0001e80000100800 */
[----:B------:R1:W-:Y:S04]  /*109d0*/  STL [R1+0x490], R6 ;  /* 0x0004900601007387 */ /* 0x0003e80000100800 */
[----:B------:R2:W-:Y:S01]  /*109e0*/  STL [R1+0x45c], R4 ;  /* 0x00045c0401007387 */ /* 0x0005e20000100800 */
[----:B0-----:R-:W-:Y:S02]  /*109f0*/  IADD3 R5, P4, R79, R3, RZ ;  /* 0x000000034f057210 */ /* 0x001fe40007f9e0ff */
[----:B-1----:R-:W-:-:S03]  /*10a00*/  LEA.HI.X.SX32 R6, R84, R2, 0x1, P6 ;  /* 0x0000000254067211 */ /* 0x002fc600030f0eff */
[----:B------:R0:W-:Y:S01]  /*10a10*/  STL [R1+0x498], R5 ;  /* 0x0004980501007387 */ /* 0x0001e20000100800 */
[----:B--2---:R-:W-:-:S03]  /*10a20*/  IADD3 R4, P6, R0, R3, RZ ;  /* 0x0000000300047210 */ /* 0x004fc60007fde0ff */
[----:B------:R1:W-:Y:S04]  /*10a30*/  STL [R1+0x464], R6 ;  /* 0x0004640601007387 */ /* 0x0003e80000100800 */
[----:B------:R2:W-:Y:S01]  /*10a40*/  STL [R1+0x4a0], R4 ;  /* 0x0004a00401007387 */ /* 0x0005e20000100800 */
[----:B0-----:R-:W-:Y:S02]  /*10a50*/  LEA.HI.X.SX32 R5, R74, R2, 0x1, P5 ;  /* 0x000000024a057211 */ /* 0x001fe400028f0eff */
[----:B-1----:R-:W-:-:S03]  /*10a60*/  IADD3 R6, P5, R85, R3, RZ ;  /* 0x0000000355067210 */ /* 0x002fc60007fbe0ff */
[----:B------:R0:W-:Y:S01]  /*10a70*/  STL [R1+0x46c], R5 ;  /* 0x00046c0501007387 */ /* 0x0001e20000100800 */
[----:B--2---:R-:W-:-:S03]  /*10a80*/  LEA.HI.X.SX32 R4, R75, R2, 0x1, P3 ;  /* 0x000000024b047211 */ /* 0x004fc600018f0eff */
        /* <DEDUP_REMOVED lines=18> */
[----:B------:R1:W-:Y:S01]  /*10bb0*/  STL [R1+0x494], R6 ;  /* 0x0004940601007387 */ /* 0x0003e20000100800 */
[----:B0-----:R-:W-:-:S03]  /*10bc0*/  LEA.HI.X.SX32 R5, R0, R2, 0x1, P6 ;  /* 0x0000000200057211 */ /* 0x001fc600030f0eff */
[----:B------:R-:W2:Y:S04]  /*10bd0*/  LDL.LU R0, [R1+0xe30] ;  /* 0x000e300001007983 */ /* 0x000ea80000300800 */
[----:B------:R0:W-:Y:S01]  /*10be0*/  STL [R1+0x4d0], R4 ;  /* 0x0004d00401007387 */ /* 0x0001e20000100800 */
[----:B-1----:R-:W-:-:S03]  /*10bf0*/  LEA.HI.X.SX32 R6, R85, R2, 0x1, P5 ;  /* 0x0000000255067211 */ /* 0x002fc600028f0eff */
[----:B------:R1:W-:Y:S01]  /*10c00*/  STL [R1+0x49c], R5 ;  /* 0x00049c0501007387 */ /* 0x0003e20000100800 */
[-C--:B0-----:R-:W-:Y:S02]  /*10c10*/  IADD3 R4, P6, R91, R3.reuse, RZ ;  /* 0x000000035b047210 */ /* 0x081fe40007fde0ff */
[----:B-1----:R-:W-:-:S03]  /*10c20*/  IADD3 R5, P5, R92, R3, RZ ;  /* 0x000000035c057210 */ /* 0x002fc60007fbe0ff */
[----:B------:R0:W-:Y:S04]  /*10c30*/  STL [R1+0x4d8], R4 ;  /* 0x0004d80401007387 */ /* 0x0001e80000100800 */
[----:B------:R1:W-:Y:S01]  /*10c40*/  STL [R1+0x4a4], R6 ;  /* 0x0004a40601007387 */ /* 0x0003e20000100800 */
[----:B0-----:R-:W-:-:S03]  /*10c50*/  LEA.HI.X.SX32 R4, R86, R2, 0x1, P3 ;  /* 0x0000000256047211 */ /* 0x001fc600018f0eff */
[----:B------:R0:W-:Y:S01]  /*10c60*/  STL [R1+0x4e0], R5 ;  /* 0x0004e00501007387 */ /* 0x0001e20000100800 */
[----:B-1----:R-:W-:-:S03]  /*10c70*/  IADD3 R6, P3, R93, R3, RZ ;  /* 0x000000035d067210 */ /* 0x002fc60007f7e0ff */
[----:B------:R1:W-:Y:S01]  /*10c80*/  STL [R1+0x4ac], R4 ;  /* 0x0004ac0401007387 */ /* 0x0003e20000100800 */
[----:B0-----:R-:W-:-:S03]  /*10c90*/  LEA.HI.X.SX32 R5, R87, R2, 0x1, P2 ;  /* 0x0000000257057211 */ /* 0x001fc600010f0eff */
[----:B------:R0:W-:Y:S01]  /*10ca0*/  STL [R1+0x4e8], R6 ;  /* 0x0004e80601007387 */ /* 0x0001e20000100800 */
[----:B-1----:R-:W-:-:S03]  /*10cb0*/  IADD3 R4, P2, R94, R3, RZ ;  /* 0x000000035e047210 */ /* 0x002fc60007f5e0ff */
[----:B------:R1:W-:Y:S04]  /*10cc0*/  STL [R1+0x4b4], R5 ;  /* 0x0004b40501007387 */ /* 0x0003e80000100800 */
[----:B------:R3:W-:Y:S01]  /*10cd0*/  STL [R1+0x4f0], R4 ;  /* 0x0004f00401007387 */ /* 0x0007e20000100800 */
[----:B0-----:R-:W-:Y:S02]  /*10ce0*/  LEA.HI.X.SX32 R6, R88, R2, 0x1, P1 ;  /* 0x0000000258067211 */ /* 0x001fe400008f0eff */
[----:B-1----:R-:W-:-:S03]  /*10cf0*/  IADD3 R5, P1, R95, R3, RZ ;  /* 0x000000035f057210 */ /* 0x002fc60007f3e0ff */
[----:B------:R0:W-:Y:S01]  /*10d00*/  STL [R1+0x4bc], R6 ;  /* 0x0004bc0601007387 */ /* 0x0001e20000100800 */
[----:B---3--:R-:W-:-:S03]  /*10d10*/  LEA.HI.X.SX32 R4, R89, R2, 0x1, P0 ;  /* 0x0000000259047211 */ /* 0x008fc600000f0eff */
[----:B------:R1:W-:Y:S04]  /*10d20*/  STL [R1+0x4f8], R5 ;  /* 0x0004f80501007387 */ /* 0x0003e80000100800 */
[----:B------:R3:W-:Y:S01]  /*10d30*/  STL [R1+0x4c4], R4 ;  /* 0x0004c40401007387 */ /* 0x0007e20000100800 */
[----:B0-----:R-:W-:Y:S02]  /*10d40*/  IADD3 R6, P0, R96, R3, RZ ;  /* 0x0000000360067210 */ /* 0x001fe40007f1e0ff */
[----:B-1----:R-:W-:-:S03]  /*10d50*/  LEA.HI.X.SX32 R5, R90, R2, 0x1, P4 ;  /* 0x000000025a057211 */ /* 0x002fc600020f0eff */
[----:B------:R0:W-:Y:S01]  /*10d60*/  STL [R1+0x500], R6 ;  /* 0x0005000601007387 */ /* 0x0001e20000100800 */
[----:B---3--:R-:W-:-:S03]  /*10d70*/  IADD3 R4, P4, R97, R3, RZ ;  /* 0x0000000361047210 */ /* 0x008fc60007f9e0ff */
        /* <DEDUP_REMOVED lines=24> */
[----:B------:R1:W-:Y:S01]  /*10f00*/  STL [R1+0x4fc], R5 ;  /* 0x0004fc0501007387 */ /* 0x0003e20000100800 */
[----:B------:R-:W-:-:S03]  /*10f10*/  IMAD R105, R105, UR5, RZ ;  /* 0x0000000569697c24 */ /* 0x000fc6000f8e02ff */
[----:B------:R3:W-:Y:S01]  /*10f20*/  STL [R1+0x538], R4 ;  /* 0x0005380401007387 */ /* 0x0007e20000100800 */
[----:B0-----:R-:W-:Y:S01]  /*10f30*/  LEA.HI.X.SX32 R6, R97, R2, 0x1, P4 ;  /* 0x0000000261067211 */ /* 0x001fe200020f0eff */
[----:B------:R-:W-:Y:S01]  /*10f40*/  IMAD R106, R106, UR5, RZ ;  /* 0x000000056a6a7c24 */ /* 0x000fe2000f8e02ff */
[----:B-1----:R-:W-:-:S03]  /*10f50*/  IADD3 R5, P4, R104, R3, RZ ;  /* 0x0000000368057210 */ /* 0x002fc60007f9e0ff */
[----:B------:R0:W-:Y:S01]  /*10f60*/  STL [R1+0x504], R6 ;  /* 0x0005040601007387 */ /* 0x0001e20000100800 */
[----:B---3--:R-:W-:-:S03]  /*10f70*/  LEA.HI.X.SX32 R4, R98, R2, 0x1, P6 ;  /* 0x0000000262047211 */ /* 0x008fc600030f0eff */
[----:B------:R1:W-:Y:S01]  /*10f80*/  STL [R1+0x540], R5 ;  /* 0x0005400501007387 */ /* 0x0003e20000100800 */
[----:B------:R-:W-:-:S03]  /*10f90*/  IMAD R107, R107, UR5, RZ ;  /* 0x000000056b6b7c24 */ /* 0x000fc6000f8e02ff */
        /* <DEDUP_REMOVED lines=736> */
[-C--:B0-----:R-:W-:Y:S01]  /*13da0*/  IADD3 R6, P6, R80, R3.reuse, RZ ;  /* 0x0000000350067210 */ /* 0x081fe20007fde0ff */
[----:B------:R-:W0:Y:S01]  /*13db0*/  S2R R79, SR_TID.X ;  /* 0x00000000004f7919 */ /* 0x000e220000002100 */
[----:B-1----:R-:W-:Y:S02]  /*13dc0*/  LEA.HI.X.SX32 R5, R247, R2, 0x1, P5 ;  /* 0x00000002f7057211 */ /* 0x002fe400028f0eff */
[----:B---3--:R-:W-:Y:S01]  /*13dd0*/  IADD3 R4, P5, R82, R3, RZ ;  /* 0x0000000352047210 */ /* 0x008fe20007fbe0ff */
[----:B------:R1:W-:Y:S01]  /*13de0*/  STL [R1+0xdec], R6 ;  /* 0x000dec0601007387 */ /* 0x0003e20000100800 */
[----:B------:R-:W-:-:S03]  /*13df0*/  IMAD R83, R83, UR5, RZ ;  /* 0x0000000553537c24 */ /* 0x000fc6000f8e02ff */
[----:B------:R3:W-:Y:S01]  /*13e00*/  STL [R1+0xdc4], R5 ;  /* 0x000dc40501007387 */ /* 0x0007e20000100800 */
[----:B------:R-:W-:-:S03]  /*13e10*/  IMAD R125, R125, UR5, RZ ;  /* 0x000000057d7d7c24 */ /* 0x000fc6000f8e02ff */
[----:B------:R4:W-:Y:S01]  /*13e20*/  STL [R1+0xdf8], R4 ;  /* 0x000df80401007387 */ /* 0x0009e20000100800 */
[----:B-1----:R-:W-:Y:S02]  /*13e30*/  LEA.HI.X.SX32 R6, R248, R2, 0x1, P3 ;  /* 0x00000002f8067211 */ /* 0x002fe400018f0eff */
[----:B---3--:R-:W-:-:S03]  /*13e40*/  IADD3 R5, P3, R81, R3, RZ ;  /* 0x0000000351057210 */ /* 0x008fc60007f7e0ff */
[----:B------:R1:W-:Y:S01]  /*13e50*/  STL [R1+0xdcc], R6 ;  /* 0x000dcc0601007387 */ /* 0x0003e20000100800 */
[----:B----4-:R-:W-:-:S03]  /*13e60*/  LEA.HI.X.SX32 R4, R249, R2, 0x1, P2 ;  /* 0x00000002f9047211 */ /* 0x010fc600010f0eff */
[----:B------:R3:W-:Y:S04]  /*13e70*/  STL [R1+0xdf0], R5 ;  /* 0x000df00501007387 */ /* 0x0007e80000100800 */
[----:B------:R4:W-:Y:S01]  /*13e80*/  STL [R1+0xdd4], R4 ;  /* 0x000dd40401007387 */ /* 0x0009e20000100800 */
[----:B-1----:R-:W-:Y:S02]  /*13e90*/  IADD3 R6, P2, R83, R3, RZ ;  /* 0x0000000353067210 */ /* 0x002fe40007f5e0ff */
[----:B---3--:R-:W-:-:S03]  /*13ea0*/  LEA.HI.X.SX32 R5, R250, R2, 0x1, P1 ;  /* 0x00000002fa057211 */ /* 0x008fc600008f0eff */
[----:B------:R-:W-:Y:S01]  /*13eb0*/  STL [R1+0xdf4], R6 ;  /* 0x000df40601007387 */ /* 0x000fe20000100800 */
[----:B----4-:R-:W-:Y:S02]  /*13ec0*/  IADD3 R4, P1, R125, R3, RZ ;  /* 0x000000037d047210 */ /* 0x010fe40007f3e0ff */
[-C--:B------:R-:W-:Y:S01]  /*13ed0*/  LEA.HI.X.SX32 R3, R251, R2.reuse, 0x1, P0 ;  /* 0x00000002fb037211 */ /* 0x080fe200000f0eff */
[----:B------:R-:W-:Y:S04]  /*13ee0*/  STL [R1+0xddc], R5 ;  /* 0x000ddc0501007387 */ /* 0x000fe80000100800 */
[----:B------:R1:W-:Y:S04]  /*13ef0*/  STL [R1+0x9f8], R4 ;  /* 0x0009f80401007387 */ /* 0x0003e80000100800 */
[----:B------:R3:W-:Y:S01]  /*13f00*/  STL [R1+0x9e4], R3 ;  /* 0x0009e40301007387 */ /* 0x0007e20000100800 */
[----:B-1----:R-:W-:-:S02]  /*13f10*/  LEA.HI.X.SX32 R4, R252, R2, 0x1, P4 ;  /* 0x00000002fc047211 */ /* 0x002fc400020f0eff */
[----:B---3--:R-:W-:-:S03]  /*13f20*/  LEA.HI.X.SX32 R3, R80, R2, 0x1, P6 ;  /* 0x0000000250037211 */ /* 0x008fc600030f0eff */
[----:B------:R1:W-:Y:S01]  /*13f30*/  STL [R1+0x9e8], R4 ;  /* 0x0009e80401007387 */ /* 0x0003e20000100800 */
[----:B------:R-:W-:-:S03]  /*13f40*/  LEA.HI.X.SX32 R5, R82, R2, 0x1, P5 ;  /* 0x0000000252057211 */ /* 0x000fc600028f0eff */
[----:B------:R3:W-:Y:S01]  /*13f50*/  STL [R1+0x9ec], R3 ;  /* 0x0009ec0301007387 */ /* 0x0007e20000100800 */
[----:B--2---:R-:W-:Y:S02]  /*13f60*/  IADD3 R17, P0, R0, UR6, RZ ;  /* 0x0000000600117c10 */ /* 0x004fe4000ff1e0ff */
[-C--:B-1----:R-:W-:Y:S01]  /*13f70*/  LEA.HI.X.SX32 R4, R81, R2.reuse, 0x1, P3 ;  /* 0x0000000251047211 */ /* 0x082fe200018f0eff */
[----:B------:R-:W-:Y:S01]  /*13f80*/  STL [R1+0x9fc], R5 ;  /* 0x0009fc0501007387 */ /* 0x000fe20000100800 */
[----:B---3--:R-:W-:-:S03]  /*13f90*/  LEA.HI.X.SX32 R3, R83, R2, 0x1, P2 ;  /* 0x0000000253037211 */ /* 0x008fc600010f0eff */
[----:B------:R-:W-:Y:S01]  /*13fa0*/  STL [R1+0x9f0], R4 ;  /* 0x0009f00401007387 */ /* 0x000fe20000100800 */
[----:B------:R-:W-:-:S03]  /*13fb0*/  LEA.HI.X.SX32 R2, R125, R2, 0x1, P1 ;  /* 0x000000027d027211 */ /* 0x000fc600008f0eff */
[----:B------:R0:W-:Y:S01]  /*13fc0*/  STL [R1+0x9f4], R3 ;  /* 0x0009f40301007387 */ /* 0x0001e20000100800 */
[----:B------:R-:W-:-:S03]  /*13fd0*/  LEA.HI.X.SX32 R16, R0, UR7, 0x1, P0 ;  /* 0x0000000700107c11 */ /* 0x000fc600080f0eff */
[----:B------:R1:W5:Y:S01]  /*13fe0*/  LDL.LU R0, [R1+0xe2c] ;  /* 0x000e2c0001007983 */ /* 0x0003620000300800 */
[----:B0-----:R-:W-:-:S03]  /*13ff0*/  IMAD.SHL.U32 R3, R79, 0x10, RZ ;  /* 0x000000104f037824 */ /* 0x001fc600078e00ff */
[----:B------:R0:W-:Y:S04]  /*14000*/  STL [R1+0x5e8], R2 ;  /* 0x0005e80201007387 */ /* 0x0001e80000100800 */
[----:B------:R2:W-:Y:S04]  /*14010*/  STL [R1+0xe24], R3 ;  /* 0x000e240301007387 */ /* 0x0005e80000100800 */
[----:B------:R-:W-:Y:S01]  /*14020*/  STL [R1+0x200], RZ ;  /* 0x000200ff01007387 */ /* 0x000fe20000100800 */
[----:B0-----:R-:W0:Y:S03]  /*14030*/  LDC R2, c[0x0][0x238] ;  /* 0x00008e00ff027b82 */ /* 0x001e260000000800 */
[----:B------:R-:W-:Y:S04]  /*14040*/  STL [R1], RZ ;  /* 0x000000ff01007387 */ /* 0x000fe80000100800 */
[----:B------:R-:W-:Y:S04]  /*14050*/  STL [R1+0x4], RZ ;  /* 0x000004ff01007387 */ /* 0x000fe80000100800 */
        /* <DEDUP_REMOVED lines=125> */
[----:B------:R-:W-:Y:S01]  /*14830*/  STL [R1+0x1fc], RZ ;  /* 0x0001fcff01007387 */ /* 0x000fe20000100800 */
[----:B------:R-:W-:Y:S01]  /*14840*/  UIADD3 UR6, UR8, 0x8000, URZ ;  /* 0x0000800008067890 */ /* 0x000fe2000fffe03f */
[----:B------:R-:W-:-:S02]  /*14850*/  LOP3.LUT R209, R79, 0x7f, RZ, 0xc0, !PT ;  /* 0x0000007f4fd17812 */ /* 0x000fc400078ec0ff */
[----:B------:R-:W-:Y:S02]  /*14860*/  CS2R R24, SRZ ;  /* 0x0000000000187805 */ /* 0x000fe4000001ff00 */
[----:B------:R-:W-:Y:S02]  /*14870*/  CS2R R26, SRZ ;  /* 0x00000000001a7805 */ /* 0x000fe4000001ff00 */
[----:B------:R-:W-:Y:S02]  /*14880*/  CS2R R28, SRZ ;  /* 0x00000000001c7805 */ /* 0x000fe4000001ff00 */
[----:B------:R-:W-:Y:S02]  /*14890*/  CS2R R30, SRZ ;  /* 0x00000000001e7805 */ /* 0x000fe4000001ff00 */
[----:B------:R-:W-:Y:S02]  /*148a0*/  CS2R R32, SRZ ;  /* 0x0000000000207805 */ /* 0x000fe4000001ff00 */
[----:B------:R-:W-:-:S02]  /*148b0*/  CS2R R34, SRZ ;  /* 0x0000000000227805 */ /* 0x000fc4000001ff00 */
        /* <DEDUP_REMOVED lines=31> */
[----:B------:R-:W-:Y:S01]  /*14ab0*/  CS2R R98, SRZ ;  /* 0x0000000000627805 */ /* 0x000fe2000001ff00 */
[----:B------:R-:W-:Y:S01]  /*14ac0*/  USHF.R.U32.HI UR14, URZ, 0x4, UR8 ;  /* 0x000000043f0e7899 */ /* 0x000fe20008011608 */
[----:B------:R-:W-:Y:S01]  /*14ad0*/  UMOV UR4, URZ ;  /* 0x0000003f00047c82 */ /* 0x000fe20008000000 */
[----:B------:R-:W-:Y:S01]  /*14ae0*/  UMOV UR5, URZ ;  /* 0x0000003f00057c82 */ /* 0x000fe20008000000 */
[----:B------:R-:W-:Y:S02]  /*14af0*/  USHF.L.U32 UR9, UR9, 0x7, URZ ;  /* 0x0000000709097899 */ /* 0x000fe4000800063f */
[----:B------:R-:W-:Y:S01]  /*14b00*/  USHF.R.U32.HI UR6, URZ, 0x4, UR6 ;  /* 0x000000043f067899 */ /* 0x000fe20008011606 */
[----:B------:R-:W3:Y:S01]  /*14b10*/  LDC R210, c[0x0][0x230] ;  /* 0x00008c00ffd27b82 */ /* 0x000ee20000000800 */
[----:B--2---:R-:W-:Y:S01]  /*14b20*/  LOP3.LUT R3, R3, 0x70, RZ, 0xc0, !PT ;  /* 0x0000007003037812 */ /* 0x004fe200078ec0ff */
[C---:B0-----:R-:W-:Y:S01]  /*14b30*/  IMAD R4, R2.reuse, 0x7f, RZ ;  /* 0x0000007f02047824 */ /* 0x041fe200078e02ff */
[----:B------:R-:W-:Y:S01]  /*14b40*/  USGXT.U32 UR14, UR14, 0xe ;  /* 0x0000000e0e0e789a */ /* 0x000fe20008000000 */
[C---:B------:R-:W-:Y:S01]  /*14b50*/  IMAD R5, R2.reuse, 0x7e, RZ ;  /* 0x0000007e02057824 */ /* 0x040fe200078e02ff */
[----:B------:R-:W-:Y:S01]  /*14b60*/  USGXT.U32 UR12, UR6, 0xe ;  /* 0x0000000e060c789a */ /* 0x000fe20008000000 */
[----:B------:R-:W-:Y:S01]  /*14b70*/  IMAD R3, R209, 0x80, R3 ;  /* 0x00000080d1037824 */ /* 0x000fe200078e0203 */
[----:B------:R-:W-:Y:S01]  /*14b80*/  UIADD3 UR6, UP1, UR14, 0x2, URZ ;  /* 0x000000020e067890 */ /* 0x000fe2000ff3e03f */
[C---:B------:R-:W-:Y:S01]  /*14b90*/  IMAD R6, R2.reuse, 0x7d, RZ ;  /* 0x0000007d02067824 */ /* 0x040fe200078e02ff */
[-C--:B------:R-:W-:Y:S01]  /*14ba0*/  IADD3 R209, P4, R5, R17.reuse, RZ ;  /* 0x0000001105d17210 */ /* 0x080fe20007f9e0ff */
[C---:B------:R-:W-:Y:S01]  /*14bb0*/  IMAD R7, R2.reuse, 0x7c, RZ ;  /* 0x0000007c02077824 */ /* 0x040fe200078e02ff */
[----:B------:R-:W-:Y:S01]  /*14bc0*/  STL [R1+0xe00], R3 ;  /* 0x000e000301007387 */ /* 0x000fe20000100800 */
[C---:B------:R-:W-:Y:S01]  /*14bd0*/  IMAD R8, R2.reuse, 0x7b, RZ ;  /* 0x0000007b02087824 */ /* 0x040fe200078e02ff */
[----:B------:R-:W-:Y:S01]  /*14be0*/  UIADD3 UR10, UP0, UR12, 0x2, URZ ;  /* 0x000000020c0a7890 */ /* 0x000fe2000ff1e03f */
[C---:B------:R-:W-:Y:S01]  /*14bf0*/  IMAD R9, R2.reuse, 0x7a, RZ ;  /* 0x0000007a02097824 */ /* 0x040fe200078e02ff */
[-C--:B------:R-:W-:Y:S01]  /*14c00*/  IADD3 R211, P6, R7, R17.reuse, RZ ;  /* 0x0000001107d37210 */ /* 0x080fe20007fde0ff */
[C---:B------:R-:W-:Y:S01]  /*14c10*/  IMAD R10, R2.reuse, 0x79, RZ ;  /* 0x00000079020a7824 */ /* 0x040fe200078e02ff */
[----:B------:R-:W-:Y:S01]  /*14c20*/  UIADD3.X UR7, UR5, 0x40000040, URZ, UP1, !UPT ;  /* 0x4000004005077890 */ /* 0x000fe20008ffe43f */
[C---:B------:R-:W-:Y:S01]  /*14c30*/  IMAD R11, R2.reuse, 0x78, RZ ;  /* 0x00000078020b7824 */ /* 0x040fe200078e02ff */
[----:B------:R-:W-:Y:S01]  /*14c40*/  UIADD3.X UR5, UR4, 0x40000040, URZ, UP0, !UPT ;  /* 0x4000004004057890 */ /* 0x000fe200087fe43f */
[C---:B------:R-:W-:Y:S01]  /*14c50*/  IMAD R12, R2.reuse, 0x77, RZ ;  /* 0x00000077020c7824 */ /* 0x040fe200078e02ff */
[----:B------:R-:W-:Y:S01]  /*14c60*/  USHF.R.S32.HI UR11, URZ, 0x1f, UR9 ;  /* 0x0000001f3f0b7899 */ /* 0x000fe20008011409 */
[----:B------:R-:W-:Y:S01]  /*14c70*/  IMAD R13, R2, 0x76, RZ ;  /* 0x00000076020d7824 */ /* 0x000fe200078e02ff */
[----:B------:R-:W-:Y:S01]  /*14c80*/  UMOV UR4, UR10 ;  /* 0x0000000a00047c82 */ /* 0x000fe20008000000 */
[----:B---3--:R-:W-:Y:S01]  /*14c90*/  VIADD R210, R210, 0x7f ;  /* 0x0000007fd2d27836 */ /* 0x008fe20000000000 */
[----:B------:R-:W-:Y:S01]  /*14ca0*/  UIADD3.64 UR26, UR6, 0x2, URZ ;  /* 0x00000002061a7897 */ /* 0x000fe2000fffe03f */
[C---:B------:R-:W-:Y:S01]  /*14cb0*/  IMAD R14, R2.reuse, 0x75, RZ ;  /* 0x00000075020e7824 */ /* 0x040fe200078e02ff */
[----:B------:R-:W-:Y:S01]  /*14cc0*/  UIADD3.64 UR22, UR6, 0x4, URZ ;  /* 0x0000000406167897 */ /* 0x000fe2000fffe03f */
[C---:B------:R-:W-:Y:S01]  /*14cd0*/  IMAD R15, R2.reuse, 0x74, RZ ;  /* 0x00000074020f7824 */ /* 0x040fe200078e02ff */
[----:B------:R-:W-:Y:S01]  /*14ce0*/  SHF.R.S32.HI R202, RZ, 0x1f, R210 ;  /* 0x0000001fffca7819 */ /* 0x000fe200000114d2 */
[C---:B------:R-:W-:Y:S01]  /*14cf0*/  IMAD R18, R2.reuse, 0x73, RZ ;  /* 0x0000007302127824 */ /* 0x040fe200078e02ff */
[----:B------:R-:W-:Y:S01]  /*14d00*/  UIADD3.64 UR24, UR4, 0x2, URZ ;  /* 0x0000000204187897 */ /* 0x000fe2000fffe03f */
[----:B------:R-:W-:Y:S01]  /*14d10*/  IMAD R19, R2, 0x72, RZ ;  /* 0x0000007202137824 */ /* 0x000fe200078e02ff */
[----:B------:R-:W-:Y:S01]  /*14d20*/  LEA.HI R210, R202, R210, RZ, 0x7 ;  /* 0x000000d2cad27211 */ /* 0x000fe200078f38ff */
[C---:B------:R-:W-:Y:S01]  /*14d30*/  IMAD R20, R2.reuse, 0x71, RZ ;  /* 0x0000007102147824 */ /* 0x040fe200078e02ff */
[----:B------:R-:W-:Y:S01]  /*14d40*/  UIADD3.64 UR20, UR4, 0x4, URZ ;  /* 0x0000000404147897 */ /* 0x000fe2000fffe03f */
[C---:B------:R-:W-:Y:S01]  /*14d50*/  IMAD R21, R2.reuse, 0x70, RZ ;  /* 0x0000007002157824 */ /* 0x040fe200078e02ff */
[----:B------:R-:W-:Y:S01]  /*14d60*/  SHF.R.S32.HI R210, RZ, 0x7, R210 ;  /* 0x00000007ffd27819 */ /* 0x000fe200000114d2 */
[----:B------:R-:W-:Y:S01]  /*14d70*/  IMAD R22, R2, 0x6f, RZ ;  /* 0x0000006f02167824 */ /* 0x000fe200078e02ff */
[-C--:B------:R-:W-:Y:S01]  /*14d80*/  IADD3 R210, P3, R4, R17.reuse, RZ ;  /* 0x0000001104d27210 */ /* 0x080fe20007f7e0ff */
[C---:B------:R-:W-:Y:S01]  /*14d90*/  IMAD R23, R2.reuse, 0x6e, RZ ;  /* 0x0000006e02177824 */ /* 0x040fe200078e02ff */
[----:B------:R-:W-:Y:S01]  /*14da0*/  UIADD3.64 UR28, UR4, 0x1fe, URZ ;  /* 0x000001fe041c7897 */ /* 0x000fe2000fffe03f */
[C---:B------:R-:W-:Y:S01]  /*14db0*/  IMAD R100, R2.reuse, 0x6d, RZ ;  /* 0x0000006d02647824 */ /* 0x040fe200078e02ff */
[----:B------:R-:W-:Y:S01]  /*14dc0*/  UIADD3.64 UR32, UR4, 0x200, URZ ;  /* 0x0000020004207897 */ /* 0x000fe2000fffe03f */
[----:B------:R0:W-:Y:S01]  /*14dd0*/  STL [R1+0x5f0], R210 ;  /* 0x0005f0d201007387 */ /* 0x0001e20000100800 */
[C---:B------:R-:W-:Y:S01]  /*14de0*/  IMAD R101, R2.reuse, 0x6c, RZ ;  /* 0x0000006c02657824 */ /* 0x040fe200078e02ff */
[----:B------:R-:W-:Y:S01]  /*14df0*/  UIADD3.64 UR36, UR4, 0x202, URZ ;  /* 0x0000020204247897 */ /* 0x000fe2000fffe03f */
[C---:B------:R-:W-:Y:S01]  /*14e00*/  IMAD R102, R2.reuse, 0x6b, RZ ;  /* 0x0000006b02667824 */ /* 0x040fe200078e02ff */
[----:B------:R2:W-:Y:S01]  /*14e10*/  STL [R1+0x5f8], R209 ;  /* 0x0005f8d101007387 */ /* 0x0005e20000100800 */
[C---:B------:R-:W-:Y:S01]  /*14e20*/  IMAD R103, R2.reuse, 0x6a, RZ ;  /* 0x0000006a02677824 */ /* 0x040fe200078e02ff */
[----:B------:R-:W-:Y:S01]  /*14e30*/  UIADD3.64 UR40, UR4, 0x204, URZ ;  /* 0x0000020404287897 */ /* 0x000fe2000fffe03f */
[C---:B------:R-:W-:Y:S01]  /*14e40*/  IMAD R104, R2.reuse, 0x69, RZ ;  /* 0x0000006902687824 */ /* 0x040fe200078e02ff */
[----:B------:R-:W-:Y:S01]  /*14e50*/  UMOV UR15, 0x40000040 ;  /* 0x40000040000f7882 */ /* 0x000fe20000000000 */
[----:B------:R-:W-:Y:S01]  /*14e60*/  IMAD R105, R2, 0x68, RZ ;  /* 0x0000006802697824 */ /* 0x000fe200078e02ff */
[----:B0-----:R-:W-:Y:S01]  /*14e70*/  IADD3 R210, P5, R6, R17, RZ ;  /* 0x0000001106d27210 */ /* 0x001fe20007fbe0ff */
[----:B------:R-:W-:-:S02]  /*14e80*/  IMAD R106, R2, 0x67, RZ ;  /* 0x00000067026a7824 */ /* 0x000fc400078e02ff */
[----:B------:R-:W-:Y:S01]  /*14e90*/  IMAD R107, R2, 0x66, RZ ;  /* 0x00000066026b7824 */ /* 0x000fe200078e02ff */
[-C--:B--2---:R-:W-:Y:S01]  /*14ea0*/  IADD3 R209, P0, R8, R17.reuse, RZ ;  /* 0x0000001108d17210 */ /* 0x084fe20007f1e0ff */
[----:B------:R0:W-:Y:S01]  /*14eb0*/  STL [R1+0x600], R210 ;  /* 0x000600d201007387 */ /* 0x0001e20000100800 */
[C---:B------:R-:W-:Y:S02]  /*14ec0*/  IMAD R108, R2.reuse, 0x65, RZ ;  /* 0x00000065026c7824 */ /* 0x040fe400078e02ff */
[C---:B------:R-:W-:Y:S01]  /*14ed0*/  IMAD R109, R2.reuse, 0x64, RZ ;  /* 0x00000064026d7824 */ /* 0x040fe200078e02ff */
[----:B------:R2:W-:Y:S01]  /*14ee0*/  STL [R1+0x608], R211 ;  /* 0x000608d301007387 */ /* 0x0005e20000100800 */
[C---:B------:R-:W-:Y:S02]  /*14ef0*/  IMAD R110, R2.reuse, 0x63, RZ ;  /* 0x00000063026e7824 */ /* 0x040fe400078e02ff */
[C---:B------:R-:W-:Y:S01]  /*14f00*/  IMAD R111, R2.reuse, 0x62, RZ ;  /* 0x00000062026f7824 */ /* 0x040fe200078e02ff */
[----:B------:R3:W-:Y:S01]  /*14f10*/  STL [R1+0x610], R209 ;  /* 0x000610d101007387 */ /* 0x0007e20000100800 */
[C---:B------:R-:W-:Y:S01]  /*14f20*/  IMAD R112, R2.reuse, 0x61, RZ ;  /* 0x0000006102707824 */ /* 0x040fe200078e02ff */
[----:B0-----:R-:W-:Y:S01]  /*14f30*/  IADD3 R210, P1, R9, R17, RZ ;  /* 0x0000001109d27210 */ /* 0x001fe20007f3e0ff */
[----:B------:R-:W-:-:S02]  /*14f40*/  IMAD R113, R2, 0x60, RZ ;  /* 0x0000006002717824 */ /* 0x000fc400078e02ff */
[----:B------:R-:W-:Y:S01]  /*14f50*/  IMAD R114, R2, 0x5f, RZ ;  /* 0x0000005f02727824 */ /* 0x000fe200078e02ff */
[-C--:B--2---:R-:W-:Y:S01]  /*14f60*/  IADD3 R211, P2, R10, R17.reuse, RZ ;  /* 0x000000110ad37210 */ /* 0x084fe20007f5e0ff */
[----:B------:R0:W-:Y:S01]  /*14f70*/  STL [R1+0x618], R210 ;  /* 0x000618d201007387 */ /* 0x0001e20000100800 */
[----:B------:R-:W-:Y:S01]  /*14f80*/  IMAD R115, R2, 0x5e, RZ ;  /* 0x0000005e02737824 */ /* 0x000fe200078e02ff */
[-C--:B---3--:R-:W-:Y:S02]  /*14f90*/  LEA.HI.X.SX32 R209, R4, R16.reuse, 0x1, P3 ;  /* 0x0000001004d17211 */ /* 0x088fe400018f0eff */
[----:B------:R-:W-:Y:S01]  /*14fa0*/  STL [R1+0x620], R211 ;  /* 0x000620d301007387 */ /* 0x000fe20000100800 */
[-C--:B------:R-:W-:Y:S01]  /*14fb0*/  LEA.HI.X.SX32 R4, R5, R16.reuse, 0x1, P4 ;  /* 0x0000001005047211 */ /* 0x080fe200020f0eff */
[----:B------:R-:W-:Y:S01]  /*14fc0*/  IMAD R116, R2, 0x5d, RZ ;  /* 0x0000005d02747824 */ /* 0x000fe200078e02ff */
[-C--:B------:R-:W-:Y:S01]  /*14fd0*/  LEA.HI.X.SX32 R5, R6, R16.reuse, 0x1, P5 ;  /* 0x0000001006057211 */ /* 0x080fe200028f0eff */
[----:B------:R2:W-:Y:S01]  /*14fe0*/  STL [R1+0x5ec], R209 ;  /* 0x0005ecd101007387 */ /* 0x0005e20000100800 */
[----:B------:R-:W-:Y:S01]  /*14ff0*/  LEA.HI.X.SX32 R6, R7, R16, 0x1, P6 ;  /* 0x0000001007067211 */ /* 0x000fe200030f0eff */
[C---:B------:R-:W-:Y:S01]  /*15000*/  IMAD R117, R2.reuse, 0x5c, RZ ;  /* 0x0000005c02757824 */ /* 0x040fe200078e02ff */
[----:B0-----:R-:W-:Y:S01]  /*15010*/  IADD3 R210, P3, R11, R17, RZ ;  /* 0x000000110bd27210 */ /* 0x001fe20007f7e0ff */
[----:B------:R-:W-:-:S02]  /*15020*/  IMAD R118, R2, 0x5b, RZ ;  /* 0x0000005b02767824 */ /* 0x000fc400078e02ff */
[C---:B------:R-:W-:Y:S02]  /*15030*/  IMAD R119, R2.reuse, 0x5a, RZ ;  /* 0x0000005a02777824 */ /* 0x040fe400078e02ff */
[----:B------:R-:W-:Y:S01]  /*15040*/  STL [R1+0x628], R210 ;  /* 0x000628d201007387 */ /* 0x000fe20000100800 */
[----:B------:R-:W-:Y:S01]  /*15050*/  IMAD R120, R2, 0x59, RZ ;  /* 0x0000005902787824 */ /* 0x000fe200078e02ff */
[----:B--2---:R-:W-:Y:S01]  /*15060*/  IADD3 R209, P4, R12, R17, RZ ;  /* 0x000000110cd17210 */ /* 0x004fe20007f9e0ff */
[C---:B------:R-:W-:Y:S01]  /*15070*/  IMAD R121, R2.reuse, 0x58, RZ ;  /* 0x0000005802797824 */ /* 0x040fe200078e02ff */
[----:B------:R0:W-:Y:S01]  /*15080*/  STL [R1+0x5f4], R4 ;  /* 0x0005f40401007387 */ /* 0x0001e20000100800 */
[C---:B------:R-:W-:Y:S02]  /*15090*/  IMAD R122, R2.reuse, 0x57, RZ ;  /* 0x00000057027a7824 */ /* 0x040fe400078e02ff */
[C---:B------:R-:W-:Y:S01]  /*150a0*/  IMAD R123, R2.reuse, 0x56, RZ ;  /* 0x00000056027b7824 */ /* 0x040fe200078e02ff */
[----:B------:R-:W-:Y:S01]  /*150b0*/  STL [R1+0x630], R209 ;  /* 0x000630d101007387 */ /* 0x000fe20000100800 */
[----:B------:R-:W-:-:S02]  /*150c0*/  IMAD R124, R2, 0x55, RZ ;  /* 0x00000055027c7824 */ /* 0x000fc400078e02ff */
[C---:B------:R-:W-:Y:S01]  /*150d0*/  IMAD R125, R2.reuse, 0x54, RZ ;  /* 0x00000054027d7824 */ /* 0x040fe200078e02ff */
[----:B------:R2:W-:Y:S01]  /*150e0*/  STL [R1+0x5fc], R5 ;  /* 0x0005fc0501007387 */ /* 0x0005e20000100800 */
[C---:B------:R-:W-:Y:S01]  /*150f0*/  IMAD R126, R2.reuse, 0x53, RZ ;  /* 0x00000053027e7824 */ /* 0x040fe200078e02ff */
[-C--:B0-----:R-:W-:Y:S01]  /*15100*/  IADD3 R4, P5, R13, R17.reuse, RZ ;  /* 0x000000110d047210 */ /* 0x081fe20007fbe0ff */
[C---:B------:R-:W-:Y:S02]  /*15110*/  IMAD R127, R2.reuse, 0x52, RZ ;  /* 0x00000052027f7824 */ /* 0x040fe400078e02ff */
[C---:B------:R-:W-:Y:S02]  /*15120*/  IMAD R128, R2.reuse, 0x51, RZ ;  /* 0x0000005102807824 */ /* 0x040fe400078e02ff */
[----:B------:R0:W-:Y:S01]  /*15130*/  STL [R1+0x638], R4 ;  /* 0x0006380401007387 */ /* 0x0001e20000100800 */
[----:B------:R-:W-:Y:S01]  /*15140*/  IMAD R129, R2, 0x50, RZ ;  /* 0x0000005002817824 */ /* 0x000fe200078e02ff */
[----:B--2---:R-:W-:-:S02]  /*15150*/  IADD3 R5, P6, R14, R17, RZ ;  /* 0x000000110e057210 */ /* 0x004fc40007fde0ff */
[----:B------:R2:W-:Y:S01]  /*15160*/  STL [R1+0x604], R6 ;  /* 0x0006040601007387 */ /* 0x0005e20000100800 */
[C---:B------:R-:W-:Y:S02]  /*15170*/  IMAD R130, R2.reuse, 0x4f, RZ ;  /* 0x0000004f02827824 */ /* 0x040fe400078e02ff */
[C---:B------:R-:W-:Y:S01]  /*15180*/  IMAD R131, R2.reuse, 0x4e, RZ ;  /* 0x0000004e02837824 */ /* 0x040fe200078e02ff */
[----:B------:R3:W-:Y:S01]  /*15190*/  STL [R1+0x640], R5 ;  /* 0x0006400501007387 */ /* 0x0007e20000100800 */
[----:B------:R-:W-:Y:S01]  /*151a0*/  IMAD R132, R2, 0x4d, RZ ;  /* 0x0000004d02847824 */ /* 0x000fe200078e02ff */
[-C--:B0-----:R-:W-:Y:S01]  /*151b0*/  LEA.HI.X.SX32 R4, R8, R16.reuse, 0x1, P0 ;  /* 0x0000001008047211 */ /* 0x081fe200000f0eff */
[C---:B------:R-:W-:Y:S02]  /*151c0*/  IMAD R133, R2.reuse, 0x4c, RZ ;  /* 0x0000004c02857824 */ /* 0x040fe400078e02ff */
[C---:B------:R-:W-:Y:S01]  /*151d0*/  IMAD R134, R2.reuse, 0x4b, RZ ;  /* 0x0000004b02867824 */ /* 0x040fe200078e02ff */
[----:B--2---:R-:W-:Y:S01]  /*151e0*/  IADD3 R6, P0, R15, R17, RZ ;  /* 0x000000110f067210 */ /* 0x004fe20007f1e0ff */
[----:B------:R0:W-:Y:S01]  /*151f0*/  STL [R1+0x60c], R4 ;  /* 0x00060c0401007387 */ /* 0x0001e20000100800 */
[----:B------:R-:W-:Y:S01]  /*15200*/  IMAD R135, R2, 0x4a, RZ ;  /* 0x0000004a02877824 */ /* 0x000fe200078e02ff */
[----:B---3--:R-:W-:-:S02]  /*15210*/  LEA.HI.X.SX32 R5, R9, R16, 0x1, P1 ;  /* 0x0000001009057211 */ /* 0x008fc400008f0eff */
[----:B------:R2:W-:Y:S01]  /*15220*/  STL [R1+0x648], R6 ;  /* 0x0006480601007387 */ /* 0x0005e20000100800 */
[C---:B------:R-:W-:Y:S02]  /*15230*/  IMAD R136, R2.reuse, 0x49, RZ ;  /* 0x0000004902887824 */ /* 0x040fe400078e02ff */
[C---:B------:R-:W-:Y:S01]  /*15240*/  IMAD R137, R2.reuse, 0x48, RZ ;  /* 0x0000004802897824 */ /* 0x040fe200078e02ff */
[----:B------:R3:W-:Y:S01]  /*15250*/  STL [R1+0x614], R5 ;  /* 0x0006140501007387 */ /* 0x0007e20000100800 */
[----:B------:R-:W-:Y:S01]  /*15260*/  IMAD R138, R2, 0x47, RZ ;  /* 0x00000047028a7824 */ /* 0x000fe200078e02ff */
[-C--:B0-----:R-:W-:Y:S01]  /*15270*/  IADD3 R4, P1, R18, R17.reuse, RZ ;  /* 0x0000001112047210 */ /* 0x081fe20007f3e0ff */
[C---:B------:R-:W-:Y:S02]  /*15280*/  IMAD R139, R2.reuse, 0x46, RZ ;  /* 0x00000046028b7824 */ /* 0x040fe400078e02ff */
[----:B------:R-:W-:Y:S01]  /*15290*/  IMAD R140, R2, 0x45, RZ ;  /* 0x00000045028c7824 */ /* 0x000fe200078e02ff */
[----:B--2---:R-:W-:Y:S01]  /*152a0*/  LEA.HI.X.SX32 R6, R10, R16, 0x1, P2 ;  /* 0x000000100a067211 */ /* 0x004fe200010f0eff */
[----:B------:R0:W-:Y:S01]  /*152b0*/  STL [R1+0x650], R4 ;  /* 0x0006500401007387 */ /* 0x0001e20000100800 */
[----:B------:R-:W-:Y:S01]  /*152c0*/  IMAD R141, R2, 0x44, RZ ;  /* 0x00000044028d7824 */ /* 0x000fe200078e02ff */
[----:B---3--:R-:W-:-:S02]  /*152d0*/  IADD3 R5, P2, R19, R17, RZ ;  /* 0x0000001113057210 */ /* 0x008fc40007f5e0ff */
[----:B------:R2:W-:Y:S01]  /*152e0*/  STL [R1+0x61c], R6 ;  /* 0x00061c0601007387 */ /* 0x0005e20000100800 */
[C---:B------:R-:W-:Y:S02]  /*152f0*/  IMAD R142, R2.reuse, 0x43, RZ ;  /* 0x00000043028e7824 */ /* 0x040fe400078e02ff */
[C---:B------:R-:W-:Y:S01]  /*15300*/  IMAD R143, R2.reuse, 0x42, RZ ;  /* 0x00000042028f7824 */ /* 0x040fe200078e02ff */
[----:B------:R3:W-:Y:S01]  /*15310*/  STL [R1+0x658], R5 ;  /* 0x0006580501007387 */ /* 0x0007e20000100800 */
[C---:B------:R-:W-:Y:S01]  /*15320*/  IMAD R144, R2.reuse, 0x41, RZ ;  /* 0x0000004102907824 */ /* 0x040fe200078e02ff */
[-C--:B0-----:R-:W-:Y:S01]  /*15330*/  LEA.HI.X.SX32 R4, R11, R16.reuse, 0x1, P3 ;  /* 0x000000100b047211 */ /* 0x081fe200018f0eff */
[C---:B------:R-:W-:Y:S02]  /*15340*/  IMAD.SHL.U32 R145, R2.reuse, 0x40, RZ ;  /* 0x0000004002917824 */ /* 0x040fe400078e00ff */
[----:B------:R-:W-:Y:S01]  /*15350*/  IMAD R146, R2, 0x3f, RZ ;  /* 0x0000003f02927824 */ /* 0x000fe200078e02ff */
        /* <DEDUP_REMOVED lines=8> */
[C---:B------:R-:W-:Y:S01]  /*153e0*/  IMAD R150, R2.reuse, 0x3b, RZ ;  /* 0x0000003b02967824 */ /* 0x040fe200078e02ff */
[-C--:B0-----:R-:W-:Y:S01]  /*153f0*/  IADD3 R4, P4, R21, R17.reuse, RZ ;  /* 0x0000001115047210 */ /* 0x081fe20007f9e0ff */
[C---:B------:R-:W-:Y:S02]  /*15400*/  IMAD R151, R2.reuse, 0x3a, RZ ;  /* 0x0000003a02977824 */ /* 0x040fe400078e02ff */
[C---:B------:R-:W-:Y:S01]  /*15410*/  IMAD R152, R2.reuse, 0x39, RZ ;  /* 0x0000003902987824 */ /* 0x040fe200078e02ff */
        /* <DEDUP_REMOVED lines=34> */
[C---:B------:R-:W-:Y:S02]  /*15640*/  IMAD R169, R2.reuse, 0x28, RZ ;  /* 0x0000002802a97824 */ /* 0x040fe400078e02ff */
        /* <DEDUP_REMOVED lines=15> */
[----:B------:R-:W-:Y:S01]  /*15740*/  IMAD.SHL.U32 R177, R2, 0x20, RZ ;  /* 0x0000002002b17824 */ /* 0x000fe200078e00ff */
        /* <DEDUP_REMOVED lines=31> */
[C---:B------:R-:W-:Y:S01]  /*15940*/  IMAD.SHL.U32 R193, R2.reuse, 0x10, RZ ;  /* 0x0000001002c17824 */ /* 0x040fe200078e00ff */
[----:B------:R-:W-:Y:S01]  /*15950*/  CS2R R100, SRZ ;  /* 0x0000000000647805 */ /* 0x000fe2000001ff00 */
        /* <DEDUP_REMOVED lines=10> */
[----:B0-----:R-:W-:Y:S01]  /*15a00*/  IADD3 R4, P2, R109, R17, RZ ;  /* 0x000000116d047210 */ /* 0x001fe20007f5e0ff */
[C---:B------:R-:W-:Y:S02]  /*15a10*/  IMAD R199, R2.reuse, 0xa, RZ ;  /* 0x0000000a02c77824 */ /* 0x040fe400078e02ff */
[C---:B------:R-:W-:Y:S01]  /*15a20*/  IMAD R200, R2.reuse, 0x9, RZ ;  /* 0x0000000902c87824 */ /* 0x040fe200078e02ff */
[----:B--2---:R-:W-:Y:S01]  /*15a30*/  LEA.HI.X.SX32 R6, R103, R16, 0x1, P3 ;  /* 0x0000001067067211 */ /* 0x004fe200018f0eff */
[----:B------:R0:W-:Y:S01]  /*15a40*/  STL [R1+0x6c8], R4 ;  /* 0x0006c80401007387 */ /* 0x0001e20000100800 */
[----:B------:R-:W-:Y:S01]  /*15a50*/  IMAD.SHL.U32 R201, R2, 0x8, RZ ;  /* 0x0000000802c97824 */ /* 0x000fe200078e00ff */
[----:B------:R-:W-:-:S02]  /*15a60*/  CS2R R102, SRZ ;  /* 0x0000000000667805 */ /* 0x000fc4000001ff00 */
[-C--:B---3--:R-:W-:Y:S01]  /*15a70*/  IADD3 R5, P3, R110, R17.reuse, RZ ;  /* 0x000000116e057210 */ /* 0x088fe20007f7e0ff */
[----:B------:R2:W-:Y:S01]  /*15a80*/  STL [R1+0x694], R6 ;  /* 0x0006940601007387 */ /* 0x0005e20000100800 */
[C---:B------:R-:W-:Y:S02]  /*15a90*/  IMAD R203, R2.reuse, 0x7, RZ ;  /* 0x0000000702cb7824 */ /* 0x040fe400078e02ff */
[C---:B------:R-:W-:Y:S01]  /*15aa0*/  IMAD R204, R2.reuse, 0x6, RZ ;  /* 0x0000000602cc7824 */ /* 0x040fe200078e02ff */
[----:B------:R3:W-:Y:S01]  /*15ab0*/  STL [R1+0x6d0], R5 ;  /* 0x0006d00501007387 */ /* 0x0007e20000100800 */
[----:B------:R-:W-:Y:S01]  /*15ac0*/  IMAD R205, R2, 0x5, RZ ;  /* 0x0000000502cd7824 */ /* 0x000fe200078e02ff */
[-C--:B0-----:R-:W-:Y:S01]  /*15ad0*/  LEA.HI.X.SX32 R4, R104, R16.reuse, 0x1, P4 ;  /* 0x0000001068047211 */ /* 0x081fe200020f0eff */
[C---:B------:R-:W-:Y:S02]  /*15ae0*/  IMAD.SHL.U32 R206, R2.reuse, 0x4, RZ ;  /* 0x0000000402ce7824 */ /* 0x040fe400078e00ff */
[C---:B------:R-:W-:Y:S01]  /*15af0*/  IMAD R207, R2.reuse, 0x3, RZ ;  /* 0x0000000302cf7824 */ /* 0x040fe200078e02ff */
[----:B--2---:R-:W-:Y:S01]  /*15b00*/  IADD3 R6, P4, R111, R17, RZ ;  /* 0x000000116f067210 */ /* 0x004fe20007f9e0ff */
[----:B------:R0:W-:Y:S01]  /*15b10*/  STL [R1+0x69c], R4 ;  /* 0x00069c0401007387 */ /* 0x0001e20000100800 */
[----:B------:R-:W-:Y:S01]  /*15b20*/  IMAD.SHL.U32 R208, R2, 0x2, RZ ;  /* 0x0000000202d07824 */ /* 0x000fe200078e00ff */
[----:B---3--:R-:W-:-:S02]  /*15b30*/  LEA.HI.X.SX32 R5, R105, R16, 0x1, P5 ;  /* 0x0000001069057211 */ /* 0x008fc400028f0eff */
[----:B------:R2:W-:Y:S01]  /*15b40*/  STL [R1+0x6d8], R6 ;  /* 0x0006d80601007387 */ /* 0x0005e20000100800 */
[----:B------:R-:W-:Y:S01]  /*15b50*/  IMAD.SHL.U32 R202, R2, 0x80, RZ ;  /* 0x0000008002ca7824 */ /* 0x000fe200078e00ff */
[----:B------:R-:W-:Y:S02]  /*15b60*/  CS2R R104, SRZ ;  /* 0x0000000000687805 */ /* 0x000fe4000001ff00 */
[----:B------:R3:W-:Y:S01]  /*15b70*/  STL [R1+0x6a4], R5 ;  /* 0x0006a40501007387 */ /* 0x0007e20000100800 */
[-C--:B0-----:R-:W-:Y:S02]  /*15b80*/  IADD3 R4, P5, R112, R17.reuse, RZ ;  /* 0x0000001170047210 */ /* 0x081fe40007fbe0ff */
[----:B------:R-:W-:Y:S02]  /*15b90*/  SHF.R.S32.HI R10, RZ, 0x1f, R202 ;  /* 0x0000001fff0a7819 */ /* 0x000fe400000114ca */
[----:B--2---:R-:W-:Y:S01]  /*15ba0*/  LEA.HI.X.SX32 R6, R106, R16, 0x1, P6 ;  /* 0x000000106a067211 */ /* 0x004fe200030f0eff */
[----:B------:R0:W-:Y:S01]  /*15bb0*/  STL [R1+0x6e0], R4 ;  /* 0x0006e00401007387 */ /* 0x0001e20000100800 */
[----:B---3--:R-:W-:-:S03]  /*15bc0*/  IADD3 R5, P6, R113, R17, RZ ;  /* 0x0000001171057210 */ /* 0x008fc60007fde0ff */
[----:B------:R2:W-:Y:S04]  /*15bd0*/  STL [R1+0x6ac], R6 ;  /* 0x0006ac0601007387 */ /* 0x0005e80000100800 */
[----:B------:R3:W-:Y:S01]  /*15be0*/  STL [R1+0x6e8], R5 ;  /* 0x0006e80501007387 */ /* 0x0007e20000100800 */
[-C--:B0-----:R-:W-:Y:S02]  /*15bf0*/  LEA.HI.X.SX32 R4, R107, R16.reuse, 0x1, P0 ;  /* 0x000000106b047211 */ /* 0x081fe400000f0eff */
[----:B------:R-:W-:Y:S02]  /*15c00*/  CS2R R106, SRZ ;  /* 0x00000000006a7805 */ /* 0x000fe4000001ff00 */
[----:B--2---:R-:W-:Y:S01]  /*15c10*/  IADD3 R6, P0, R114, R17, RZ ;  /* 0x0000001172067210 */ /* 0x004fe20007f1e0ff */
[----:B------:R0:W-:Y:S01]  /*15c20*/  STL [R1+0x6b4], R4 ;  /* 0x0006b40401007387 */ /* 0x0001e20000100800 */
[----:B---3--:R-:W-:-:S03]  /*15c30*/  LEA.HI.X.SX32 R5, R108, R16, 0x1, P1 ;  /* 0x000000106c057211 */ /* 0x008fc600008f0eff */
[----:B------:R2:W-:Y:S04]  /*15c40*/  STL [R1+0x6f0], R6 ;  /* 0x0006f00601007387 */ /* 0x0005e80000100800 */
[----:B------:R3:W-:Y:S01]  /*15c50*/  STL [R1+0x6bc], R5 ;  /* 0x0006bc0501007387 */ /* 0x0007e20000100800 */
[----:B0-----:R-:W-:Y:S02]  /*15c60*/  IADD3 R4, P1, R115, R17, RZ ;  /* 0x0000001173047210 */ /* 0x001fe40007f3e0ff */
[----:B--2---:R-:W-:-:S03]  /*15c70*/  LEA.HI.X.SX32 R6, R109, R16, 0x1, P2 ;  /* 0x000000106d067211 */ /* 0x004fc600010f0eff */
[----:B------:R0:W-:Y:S01]  /*15c80*/  STL [R1+0x6f8], R4 ;  /* 0x0006f80401007387 */ /* 0x0001e20000100800 */
[----:B------:R-:W-:Y:S02]  /*15c90*/  CS2R R108, SRZ ;  /* 0x00000000006c7805 */ /* 0x000fe4000001ff00 */
[-C--:B---3--:R-:W-:Y:S01]  /*15ca0*/  IADD3 R5, P2, R116, R17.reuse, RZ ;  /* 0x0000001174057210 */ /* 0x088fe20007f5e0ff */
[----:B------:R2:W-:Y:S04]  /*15cb0*/  STL [R1+0x6c4], R6 ;  /* 0x0006c40601007387 */ /* 0x0005e80000100800 */
[----:B------:R3:W-:Y:S01]  /*15cc0*/  STL [R1+0x700], R5 ;  /* 0x0007000501007387 */ /* 0x0007e20000100800 */
[----:B0-----:R-:W-:Y:S02]  /*15cd0*/  LEA.HI.X.SX32 R4, R110, R16, 0x1, P3 ;  /* 0x000000106e047211 */ /* 0x001fe400018f0eff */
[----:B--2---:R-:W-:-:S03]  /*15ce0*/  IADD3 R6, P3, R117, R17, RZ ;  /* 0x0000001175067210 */ /* 0x004fc60007f7e0ff */
[----:B------:R0:W-:Y:S01]  /*15cf0*/  STL [R1+0x6cc], R4 ;  /* 0x0006cc0401007387 */ /* 0x0001e20000100800 */
[----:B---3--:R-:W-:-:S03]  /*15d00*/  LEA.HI.X.SX32 R5, R111, R16, 0x1, P4 ;  /* 0x000000106f057211 */ /* 0x008fc600020f0eff */
[----:B------:R2:W-:Y:S01]  /*15d10*/  STL [R1+0x708], R6 ;  /* 0x0007080601007387 */ /* 0x0005e20000100800 */
[----:B------:R-:W-:-:S03]  /*15d20*/  CS2R R110, SRZ ;  /* 0x00000000006e7805 */ /* 0x000fc6000001ff00 */
[----:B------:R3:W-:Y:S01]  /*15d30*/  STL [R1+0x6d4], R5 ;  /* 0x0006d40501007387 */ /* 0x0007e20000100800 */
[----:B0-----:R-:W-:Y:S02]  /*15d40*/  IADD3 R4, P4, R118, R17, RZ ;  /* 0x0000001176047210 */ /* 0x001fe40007f9e0ff */
[----:B--2---:R-:W-:-:S03]  /*15d50*/  LEA.HI.X.SX32 R6, R112, R16, 0x1, P5 ;  /* 0x0000001070067211 */ /* 0x004fc600028f0eff */
        /* <DEDUP_REMOVED lines=184> */
[----:B------:R2:W-:Y:S04]  /*168e0*/  STL [R1+0x858], R6 ;  /* 0x0008580601007387 */ /* 0x0005e80000100800 */
[----:B------:R3:W-:Y:S01]  /*168f0*/  STL [R1+0x824], R5 ;  /* 0x0008240501007387 */ /* 0x0007e20000100800 */
[----:B0-----:R-:W-:Y:S02]  /*16900*/  IADD3 R4, P4, R160, R17, RZ ;  /* 0x00000011a0047210 */ /* 0x001fe40007f9e0ff */
[----:B--2---:R-:W-:-:S03]  /*16910*/  LEA.HI.X.SX32 R6, R154, R16, 0x1, P5 ;  /* 0x000000109a067211 */ /* 0x004fc600028f0eff */
[----:B------:R0:W-:Y:S01]  /*16920*/  STL [R1+0x860], R4 ;  /* 0x0008600401007387 */ /* 0x0001e20000100800 */
[----:B---3--:R-:W-:-:S03]  /*16930*/  IADD3 R5, P5, R161, R17, RZ ;  /* 0x00000011a1057210 */ /* 0x008fc60007fbe0ff */
        /* <DEDUP_REMOVED lines=191> */
[-C--:B------:R-:W-:Y:S02]  /*17530*/  LEA.HI.X.SX32 R2, R2, R16.reuse, 0x1, P3 ;  /* 0x0000001002027211 */ /* 0x080fe400018f0eff */
[-C--:B---3--:R-:W-:Y:S01]  /*17540*/  LEA.HI.X.SX32 R5, R204, R16.reuse, 0x1, P5 ;  /* 0x00000010cc057211 */ /* 0x088fe200028f0eff */
[----:B------:R2:W-:Y:S04]  /*17550*/  STL [R1+0x9ac], R6 ;  /* 0x0009ac0601007387 */ /* 0x0005e80000100800 */
[----:B------:R3:W-:Y:S01]  /*17560*/  STL [R1+0x9b4], R5 ;  /* 0x0009b40501007387 */ /* 0x0007e20000100800 */
[-C--:B0-----:R-:W-:Y:S02]  /*17570*/  LEA.HI.X.SX32 R4, R205, R16.reuse, 0x1, P6 ;  /* 0x00000010cd047211 */ /* 0x081fe400030f0eff */
[----:B--2---:R-:W-:-:S03]  /*17580*/  LEA.HI.X.SX32 R6, R206, R16, 0x1, P0 ;  /* 0x00000010ce067211 */ /* 0x004fc600000f0eff */
[----:B------:R0:W-:Y:S01]  /*17590*/  STL [R1+0x9bc], R4 ;  /* 0x0009bc0401007387 */ /* 0x0001e20000100800 */
[----:B---3--:R-:W-:-:S03]  /*175a0*/  LEA.HI.X.SX32 R5, R207, R16, 0x1, P1 ;  /* 0x00000010cf057211 */ /* 0x008fc600008f0eff */
[----:B------:R-:W-:Y:S04]  /*175b0*/  STL [R1+0x9c4], R6 ;  /* 0x0009c40601007387 */ /* 0x000fe80000100800 */
[----:B------:R2:W-:Y:S01]  /*175c0*/  STL [R1+0x9cc], R5 ;  /* 0x0009cc0501007387 */ /* 0x0005e20000100800 */
[----:B0-----:R-:W-:-:S05]  /*175d0*/  LEA.HI.X.SX32 R4, R208, R16, 0x1, P2 ;  /* 0x00000010d0047211 */ /* 0x001fca00010f0eff */
[----:B------:R0:W-:Y:S01]  /*175e0*/  STL [R1+0x9d4], R4 ;  /* 0x0009d40401007387 */ /* 0x0001e20000100800 */
[----:B--2---:R-:W-:-:S03]  /*175f0*/  LOP3.LUT R5, R3, 0x20, RZ, 0x3c, !PT ;  /* 0x0000002003057812 */ /* 0x004fc600078e3cff */
[----:B------:R2:W-:Y:S01]  /*17600*/  STL [R1+0x9dc], R2 ;  /* 0x0009dc0201007387 */ /* 0x0005e20000100800 */
[C---:B0-----:R-:W-:Y:S02]  /*17610*/  LOP3.LUT R4, R3.reuse, 0x30, RZ, 0x3c, !PT ;  /* 0x0000003003047812 */ /* 0x041fe400078e3cff */
[----:B--2---:R-:W-:-:S05]  /*17620*/  LOP3.LUT R2, R3, 0x10, RZ, 0x3c, !PT ;  /* 0x0000001003027812 */ /* 0x004fca00078e3cff */
[----:B------:R0:W-:Y:S04]  /*17630*/  STL [R1+0xe20], R2 ;  /* 0x000e200201007387 */ /* 0x0001e80000100800 */
[----:B------:R2:W-:Y:S04]  /*17640*/  STL [R1+0xe1c], R5 ;  /* 0x000e1c0501007387 */ /* 0x0005e80000100800 */
[----:B------:R3:W-:Y:S01]  /*17650*/  STL [R1+0xe18], R4 ;  /* 0x000e180401007387 */ /* 0x0007e20000100800 */
[C---:B0-----:R-:W-:Y:S02]  /*17660*/  LOP3.LUT R2, R3.reuse, 0x40, RZ, 0x3c, !PT ;  /* 0x0000004003027812 */ /* 0x041fe400078e3cff */
[----:B--2---:R-:W-:-:S03]  /*17670*/  LOP3.LUT R5, R3, 0x50, RZ, 0x3c, !PT ;  /* 0x0000005003057812 */ /* 0x004fc600078e3cff */
[----:B------:R0:W-:Y:S01]  /*17680*/  STL [R1+0xe14], R2 ;  /* 0x000e140201007387 */ /* 0x0001e20000100800 */
[----:B---3--:R-:W-:-:S03]  /*17690*/  LOP3.LUT R4, R3, 0x60, RZ, 0x3c, !PT ;  /* 0x0000006003047812 */ /* 0x008fc600078e3cff */
[----:B------:R1:W-:Y:S04]  /*176a0*/  STL [R1+0xe10], R5 ;  /* 0x000e100501007387 */ /* 0x0003e80000100800 */
[----:B------:R1:W-:Y:S01]  /*176b0*/  STL [R1+0xe0c], R4 ;  /* 0x000e0c0401007387 */ /* 0x0003e20000100800 */
[----:B0-----:R-:W-:-:S05]  /*176c0*/  LOP3.LUT R2, R3, 0x70, RZ, 0x3c, !PT ;  /* 0x0000007003027812 */ /* 0x001fca00078e3cff */
[----:B------:R1:W-:Y:S02]  /*176d0*/  STL [R1+0xe08], R2 ;  /* 0x000e080201007387 */ /* 0x0003e40000100800 */
.L_x_2:
[----:B------:R-:W2:Y:S01]  /*176e0*/  LDL.LU R202, [R1+0x200] ;  /* 0x0002000001ca7983 */ /* 0x000ea20000300800 */
[----:B-1----:R-:W2:Y:S03]  /*176f0*/  LDC R2, c[0x0][0x230] ;  /* 0x00008c00ff027b82 */ /* 0x002ea60000000800 */
[----:B------:R-:W3:Y:S04]  /*17700*/  LDL.LU R10, [R1+0x9c0] ;  /* 0x0009c000010a7983 */ /* 0x000ee80000300800 */
[----:B0-----:R0:W-:Y:S04]  /*17710*/  STL [R1+0xea4], R125 ;  /* 0x000ea47d01007387 */ /* 0x0011e80000100800 */
[----:B0-----:R-:W4:Y:S04]  /*17720*/  LDL.LU R125, [R1+0x8d8] ;  /* 0x0008d800017d7983 */ /* 0x001f280000300800 */
[----:B------:R0:W-:Y:S04]  /*17730*/  STL [R1+0xea0], R126 ;  /* 0x000ea07e01007387 */ /* 0x0001e80000100800 */
        /* <DEDUP_REMOVED lines=37> */
[----:B------:R0:W-:Y:S01]  /*17990*/  STL [R1+0xe54], R145 ;  /* 0x000e549101007387 */ /* 0x0001e20000100800 */
[----:B------:R-:W-:-:S03]  /*179a0*/  PRMT R232, RZ, 0x7610, R232 ;  /* 0x00007610ffe87816 */ /* 0x000fc600000000e8 */
[----:B0-----:R-:W4:Y:S01]  /*179b0*/  LDL.LU R145, [R1+0x888] ;  /* 0x0008880001917983 */ /* 0x001f220000300800 */
[----:B--2---:R-:W-:-:S03]  /*179c0*/  IMAD R2, R202, -0x80, R2 ;  /* 0xffffff80ca027824 */ /* 0x004fc600078e0202 */
[----:B------:R0:W-:Y:S02]  /*179d0*/  STL [R1+0xe50], R146 ;  /* 0x000e509201007387 */ /* 0x0001e40000100800 */
[----:B------:R-:W-:Y:S02]  /*179e0*/  ISETP.GT.AND P0, PT, R2, RZ, PT ;  /* 0x000000ff0200720c */ /* 0x000fe40003f04270 */
[----:B0-----:R-:W2:Y:S04]  /*179f0*/  LDL.LU R146, [R1+0x8ac] ;  /* 0x0008ac0001927983 */ /* 0x001ea80000300800 */
[----:B------:R0:W-:Y:S07]  /*17a00*/  STL [R1+0xe4c], R147 ;  /* 0x000e4c9301007387 */ /* 0x0001ee0000100800 */
[----:B------:R-:W-:-:S02]  /*17a10*/  @P0 IMAD.MOV.U32 R4, RZ, RZ, R17 ;  /* 0x000000ffff040224 */ /* 0x000fc400078e0011 */
[----:B------:R-:W-:-:S05]  /*17a20*/  @P0 IMAD.MOV.U32 R5, RZ, RZ, R16 ;  /* 0x000000ffff050224 */ /* 0x000fca00078e0010 */
[----:B------:R1:W2:Y:S04]  /*17a30*/  @P0 LDG.E.U8 R232, desc[UR16][R4.64] ;  /* 0x0000001004e80981 */ /* 0x0002a8000c1e1100 */
[----:B0-----:R-:W2:Y:S04]  /*17a40*/  LDL.LU R147, [R1+0x880] ;  /* 0x0008800001937983 */ /* 0x001ea80000300800 */
[----:B------:R0:W-:Y:S04]  /*17a50*/  STL [R1+0xe48], R148 ;  /* 0x000e489401007387 */ /* 0x0001e80000100800 */
[----:B0-----:R-:W2:Y:S04]  /*17a60*/  LDL.LU R148, [R1+0x8a4] ;  /* 0x0008a40001947983 */ /* 0x001ea80000300800 */
[----:B------:R0:W-:Y:S04]  /*17a70*/  STL [R1+0xe44], R149 ;  /* 0x000e449501007387 */ /* 0x0001e80000100800 */
[----:B0-----:R-:W3:Y:S04]  /*17a80*/  LDL R149, [R1+0x9d0] ;  /* 0x0009d00001957983 */ /* 0x001ee80000100800 */
[----:B------:R0:W-:Y:S04]  /*17a90*/  STL [R1+0xe40], R150 ;  /* 0x000e409601007387 */ /* 0x0001e80000100800 */
[----:B0-----:R-:W2:Y:S04]  /*17aa0*/  LDL.LU R150, [R1+0x89c] ;  /* 0x00089c0001967983 */ /* 0x001ea80000300800 */
[----:B------:R0:W-:Y:S04]  /*17ab0*/  STL [R1+0xe3c], R151 ;  /* 0x000e3c9701007387 */ /* 0x0001e80000100800 */
[----:B0-----:R-:W4:Y:S01]  /*17ac0*/  LDL R151, [R1+0x9cc] ;  /* 0x0009cc0001977983 */ /* 0x001f220000100800 */
[----:B------:R-:W-:-:S02]  /*17ad0*/  ISETP.GT.AND P2, PT, R2, 0x1, PT ;  /* 0x000000010200780c */ /* 0x000fc40003f44270 */
[----:B------:R-:W-:Y:S01]  /*17ae0*/  PRMT R3, RZ, 0x7610, R3 ;  /* 0x00007610ff037816 */ /* 0x000fe20000000003 */
[----:B-----5:R-:W-:Y:S01]  /*17af0*/  STL [R1+0xe2c], R0 ;  /* 0x000e2c0001007387 */ /* 0x020fe20000100800 */
[C---:B------:R-:W-:Y:S02]  /*17b00*/  ISETP.GT.AND P3, PT, R2.reuse, 0x2, PT ;  /* 0x000000020200780c */ /* 0x040fe40003f64270 */
[----:B------:R-:W-:Y:S01]  /*17b10*/  ISETP.GT.AND P4, PT, R2, 0x3, PT ;  /* 0x000000030200780c */ /* 0x000fe20003f84270 */
[----:B------:R0:W-:Y:S04]  /*17b20*/  STL [R1+0x10a8], R16 ;  /* 0x0010a81001007387 */ /* 0x0001e80000100800 */
[----:B0-----:R-:W2:Y:S04]  /*17b30*/  LDL.LU R16, [R1+0x9c8] ;  /* 0x0009c80001107983 */ /* 0x001ea80000300800 */
[----:B------:R-:W1:Y:S04]  /*17b40*/  LDL R4, [R1+0x9dc] ;  /* 0x0009dc0001047983 */ /* 0x000e680000100800 */
[----:B------:R-:W1:Y:S02]  /*17b50*/  LDL R5, [R1+0x9e0] ;  /* 0x0009e00001057983 */ /* 0x000e640000100800 */
[----:B-1----:R-:W-:-:S04]  /*17b60*/  @P2 LOP3.LUT R5, R5, R4, RZ, 0x3c, !PT ;  /* 0x0000000405052212 */ /* 0x002fc800078e3cff */
[----:B------:R-:W-:-:S04]  /*17b70*/  @P2 LOP3.LUT R4, R5, R4, RZ, 0x3c, !PT ;  /* 0x0000000405042212 */ /* 0x000fc800078e3cff */
[----:B------:R-:W-:-:S05]  /*17b80*/  @P2 LOP3.LUT R5, R5, R4, RZ, 0x3c, !PT ;  /* 0x0000000405052212 */ /* 0x000fca00078e3cff */
[----:B------:R0:W2:Y:S04]  /*17b90*/  @P2 LDG.E.U8 R3, desc[UR16][R4.64] ;  /* 0x0000001004032981 */ /* 0x0000a8000c1e1100 */
[----:B------:R-:W0:Y:S04]  /*17ba0*/  LDL R4, [R1+0x9d4] ;  /* 0x0009d40001047983 */ /* 0x000e280000100800 */
[----:B------:R-:W0:Y:S01]  /*17bb0*/  LDL R5, [R1+0x9d8] ;  /* 0x0009d80001057983 */ /* 0x000e220000100800 */
[----:B------:R-:W-:Y:S02]  /*17bc0*/  PRMT R245, RZ, 0x7610, R245 ;  /* 0x00007610fff57816 */ /* 0x000fe400000000f5 */
[----:B------:R-:W-:-:S02]  /*17bd0*/  PRMT R247, RZ, 0x7610, R247 ;  /* 0x00007610fff77816 */ /* 0x000fc400000000f7 */
[----:B0-----:R-:W-:-:S04]  /*17be0*/  @P3 LOP3.LUT R5, R5, R4, RZ, 0x3c, !PT ;  /* 0x0000000405053212 */ /* 0x001fc800078e3cff */
[----:B------:R-:W-:-:S04]  /*17bf0*/  @P3 LOP3.LUT R4, R5, R4, RZ, 0x3c, !PT ;  /* 0x0000000405043212 */ /* 0x000fc800078e3cff */
[----:B------:R-:W-:-:S05]  /*17c00*/  @P3 LOP3.LUT R5, R5, R4, RZ, 0x3c, !PT ;  /* 0x0000000405053212 */ /* 0x000fca00078e3cff */
[----:B------:R3:W2:Y:S02]  /*17c10*/  @P3 LDG.E.U8 R245, desc[UR16][R4.64] ;  /* 0x0000001004f53981 */ /* 0x0006a4000c1e1100 */
[----:B---3--:R-:W-:Y:S02]  /*17c20*/  @P4 IMAD.MOV.U32 R4, RZ, RZ, R149 ;  /* 0x000000ffff044224 */ /* 0x008fe400078e0095 */
[----:B----4-:R-:W-:Y:S01]  /*17c30*/  @P4 IMAD.MOV.U32 R5, RZ, RZ, R151 ;  /* 0x000000ffff054224 */ /* 0x010fe200078e0097 */
[----:B------:R-:W-:Y:S01]  /*17c40*/  ISETP.GT.AND P1, PT, R2, 0x4, PT ;  /* 0x000000040200780c */ /* 0x000fe20003f24270 */
[----:B------:R-:W3:Y:S04]  /*17c50*/  LDL R151, [R1+0x9a4] ;  /* 0x0009a40001977983 */ /* 0x000ee80000100800 */
[----:B------:R2:W4:Y:S01]  /*17c60*/  @P4 LDG.E.U8 R247, desc[UR16][R4.64] ;  /* 0x0000001004f74981 */ /* 0x000522000c1e1100 */
[----:B------:R-:W-:-:S02]  /*17c70*/  PRMT R6, RZ, 0x7610, R6 ;  /* 0x00007610ff067816 */ /* 0x000fc40000000006 */
[----:B------:R-:W-:Y:S01]  /*17c80*/  ISETP.GT.AND P0, PT, R2, 0x5, PT ;  /* 0x000000050200780c */ /* 0x000fe20003f04270 */
[----:B------:R-:W3:Y:S04]  /*17c90*/  LDL R149, [R1+0x9a8] ;  /* 0x0009a80001957983 */ /* 0x000ee80000100800 */
[----:B------:R-:W4:Y:S01]  /*17ca0*/  LDL R5, [R1+0x9c4] ;  /* 0x0009c40001057983 */ /* 0x000f220000100800 */
[----:B--2---:R-:W-:Y:S01]  /*17cb0*/  @P1 IMAD.MOV.U32 R4, RZ, RZ, R16 ;  /* 0x000000ffff041224 */ /* 0x004fe200078e0010 */
[----:B------:R-:W-:-:S04]  /*17cc0*/  PRMT R236, RZ, 0x7610, R236 ;  /* 0x00007610ffec7816 */ /* 0x000fc800000000ec */
[----:B----4-:R0:W2:Y:S04]  /*17cd0*/  @P1 LDG.E.U8 R6, desc[UR16][R4.64] ;  /* 0x0000001004061981 */ /* 0x0100a8000c1e1100 */
[----:B------:R-:W4:Y:S01]  /*17ce0*/  LDL R5, [R1+0x9bc] ;  /* 0x0009bc0001057983 */ /* 0x000f220000100800 */
[----:B0-----:R-:W-:Y:S01]  /*17cf0*/  @P0 IMAD.MOV.U32 R4, RZ, RZ, R10 ;  /* 0x000000ffff040224 */ /* 0x001fe200078e000a */
[----:B------:R-:W-:-:S04]  /*17d00*/  ISETP.GT.AND P2, PT, R2, 0x6, PT ;  /* 0x000000060200780c */ /* 0x000fc80003f44270 */
[----:B----4-:R0:W4:Y:S04]  /*17d10*/  @P0 LDG.E.U8 R236, desc[UR16][R4.64] ;  /* 0x0000001004ec0981 */ /* 0x010128000c1e1100 */
[----:B------:R-:W0:Y:S04]  /*17d20*/  LDL R4, [R1+0x9b4] ;  /* 0x0009b40001047983 */ /* 0x000e280000100800 */
[----:B------:R-:W0:Y:S01]  /*17d30*/  LDL R5, [R1+0x9b8] ;  /* 0x0009b80001057983 */ /* 0x000e220000100800 */
[----:B------:R-:W-:Y:S02]  /*17d40*/  PRMT R241, RZ, 0x7610, R241 ;  /* 0x00007610fff17816 */ /* 0x000fe400000000f1 */
[----:B0-----:R-:W-:-:S04]  /*17d50*/  @P2 LOP3.LUT R5, R5, R4, RZ, 0x3c, !PT ;  /* 0x0000000405052212 */ /* 0x001fc800078e3cff */
[----:B------:R-:W-:-:S04]  /*17d60*/  @P2 LOP3.LUT R4, R5, R4, RZ, 0x3c, !PT ;  /* 0x0000000405042212 */ /* 0x000fc800078e3cff */
[----:B------:R-:W-:-:S05]  /*17d70*/  @P2 LOP3.LUT R5, R5, R4, RZ, 0x3c, !PT ;  /* 0x0000000405052212 */ /* 0x000fca00078e3cff */
[----:B------:R0:W2:Y:S04]  /*17d80*/  @P2 LDG.E.U8 R241, desc[UR16][R4.64] ;  /* 0x0000001004f12981 */ /* 0x0000a8000c1e1100 */
[----:B------:R-:W0:Y:S04]  /*17d90*/  LDL R4, [R1+0x9ac] ;  /* 0x0009ac0001047983 */ /* 0x000e280000100800 */
[----:B------:R-:W0:Y:S01]  /*17da0*/  LDL R5, [R1+0x9b0] ;  /* 0x0009b00001057983 */ /* 0x000e220000100800 */
[C---:B------:R-:W-:Y:S02]  /*17db0*/  ISETP.GT.AND P3, PT, R2.reuse, 0x7, PT ;  /* 0x000000070200780c */ /* 0x040fe40003f64270 */
[----:B------:R-:W-:-:S02]  /*17dc0*/  ISETP.GT.AND P4, PT, R2, 0x8, PT ;  /* 0x000000080200780c */ /* 0x000fc40003f84270 */
[----:B------:R-:W-:Y:S02]  /*17dd0*/  PRMT R244, RZ, 0x7610, R244 ;  /* 0x00007610fff47816 */ /* 0x000fe400000000f4 */
[----:B------:R-:W-:-:S07]  /*17de0*/  PRMT R248, RZ, 0x7610, R248 ;  /* 0x00007610fff87816 */ /* 0x000fce00000000f8 */
[----:B0-----:R-:W-:-:S04]  /*17df0*/  @P3 LOP3.LUT R5, R5, R4, RZ, 0x3c, !PT ;  /* 0x0000000405053212 */ /* 0x001fc800078e3cff */
[----:B------:R-:W-:-:S04]  /*17e00*/  @P3 LOP3.LUT R4, R5, R4, RZ, 0x3c, !PT ;  /* 0x0000000405043212 */ /* 0x000fc800078e3cff */
[----:B------:R-:W-:-:S05]  /*17e10*/  @P3 LOP3.LUT R5, R5, R4, RZ, 0x3c, !PT ;  /* 0x0000000405053212 */ /* 0x000fca00078e3cff */
[----:B------:R3:W2:Y:S02]  /*17e20*/  @P3 LDG.E.U8 R244, desc[UR16][R4.64] ;  /* 0x0000001004f43981 */ /* 0x0006a4000c1e1100 */
[----:B---3--:R-:W-:Y:S02]  /*17e30*/  @P4 IMAD.MOV.U32 R4, RZ, RZ, R149 ;  /* 0x000000ffff044224 */ /* 0x008fe400078e0095 */
[----:B------:R-:W-:Y:S01]  /*17e40*/  @P4 IMAD.MOV.U32 R5, RZ, RZ, R151 ;  /* 0x000000ffff054224 */ /* 0x000fe200078e0097 */
[----:B------:R-:W-:Y:S01]  /*17e50*/  ISETP.GT.AND P1, PT, R2, 0x9, PT ;  /* 0x000000090200780c */ /* 0x000fe20003f24270 */
[----:B------:R-:W3:Y:S04]  /*17e60*/  LDL R151, [R1+0x97c] ;  /* 0x00097c0001977983 */ /* 0x000ee80000100800 */
[----:B------:R0:W2:Y:S01]  /*17e70*/  @P4 LDG.E.U8 R248, desc[UR16][R4.64] ;  /* 0x0000001004f84981 */ /* 0x0000a2000c1e1100 */
[----:B------:R-:W-:-:S02]  /*17e80*/  PRMT R240, RZ, 0x7610, R240 ;  /* 0x00007610fff07816 */ /* 0x000fc400000000f0 */
[----:B------:R-:W-:Y:S01]  /*17e90*/  ISETP.GT.AND P0, PT, R2, 0xa, PT ;  /* 0x0000000a0200780c */ /* 0x000fe20003f04270 */
[----:B------:R-:W4:Y:S04]  /*17ea0*/  LDL R149, [R1+0x980] ;  /* 0x0009800001957983 */ /* 0x000f280000100800 */
[----:B------:R-:W0:Y:S04]  /*17eb0*/  LDL R4, [R1+0x99c] ;  /* 0x00099c0001047983 */ /* 0x000e280000100800 */
[----:B------:R-:W0:Y:S02]  /*17ec0*/  LDL R5, [R1+0x9a0] ;  /* 0x0009a00001057983 */ /* 0x000e240000100800 */
[----:B0-----:R-:W-:-:S04]  /*17ed0*/  @P1 LOP3.LUT R5, R5, R4, RZ, 0x3c, !PT ;  /* 0x0000000405051212 */ /* 0x001fc800078e3cff */
[----:B------:R-:W-:-:S04]  /*17ee0*/  @P1 LOP3.LUT R4, R5, R4, RZ, 0x3c, !PT ;  /* 0x0000000405041212 */ /* 0x000fc800078e3cff */
[----:B------:R-:W-:-:S05]  /*17ef0*/  @P1 LOP3.LUT R5, R5, R4, RZ, 0x3c, !PT ;  /* 0x0000000405051212 */ /* 0x000fca00078e3cff */
[----:B------:R0:W2:Y:S04]  /*17f00*/  @P1 LDG.E.U8 R240, desc[UR16][R4.64] ;  /* 0x0000001004f01981 */ /* 0x0000a8000c1e1100 */
        /* <DEDUP_REMOVED lines=9> */
[----:B------:R-:W-:Y:S02]  /*17fa0*/  ISETP.GT.AND P2, PT, R2, 0xb, PT ;  /* 0x0000000b0200780c */ /* 0x000fe40003f44270 */
[----:B------:R-:W-:-:S11]  /*17fb0*/  PRMT R9, RZ, 0x7610, R9 ;  /* 0x00007610ff097816 */ /* 0x000fd60000000009 */
        /* <DEDUP_REMOVED lines=14> */
[----:B----4-:R-:W-:Y:S02]  /*180a0*/  @P4 IMAD.MOV.U32 R4, RZ, RZ, R149 ;  /* 0x000000ffff044224 */ /* 0x010fe400078e0095 */
[----:B---3--:R-:W-:Y:S01]  /*180b0*/  @P4 IMAD.MOV.U32 R5, RZ, RZ, R151 ;  /* 0x000000ffff054224 */ /* 0x008fe200078e0097 */
[----:B------:R-:W-:Y:S01]  /*180c0*/  ISETP.GT.AND P1, PT, R2, 0xe, PT ;  /* 0x0000000e0200780c */ /* 0x000fe20003f24270 */
[----:B------:R-:W3:Y:S04]  /*180d0*/  LDL R151, [R1+0x954] ;  /* 0x0009540001977983 */ /* 0x000ee80000100800 */
[----:B------:R0:W4:Y:S01]  /*180e0*/  @P4 LDG.E.U8 R239, desc[UR16][R4.64] ;  /* 0x0000001004ef4981 */ /* 0x000122000c1e1100 */
[----:B------:R-:W-:-:S02]  /*180f0*/  PRMT R7, RZ, 0x7610, R7 ;  /* 0x00007610ff077816 */ /* 0x000fc40000000007 */
[----:B------:R-:W-:Y:S01]  /*18100*/  ISETP.GT.AND P0, PT, R2, 0xf, PT ;  /* 0x0000000f0200780c */ /* 0x000fe20003f04270 */
[----:B------:R-:W2:Y:S04]  /*18110*/  LDL R149, [R1+0x958] ;  /* 0x0009580001957983 */ /* 0x000ea80000100800 */
[----:B------:R-:W0:Y:S04]  /*18120*/  LDL R4, [R1+0x974] ;  /* 0x0009740001047983 */ /* 0x000e280000100800 */
[----:B------:R-:W0:Y:S02]  /*18130*/  LDL R5, [R1+0x978] ;  /* 0x0009780001057983 */ /* 0x000e240000100800 */
[----:B0-----:R-:W-:-:S04]  /*18140*/  @P1 LOP3.LUT R5, R5, R4, RZ, 0x3c, !PT ;  /* 0x0000000405051212 */ /* 0x001fc800078e3cff */
[----:B------:R-:W-:-:S04]  /*18150*/  @P1 LOP3.LUT R4, R5, R4, RZ, 0x3c, !PT ;  /* 0x0000000405041212 */ /* 0x000fc800078e3cff */
[----:B------:R-:W-:-:S05]  /*18160*/  @P1 LOP3.LUT R5, R5, R4, RZ, 0x3c, !PT ;  /* 0x0000000405051212 */ /* 0x000fca00078e3cff */
[----:B------:R0:W4:Y:S04]  /*18170*/  @P1 LDG.E.U8 R7, desc[UR16][R4.64] ;  /* 0x0000001004071981 */ /* 0x000128000c1e1100 */
[----:B------:R-:W0:Y:S04]  /*18180*/  LDL R4, [R1+0x96c] ;  /* 0x00096c0001047983 */ /* 0x000e280000100800 */
[----:B------:R-:W0:Y:S01]  /*18190*/  LDL R5, [R1+0x970] ;  /* 0x0009700001057983 */ /* 0x000e220000100800 */
[----:B------:R-:W-:Y:S02]  /*181a0*/  PRMT R8, RZ, 0x7610, R8 ;  /* 0x00007610ff087816 */ /* 0x000fe40000000008 */
[----:B0-----:R-:W-:-:S04]  /*181b0*/  @P0 LOP3.LUT R5, R5, R4, RZ, 0x3c, !PT ;  /* 0x0000000405050212 */ /* 0x001fc800078e3cff */
[----:B------:R-:W-:-:S04]  /*181c0*/  @P0 LOP3.LUT R4, R5, R4, RZ, 0x3c, !PT ;  /* 0x0000000405040212 */ /* 0x000fc800078e3cff */
[----:B------:R-:W-:-:S05]  /*181d0*/  @P0 LOP3.LUT R5, R5, R4, RZ, 0x3c, !PT ;  /* 0x0000000405050212 */ /* 0x000fca00078e3cff */
[----:B------:R0:W4:Y:S04]  /*181e0*/  @P0 LDG.E.U8 R8, desc[UR16][R4.64] ;  /* 0x0000001004080981 */ /* 0x000128000c1e1100 */
[----:B------:R-:W0:Y:S04]  /*181f0*/  LDL R4, [R1+0x964] ;  /* 0x0009640001047983 */ /* 0x000e280000100800 */
[----:B------:R-:W0:Y:S01]  /*18200*/  LDL R5, [R1+0x968] ;  /* 0x0009680001057983 */ /* 0x000e220000100800 */
[----:B------:R-:W-:Y:S02]  /*18210*/  ISETP.GT.AND P2, PT, R2, 0x10, PT ;  /* 0x000000100200780c */ /* 0x000fe40003f44270 */
[----:B------:R-:W-:-:S11]  /*18220*/  PRMT R238, RZ, 0x7610, R238 ;  /* 0x00007610ffee7816 */ /* 0x000fd600000000ee */
[----:B0-----:R-:W-:-:S04]  /*18230*/  @P2 LOP3.LUT R5, R5, R4, RZ, 0x3c, !PT ;  /* 0x0000000405052212 */ /* 0x001fc800078e3cff */
[----:B------:R-:W-:-:S04]  /*18240*/  @P2 LOP3.LUT R4, R5, R4, RZ, 0x3c, !PT ;  /* 0x0000000405042212 */ /* 0x000fc800078e3cff */
[----:B------:R-:W-:-:S05]  /*18250*/  @P2 LOP3.LUT R5, R5, R4, RZ, 0x3c, !PT ;  /* 0x0000000405052212 */ /* 0x000fca00078e3cff */
[----:B------:R0:W4:Y:S04]  /*18260*/  @P2 LDG.E.U8 R238, desc[UR16][R4.64] ;  /* 0x0000001004ee2981 */ /* 0x000128000c1e1100 */
        /* <DEDUP_REMOVED lines=9> */
[----:B------:R2:W4:Y:S02]  /*18300*/  @P3 LDG.E.U8 R242, desc[UR16][R4.64] ;  /* 0x0000001004f23981 */ /* 0x000524000c1e1100 */
[----:B--2---:R-:W-:Y:S02]  /*18310*/  @P4 IMAD.MOV.U32 R4, RZ, RZ, R149 ;  /* 0x000000ffff044224 */ /* 0x004fe400078e0095 */
[----:B---3--:R-:W-:Y:S01]  /*18320*/  @P4 IMAD.MOV.U32 R5, RZ, RZ, R151 ;  /* 0x000000ffff054224 */ /* 0x008fe200078e0097 */
[----:B------:R-:W-:Y:S01]  /*18330*/  ISETP.GT.AND P1, PT, R2, 0x13, PT ;  /* 0x000000130200780c */ /* 0x000fe20003f24270 */
[----:B------:R-:W2:Y:S04]  /*18340*/  LDL R151, [R1+0x92c] ;  /* 0x00092c0001977983 */ /* 0x000ea80000100800 */
[----:B------:R0:W3:Y:S01]  /*18350*/  @P4 LDG.E.U8 R246, desc[UR16][R4.64] ;  /* 0x0000001004f64981 */ /* 0x0000e2000c1e1100 */
        /* <DEDUP_REMOVED lines=8> */
[----:B------:R0:W3:Y:S04]  /*183e0*/  @P1 LDG.E.U8 R231, desc[UR16][R4.64] ;  /* 0x0000001004e71981 */ /* 0x0000e8000c1e1100 */
[----:B------:R-:W0:Y:S04]  /*183f0*/  LDL R4, [R1+0x944] ;  /* 0x0009440001047983 */ /* 0x000e280000100800 */
[----:B------:R-:W0:Y:S01]  /*18400*/  LDL R5, [R1+0x948] ;  /* 0x0009480001057983 */ /* 0x000e220000100800 */
[----:B------:R-:W-:Y:S02]  /*18410*/  PRMT R234, RZ, 0x7610, R234 ;  /* 0x00007610ffea7816 */ /* 0x000fe400000000ea */
[----:B0-----:R-:W-:-:S04]  /*18420*/  @P0 LOP3.LUT R5, R5, R4, RZ, 0x3c, !PT ;  /* 0x0000000405050212 */ /* 0x001fc800078e3cff */
[----:B------:R-:W-:-:S04]  /*18430*/  @P0 LOP3.LUT R4, R5, R4, RZ, 0x3c, !PT ;  /* 0x0000000405040212 */ /* 0x000fc800078e3cff */
[----:B------:R-:W-:-:S05]  /*18440*/  @P0 LOP3.LUT R5, R5, R4, RZ, 0x3c, !PT ;  /* 0x0000000405050212 */ /* 0x000fca00078e3cff */
[----:B------:R0:W3:Y:S04]  /*18450*/  @P0 LDG.E.U8 R234, desc[UR16][R4.64] ;  /* 0x0000001004ea0981 */ /* 0x0000e8000c1e1100 */
[----:B------:R-:W0:Y:S04]  /*18460*/  LDL R4, [R1+0x93c] ;  /* 0x00093c0001047983 */ /* 0x000e280000100800 */
[----:B------:R-:W0:Y:S01]  /*18470*/  LDL R5, [R1+0x940] ;  /* 0x0009400001057983 */ /* 0x000e220000100800 */
[----:B------:R-:W-:Y:S02]  /*18480*/  ISETP.GT.AND P2, PT, R2, 0x15, PT ;  /* 0x000000150200780c */ /* 0x000fe40003f44270 */
[----:B------:R-:W-:-:S11]  /*18490*/  PRMT R226, RZ, 0x7610, R226 ;  /* 0x00007610ffe27816 */ /* 0x000fd600000000e2 */
[----:B0-----:R-:W-:-:S04]  /*184a0*/  @P2 LOP3.LUT R5, R5, R4, RZ, 0x3c, !PT ;  /* 0x0000000405052212 */ /* 0x001fc800078e3cff */
[----:B------:R-:W-:-:S04]  /*184b0*/  @P2 LOP3.LUT R4, R5, R4, RZ, 0x3c, !PT ;  /* 0x0000000405042212 */ /* 0x000fc800078e3cff */
[----:B------:R-:W-:-:S05]  /*184c0*/  @P2 LOP3.LUT R5, R5, R4, RZ, 0x3c, !PT ;  /* 0x0000000405052212 */ /* 0x000fca00078e3cff */
[----:B------:R0:W3:Y:S04]  /*184d0*/  @P2 LDG.E.U8 R226, desc[UR16][R4.64] ;  /* 0x0000001004e22981 */ /* 0x0000e8000c1e1100 */
        /* <DEDUP_REMOVED lines=9> */
[----:B------:R4:W3:Y:S02]  /*18570*/  @P3 LDG.E.U8 R228, desc[UR16][R4.64] ;  /* 0x0000001004e43981 */ /* 0x0008e4000c1e1100 */
[----:B----4-:R-:W-:Y:S02]  /*18580*/  @P4 IMAD.MOV.U32 R4, RZ, RZ, R149 ;  /* 0x000000ffff044224 */ /* 0x010fe400078e0095 */
[----:B--2---:R-:W-:Y:S01]  /*18590*/  @P4 IMAD.MOV.U32 R5, RZ, RZ, R151 ;  /* 0x000000ffff054224 */ /* 0x004fe200078e0097 */
[----:B------:R-:W-:Y:S01]  /*185a0*/  ISETP.GT.AND P1, PT, R2, 0x18, PT ;  /* 0x000000180200780c */ /* 0x000fe20003f24270 */
[----:B------:R-:W2:Y:S04]  /*185b0*/  LDL R151, [R1+0x904] ;  /* 0x0009040001977983 */ /* 0x000ea80000100800 */
[----:B------:R0:W4:Y:S01]  /*185c0*/  @P4 LDG.E.U8 R230, desc[UR16][R4.64] ;  /* 0x0000001004e64981 */ /* 0x000122000c1e1100 */
[----:B------:R-:W-:-:S02]  /*185d0*/  PRMT R221, RZ, 0x7610, R221 ;  /* 0x00007610ffdd7816 */ /* 0x000fc400000000dd */
[----:B------:R-:W-:Y:S01]  /*185e0*/  ISETP.GT.AND P0, PT, R2, 0x19, PT ;  /* 0x000000190200780c */ /* 0x000fe20003f04270 */
[----:B------:R-:W3:Y:S04]  /*185f0*/  LDL R149, [R1+0x908] ;  /* 0x0009080001957983 */ /* 0x000ee80000100800 */
        /* <DEDUP_REMOVED lines=31> */
[----:B---3--:R-:W-:Y:S02]  /*187f0*/  @P4 IMAD.MOV.U32 R4, RZ, RZ, R149 ;  /* 0x000000ffff044224 */ /* 0x008fe400078e0095 */
[----:B--2---:R-:W-:Y:S01]  /*18800*/  @P4 IMAD.MOV.U32 R5, RZ, RZ, R151 ;  /* 0x000000ffff054224 */ /* 0x004fe200078e0097 */
[----:B------:R-:W-:Y:S01]  /*18810*/  ISETP.GT.AND P1, PT, R2, 0x1d, PT ;  /* 0x0000001d0200780c */ /* 0x000fe20003f24270 */
[----:B------:R-:W2:Y:S04]  /*18820*/  LDL R151, [R1+0x8e8] ;  /* 0x0008e80001977983 */ /* 0x000ea80000100800 */
[----:B------:R0:W3:Y:S01]  /*18830*/  @P4 LDG.E.U8 R220, desc[UR16][R4.64] ;  /* 0x0000001004dc4981 */ /* 0x0000e2000c1e1100 */
[----:B------:R-:W-:-:S02]  /*18840*/  PRMT R208, RZ, 0x7610, R208 ;  /* 0x00007610ffd07816 */ /* 0x000fc400000000d0 */
[----:B------:R-:W-:Y:S01]  /*18850*/  ISETP.GT.AND P0, PT, R2, 0x1e, PT ;  /* 0x0000001e0200780c */ /* 0x000fe20003f04270 */
[----:B------:R-:W4:Y:S04]  /*18860*/  LDL R149, [R1+0x8e0] ;  /* 0x0008e00001957983 */ /* 0x000f280000100800 */
[----:B------:R-:W0:Y:S02]  /*18870*/  LDL R5, [R1+0x900] ;  /* 0x0009000001057983 */ /* 0x000e240000100800 */
[----:B0-----:R-:W-:Y:S02]  /*18880*/  @P1 IMAD.MOV.U32 R4, RZ, RZ, R5 ;  /* 0x000000ffff041224 */ /* 0x001fe400078e0005 */
[----:B------:R-:W-:-:S05]  /*18890*/  @P1 IMAD.MOV.U32 R5, RZ, RZ, R126 ;  /* 0x000000ffff051224 */ /* 0x000fca00078e007e */
[----:B------:R0:W3:Y:S04]  /*188a0*/  @P1 LDG.E.U8 R208, desc[UR16][R4.64] ;  /* 0x0000001004d01981 */ /* 0x0000e8000c1e1100 */
[----:B------:R-:W0:Y:S01]  /*188b0*/  LDL R5, [R1+0x8f8] ;  /* 0x0008f80001057983 */ /* 0x000e220000100800 */
[----:B------:R-:W-:Y:S02]  /*188c0*/  PRMT R210, RZ, 0x7610, R210 ;  /* 0x00007610ffd27816 */ /* 0x000fe400000000d2 */
[----:B------:R-:W-:Y:S01]  /*188d0*/  ISETP.GT.AND P2, PT, R2, 0x1f, PT ;  /* 0x0000001f0200780c */ /* 0x000fe20003f44270 */
[----:B0-----:R-:W-:Y:S02]  /*188e0*/  @P0 IMAD.MOV.U32 R4, RZ, RZ, R5 ;  /* 0x000000ffff040224 */ /* 0x001fe400078e0005 */
[----:B------:R-:W-:-:S05]  /*188f0*/  @P0 IMAD.MOV.U32 R5, RZ, RZ, R128 ;  /* 0x000000ffff050224 */ /* 0x000fca00078e0080 */
[----:B------:R0:W3:Y:S04]  /*18900*/  @P0 LDG.E.U8 R210, desc[UR16][R4.64] ;  /* 0x0000001004d20981 */ /* 0x0000e8000c1e1100 */
[----:B------:R-:W0:Y:S01]  /*18910*/  LDL R5, [R1+0x8f0] ;  /* 0x0008f00001057983 */ /* 0x000e220000100800 */
[C---:B------:R-:W-:Y:S02]  /*18920*/  ISETP.GT.AND P3, PT, R2.reuse, 0x20, PT ;  /* 0x000000200200780c */ /* 0x040fe40003f64270 */
[----:B------:R-:W-:Y:S02]  /*18930*/  ISETP.GT.AND P4, PT, R2, 0x21, PT ;  /* 0x000000210200780c */ /* 0x000fe40003f84270 */
[----:B------:R-:W-:Y:S02]  /*18940*/  PRMT R201, RZ, 0x7610, R201 ;  /* 0x00007610ffc97816 */ /* 0x000fe400000000c9 */
[----:B------:R-:W-:-:S02]  /*18950*/  PRMT R214, RZ, 0x7610, R214 ;  /* 0x00007610ffd67816 */ /* 0x000fc400000000d6 */
[C---:B------:R-:W-:Y:S02]  /*18960*/  ISETP.GT.AND P1, PT, R2.reuse, 0x22, PT ;  /* 0x000000220200780c */ /* 0x040fe40003f24270 */
[----:B------:R-:W-:Y:S02]  /*18970*/  PRMT R217, RZ, 0x7610, R217 ;  /* 0x00007610ffd97816 */ /* 0x000fe400000000d9 */
[----:B------:R-:W-:Y:S02]  /*18980*/  ISETP.GT.AND P0, PT, R2, 0x23, PT ;  /* 0x000000230200780c */ /* 0x000fe40003f04270 */
[----:B------:R-:W-:Y:S02]  /*18990*/  PRMT R205, RZ, 0x7610, R205 ;  /* 0x00007610ffcd7816 */ /* 0x000fe400000000cd */
[----:B------:R-:W-:Y:S02]  /*189a0*/  PRMT R207, RZ, 0x7610, R207 ;  /* 0x00007610ffcf7816 */ /* 0x000fe400000000cf */
[----:B------:R-:W-:-:S02]  /*189b0*/  PRMT R198, RZ, 0x7610, R198 ;  /* 0x00007610ffc67816 */ /* 0x000fc400000000c6 */
[----:B------:R-:W-:Y:S01]  /*189c0*/  PRMT R200, RZ, 0x7610, R200 ;  /* 0x00007610ffc87816 */ /* 0x000fe200000000c8 */
[----:B0-----:R-:W-:Y:S02]  /*189d0*/  @P2 IMAD.MOV.U32 R4, RZ, RZ, R5 ;  /* 0x000000ffff042224 */ /* 0x001fe400078e0005 */
[----:B------:R-:W-:-:S05]  /*189e0*/  @P2 IMAD.MOV.U32 R5, RZ, RZ, R130 ;  /* 0x000000ffff052224 */ /* 0x000fca00078e0082 */
[----:B------:R2:W3:Y:S02]  /*189f0*/  @P2 LDG.E.U8 R201, desc[UR16][R4.64] ;  /* 0x0000001004c92981 */ /* 0x0004e4000c1e1100 */
[----:B--2---:R-:W-:Y:S02]  /*18a00*/  @P3 IMAD.MOV.U32 R4, RZ, RZ, R151 ;  /* 0x000000ffff043224 */ /* 0x004fe400078e0097 */
[----:B------:R-:W-:Y:S01]  /*18a10*/  @P3 IMAD.MOV.U32 R5, RZ, RZ, R132 ;  /* 0x000000ffff053224 */ /* 0x000fe200078e0084 */
[----:B------:R-:W2:Y:S04]  /*18a20*/  LDL R151, [R1+0x894] ;  /* 0x0008940001977983 */ /* 0x000ea80000100800 */
[----:B------:R4:W3:Y:S02]  /*18a30*/  @P3 LDG.E.U8 R214, desc[UR16][R4.64] ;  /* 0x0000001004d63981 */ /* 0x0008e4000c1e1100 */
[----:B----4-:R-:W-:-:S02]  /*18a40*/  @P4 IMAD.MOV.U32 R4, RZ, RZ, R149 ;  /* 0x000000ffff044224 */ /* 0x010fc400078e0095 */
[----:B------:R-:W4:Y:S01]  /*18a50*/  LDL R149, [R1+0x88c] ;  /* 0x00088c0001957983 */ /* 0x000f220000100800 */
[----:B------:R-:W-:Y:S01]  /*18a60*/  @P4 IMAD.MOV.U32 R5, RZ, RZ, R134 ;  /* 0x000000ffff054224 */ /* 0x000fe200078e0086 */
[----:B------:R-:W-:-:S04]  /*18a70*/  ISETP.GT.AND P2, PT, R2, 0x24, PT ;  /* 0x000000240200780c */ /* 0x000fc80003f44270 */
[----:B------:R0:W3:Y:S01]  /*18a80*/  @P4 LDG.E.U8 R217, desc[UR16][R4.64] ;  /* 0x0000001004d94981 */ /* 0x0000e2000c1e1100 */
[----:B------:R-:W-:Y:S01]  /*18a90*/  ISETP.GT.AND P3, PT, R2, 0x25, PT ;  /* 0x000000250200780c */ /* 0x000fe20003f64270 */
[----:B0-----:R-:W-:Y:S02]  /*18aa0*/  @P1 IMAD.MOV.U32 R4, RZ, RZ, R125 ;  /* 0x000000ffff041224 */ /* 0x001fe400078e007d */
[----:B------:R-:W-:-:S05]  /*18ab0*/  @P1 IMAD.MOV.U32 R5, RZ, RZ, R136 ;  /* 0x000000ffff051224 */ /* 0x000fca00078e0088 */
        /* <DEDUP_REMOVED lines=9> */
[----:B------:R-:W-:Y:S02]  /*18b50*/  PRMT R204, RZ, 0x7610, R204 ;  /* 0x00007610ffcc7816 */ /* 0x000fe400000000cc */
        /* <DEDUP_REMOVED lines=14> */
[----:B------:R-:W-:Y:S02]  /*18c40*/  ISETP.GT.AND P4, PT, R2, 0x2b, PT ;  /* 0x0000002b0200780c */ /* 0x000fe40003f84270 */
[----:B------:R-:W-:Y:S01]  /*18c50*/  PRMT R191, RZ, 0x7610, R191 ;  /* 0x00007610ffbf7816 */ /* 0x000fe200000000bf */
[----:B0-----:R-:W-:Y:S02]  /*18c60*/  @P0 IMAD.MOV.U32 R4, RZ, RZ, R137 ;  /* 0x000000ffff040224 */ /* 0x001fe400078e0089 */
[----:B------:R-:W-:-:S05]  /*18c70*/  @P0 IMAD.MOV.U32 R5, RZ, RZ, R148 ;  /* 0x000000ffff050224 */ /* 0x000fca00078e0094 */
[----:B------:R0:W3:Y:S01]  /*18c80*/  @P0 LDG.E.U8 R197, desc[UR16][R4.64] ;  /* 0x0000001004c50981 */ /* 0x0000e2000c1e1100 */
[----:B------:R-:W-:Y:S01]  /*18c90*/  PRMT R194, RZ, 0x7610, R194 ;  /* 0x00007610ffc27816 */ /* 0x000fe200000000c2 */
[----:B0-----:R-:W-:Y:S02]  /*18ca0*/  @P2 IMAD.MOV.U32 R4, RZ, RZ, R139 ;  /* 0x000000ffff042224 */ /* 0x001fe400078e008b */
[----:B------:R-:W-:-:S05]  /*18cb0*/  @P2 IMAD.MOV.U32 R5, RZ, RZ, R150 ;  /* 0x000000ffff052224 */ /* 0x000fca00078e0096 */
[----:B------:R0:W3:Y:S01]  /*18cc0*/  @P2 LDG.E.U8 R191, desc[UR16][R4.64] ;  /* 0x0000001004bf2981 */ /* 0x0000e2000c1e1100 */
[----:B------:R-:W-:Y:S01]  /*18cd0*/  PRMT R195, RZ, 0x7610, R195 ;  /* 0x00007610ffc37816 */ /* 0x000fe200000000c3 */
[----:B0-----:R-:W-:Y:S02]  /*18ce0*/  @P3 IMAD.MOV.U32 R4, RZ, RZ, R141 ;  /* 0x000000ffff043224 */ /* 0x001fe400078e008d */
[----:B--2---:R-:W-:-:S05]  /*18cf0*/  @P3 IMAD.MOV.U32 R5, RZ, RZ, R151 ;  /* 0x000000ffff053224 */ /* 0x004fca00078e0097 */
[----:B------:R0:W2:Y:S02]  /*18d00*/  @P3 LDG.E.U8 R194, desc[UR16][R4.64] ;  /* 0x0000001004c23981 */ /* 0x0000a4000c1e1100 */
[----:B0-----:R-:W-:Y:S02]  /*18d10*/  @P4 IMAD.MOV.U32 R4, RZ, RZ, R143 ;  /* 0x000000ffff044224 */ /* 0x001fe400078e008f */
[----:B----4-:R-:W-:Y:S02]  /*18d20*/  @P4 IMAD.MOV.U32 R5, RZ, RZ, R149 ;  /* 0x000000ffff054224 */ /* 0x010fe400078e0095 */
[----:B------:R-:W4:Y:S04]  /*18d30*/  LDL.LU R149, [R1+0x878] ;  /* 0x0008780001957983 */ /* 0x000f280000300800 */
[----:B------:R-:W3:Y:S04]  /*18d40*/  LDL.LU R151, [R1+0x870] ;  /* 0x0008700001977983 */ /* 0x000ee80000300800 */
[----:B------:R0:W2:Y:S04]  /*18d50*/  @P4 LDG.E.U8 R195, desc[UR16][R4.64] ;  /* 0x0000001004c34981 */ /* 0x0000a8000c1e1100 */
[----:B------:R-:W4:Y:S01]  /*18d60*/  LDL R5, [R1+0x884] ;  /* 0x0008840001057983 */ /* 0x000f220000100800 */
[----:B------:R-:W-:-:S02]  /*18d70*/  ISETP.GT.AND P1, PT, R2, 0x2c, PT ;  /* 0x0000002c0200780c */ /* 0x000fc40003f24270 */
[----:B------:R-:W-:-:S11]  /*18d80*/  PRMT R186, RZ, 0x7610, R186 ;  /* 0x00007610ffba7816 */ /* 0x000fd600000000ba */
[----:B0-----:R-:W-:Y:S01]  /*18d90*/  @P1 IMAD.MOV.U32 R4, RZ, RZ, R145 ;  /* 0x000000ffff041224 */ /* 0x001fe200078e0091 */
[----:B------:R-:W-:-:S04]  /*18da0*/  ISETP.GT.AND P0, PT, R2, 0x2d, PT ;  /* 0x0000002d0200780c */ /* 0x000fc80003f04270 */
[----:B----4-:R0:W4:Y:S04]  /*18db0*/  @P1 LDG.E.U8 R186, desc[UR16][R4.64] ;  /* 0x0000001004ba1981 */ /* 0x010128000c1e1100 */
[----:B------:R-:W3:Y:S01]  /*18dc0*/  LDL R5, [R1+0x87c] ;  /* 0x00087c0001057983 */ /* 0x000ee20000100800 */
[----:B------:R-:W-:-:S04]  /*18dd0*/  PRMT R188, RZ, 0x7610, R188 ;  /* 0x00007610ffbc7816 */ /* 0x000fc800000000bc */
[----:B0-----:R-:W-:Y:S01]  /*18de0*/  @P0 IMAD.MOV.U32 R4, RZ, RZ, R147 ;  /* 0x000000ffff040224 */ /* 0x001fe200078e0093 */
[C---:B------:R-:W-:Y:S02]  /*18df0*/  ISETP.GT.AND P2, PT, R2.reuse, 0x2e, PT ;  /* 0x0000002e0200780c */ /* 0x040fe40003f44270 */
[----:B------:R-:W-:Y:S02]  /*18e00*/  ISETP.GT.AND P3, PT, R2, 0x2f, PT ;  /* 0x0000002f0200780c */ /* 0x000fe40003f64270 */
[----:B---3--:R0:W3:Y:S04]  /*18e10*/  @P0 LDG.E.U8 R188, desc[UR16][R4.64] ;  /* 0x0000001004bc0981 */ /* 0x0080e8000c1e1100 */
[----:B------:R-:W2:Y:S01]  /*18e20*/  LDL R5, [R1+0x874] ;  /* 0x0008740001057983 */ /* 0x000ea20000100800 */
[----:B------:R-:W-:-:S04]  /*18e30*/  PRMT R180, RZ, 0x7610, R180 ;  /* 0x00007610ffb47816 */ /* 0x000fc800000000b4 */
[----:B0-----:R-:W-:-:S05]  /*18e40*/  @P2 IMAD.MOV.U32 R4, RZ, RZ, R149 ;  /* 0x000000ffff042224 */ /* 0x001fca00078e0095 */
[----:B--2---:R0:W2:Y:S04]  /*18e50*/  @P2 LDG.E.U8 R180, desc[UR16][R4.64] ;  /* 0x0000001004b42981 */ /* 0x0040a8000c1e1100 */
[----:B------:R-:W4:Y:S01]  /*18e60*/  LDL R5, [R1+0x86c] ;  /* 0x00086c0001057983 */ /* 0x000f220000100800 */
[----:B0-----:R-:W-:-:S03]  /*18e70*/  @P3 IMAD.MOV.U32 R4, RZ, RZ, R151 ;  /* 0x000000ffff043224 */ /* 0x001fc600078e0097 */
[----:B------:R0:W-:Y:S04]  /*18e80*/  STL.64 [R1+0x10a0], R150 ;  /* 0x0010a09601007387 */ /* 0x0001e80000100a00 */
[----:B0-----:R-:W3:Y:S04]  /*18e90*/  LDL R150, [R1+0x83c] ;  /* 0x00083c0001967983 */ /* 0x001ee80000100800 */
[----:B------:R-:W2:Y:S04]  /*18ea0*/  LDL R151, [R1+0x840] ;  /* 0x0008400001977983 */ /* 0x000ea80000100800 */
        /* <DEDUP_REMOVED lines=15> */
[----:B------:R-:W-:Y:S04]  /*18fa0*/  STL.64 [R1+0x1070], R138 ;  /* 0x0010708a01007387 */ /* 0x000fe80000100a00 */
        /* <DEDUP_REMOVED lines=52> */
[----:B------:R0:W-:Y:S04]  /*192f0*/  STL.64 [R1+0xec8], R32 ;  /* 0x000ec82001007387 */ /* 0x0001e80000100a00 */
[----:B------:R1:W-:Y:S04]  /*19300*/  STL.64 [R1+0xec0], R30 ;  /* 0x000ec01e01007387 */ /* 0x0003e80000100a00 */
[----:B------:R2:W-:Y:S04]  /*19310*/  STL.64 [R1+0xeb8], R28 ;  /* 0x000eb81c01007387 */ /* 0x0005e80000100a00 */
[----:B------:R2:W-:Y:S04]  /*19320*/  STL.64 [R1+0xeb0], R26 ;  /* 0x000eb01a01007387 */ /* 0x0005e80000100a00 */
[----:B------:R2:W-:Y:S04]  /*19330*/  STL.64 [R1+0xea8], R24 ;  /* 0x000ea81801007387 */ /* 0x0005e80000100a00 */
[----:B0-----:R-:W2:Y:S04]  /*19340*/  LDL R32, [R1+0x838] ;  /* 0x0008380001207983 */ /* 0x001ea80000100800 */
[----:B------:R-:W2:Y:S04]  /*19350*/  LDL R38, [R1+0x834] ;  /* 0x0008340001267983 */ /* 0x000ea80000100800 */
[----:B------:R-:W2:Y:S04]  /*19360*/  LDL R37, [R1+0x82c] ;  /* 0x00082c0001257983 */ /* 0x000ea80000100800 */
[----:B------:R-:W2:Y:S04]  /*19370*/  LDL R35, [R1+0x830] ;  /* 0x0008300001237983 */ /* 0x000ea80000100800 */
[----:B------:R-:W2:Y:S04]  /*19380*/  LDL R44, [R1+0x824] ;  /* 0x00082400012c7983 */ /* 0x000ea80000100800 */
[----:B------:R-:W2:Y:S04]  /*19390*/  LDL R43, [R1+0x828] ;  /* 0x00082800012b7983 */ /* 0x000ea80000100800 */
[----:B------:R-:W2:Y:S04]  /*193a0*/  LDL R40, [R1+0x81c] ;  /* 0x00081c0001287983 */ /* 0x000ea80000100800 */
[----:B------:R-:W2:Y:S04]  /*193b0*/  LDL R36, [R1+0x820] ;  /* 0x0008200001247983 */ /* 0x000ea80000100800 */
[----:B-1----:R-:W2:Y:S01]  /*193c0*/  LDL R30, [R1+0x818] ;  /* 0x00081800011e7983 */ /* 0x002ea20000100800 */
[----:B------:R-:W-:-:S02]  /*193d0*/  ISETP.GT.AND P4, PT, R2, 0x30, PT ;  /* 0x000000300200780c */ /* 0x000fc40003f84270 */
[----:B------:R-:W-:Y:S01]  /*193e0*/  PRMT R183, RZ, 0x7610, R183 ;  /* 0x00007610ffb77816 */ /* 0x000fe200000000b7 */
[----:B------:R-:W2:Y:S01]  /*193f0*/  LDL R34, [R1+0x814] ;  /* 0x0008140001227983 */ /* 0x000ea20000100800 */
[C---:B------:R-:W-:Y:S02]  /*19400*/  ISETP.GT.AND P0, PT, R2.reuse, 0x31, PT ;  /* 0x000000310200780c */ /* 0x040fe40003f04270 */
[----:B------:R-:W-:Y:S01]  /*19410*/  PRMT R193, RZ, 0x7610, R193 ;  /* 0x00007610ffc17816 */ /* 0x000fe200000000c1 */
[----:B------:R-:W2:Y:S01]  /*19420*/  LDL R42, [R1+0x80c] ;  /* 0x00080c00012a7983 */ /* 0x000ea20000100800 */
[----:B------:R-:W-:-:S03]  /*19430*/  ISETP.GT.AND P1, PT, R2, 0x32, PT ;  /* 0x000000320200780c */ /* 0x000fc60003f24270 */
[----:B----4-:R3:W4:Y:S01]  /*19440*/  @P3 LDG.E.U8 R183, desc[UR16][R4.64] ;  /* 0x0000001004b73981 */ /* 0x010722000c1e1100 */
[----:B------:R-:W-:Y:S02]  /*19450*/  PRMT R182, RZ, 0x7610, R182 ;  /* 0x00007610ffb67816 */ /* 0x000fe400000000b6 */
[----:B------:R-:W-:Y:S01]  /*19460*/  ISETP.GT.AND P2, PT, R2, 0x33, PT ;  /* 0x000000330200780c */ /* 0x000fe20003f44270 */
[----:B------:R-:W4:Y:S01]  /*19470*/  LDL R39, [R1+0x810] ;  /* 0x0008100001277983 */ /* 0x000f220000100800 */
[----:B------:R-:W-:Y:S02]  /*19480*/  PRMT R185, RZ, 0x7610, R185 ;  /* 0x00007610ffb97816 */ /* 0x000fe400000000b9 */
[----:B------:R-:W-:Y:S01]  /*19490*/  PRMT R178, RZ, 0x7610, R178 ;  /* 0x00007610ffb27816 */ /* 0x000fe200000000b2 */
[----:B------:R-:W4:Y:S01]  /*194a0*/  LDL R46, [R1+0x644] ;  /* 0x00064400012e7983 */ /* 0x000f220000100800 */
[----:B------:R-:W-:Y:S02]  /*194b0*/  PRMT R176, RZ, 0x7610, R176 ;  /* 0x00007610ffb07816 */ /* 0x000fe400000000b0 */
[----:B------:R-:W-:Y:S01]  /*194c0*/  PRMT R174, RZ, 0x7610, R174 ;  /* 0x00007610ffae7816 */ /* 0x000fe200000000ae */
[----:B------:R-:W4:Y:S01]  /*194d0*/  LDL R45, [R1+0x648] ;  /* 0x00064800012d7983 */ /* 0x000f220000100800 */
[----:B---3--:R-:W-:Y:S01]  /*194e0*/  @P4 IMAD.MOV.U32 R5, RZ, RZ, R140 ;  /* 0x000000ffff054224 */ /* 0x008fe200078e008c */
[----:B------:R-:W-:-:S02]  /*194f0*/  PRMT R172, RZ, 0x7610, R172 ;  /* 0x00007610ffac7816 */ /* 0x000fc400000000ac */
[----:B------:R-:W3:Y:S01]  /*19500*/  LDL R48, [R1+0xdd4] ;  /* 0x000dd40001307983 */ /* 0x000ee20000100800 */
[----:B--2---:R-:W-:Y:S01]  /*19510*/  @P4 IMAD.MOV.U32 R4, RZ, RZ, R141 ;  /* 0x000000ffff044224 */ /* 0x004fe200078e008d */
[----:B------:R-:W-:Y:S02]  /*19520*/  PRMT R170, RZ, 0x7610, R170 ;  /* 0x00007610ffaa7816 */ /* 0x000fe400000000aa */
[----:B------:R-:W2:Y:S04]  /*19530*/  LDL R47, [R1+0xd94] ;  /* 0x000d9400012f7983 */ /* 0x000ea80000100800 */
[----:B------:R0:W3:Y:S02]  /*19540*/  @P4 LDG.E.U8 R193, desc[UR16][R4.64] ;  /* 0x0000001004c14981 */ /* 0x0000e4000c1e1100 */
[----:B0-----:R-:W-:-:S02]  /*19550*/  @P0 IMAD.MOV.U32 R4, RZ, RZ, R143 ;  /* 0x000000ffff040224 */ /* 0x001fc400078e008f */
[----:B------:R-:W-:-:S05]  /*19560*/  @P0 IMAD.MOV.U32 R5, RZ, RZ, R142 ;  /* 0x000000ffff050224 */ /* 0x000fca00078e008e */
[----:B------:R0:W2:Y:S01]  /*19570*/  @P0 LDG.E.U8 R182, desc[UR16][R4.64] ;  /* 0x0000001004b60981 */ /* 0x0000a2000c1e1100 */
[----:B------:R-:W-:Y:S01]  /*19580*/  ISETP.GT.AND P0, PT, R2, 0x34, PT ;  /* 0x000000340200780c */ /* 0x000fe20003f04270 */
[----:B0-----:R-:W-:Y:S02]  /*19590*/  @P1 IMAD.MOV.U32 R4, RZ, RZ, R145 ;  /* 0x000000ffff041224 */ /* 0x001fe400078e0091 */
[----:B------:R-:W-:-:S05]  /*195a0*/  @P1 IMAD.MOV.U32 R5, RZ, RZ, R144 ;  /* 0x000000ffff051224 */ /* 0x000fca00078e0090 */
[----:B------:R0:W2:Y:S01]  /*195b0*/  @P1 LDG.E.U8 R185, desc[UR16][R4.64] ;  /* 0x0000001004b91981 */ /* 0x0000a2000c1e1100 */
[----:B------:R-:W-:Y:S01]  /*195c0*/  ISETP.GT.AND P1, PT, R2, 0x35, PT ;  /* 0x000000350200780c */ /* 0x000fe20003f24270 */
[----:B0-----:R-:W-:Y:S02]  /*195d0*/  @P2 IMAD.MOV.U32 R4, RZ, RZ, R147 ;  /* 0x000000ffff042224 */ /* 0x001fe400078e0093 */
[----:B------:R-:W-:-:S05]  /*195e0*/  @P2 IMAD.MOV.U32 R5, RZ, RZ, R146 ;  /* 0x000000ffff052224 */ /* 0x000fca00078e0092 */
[----:B------:R0:W3:Y:S02]  /*195f0*/  @P2 LDG.E.U8 R178, desc[UR16][R4.64] ;  /* 0x0000001004b22981 */ /* 0x0000e4000c1e1100 */
[----:B0-----:R-:W-:Y:S02]  /*19600*/  @P0 IMAD.MOV.U32 R4, RZ, RZ, R149 ;  /* 0x000000ffff040224 */ /* 0x001fe400078e0095 */
[----:B------:R-:W-:-:S05]  /*19610*/  @P0 IMAD.MOV.U32 R5, RZ, RZ, R148 ;  /* 0x000000ffff050224 */ /* 0x000fca00078e0094 */
[----:B------:R0:W2:Y:S01]  /*19620*/  @P0 LDG.E.U8 R176, desc[UR16][R4.64] ;  /* 0x0000001004b00981 */ /* 0x0000a2000c1e1100 */
[----:B------:R-:W-:Y:S01]  /*19630*/  ISETP.GT.AND P0, PT, R2, 0x36, PT ;  /* 0x000000360200780c */ /* 0x000fe20003f04270 */
[----:B0-----:R-:W-:Y:S02]  /*19640*/  @P1 IMAD.MOV.U32 R4, RZ, RZ, R151 ;  /* 0x000000ffff041224 */ /* 0x001fe400078e0097 */
[----:B------:R-:W-:-:S05]  /*19650*/  @P1 IMAD.MOV.U32 R5, RZ, RZ, R150 ;  /* 0x000000ffff051224 */ /* 0x000fca00078e0096 */
[----:B------:R0:W2:Y:S01]  /*19660*/  @P1 LDG.E.U8 R174, desc[UR16][R4.64] ;  /* 0x0000001004ae1981 */ /* 0x0000a2000c1e1100 */
[----:B------:R-:W-:Y:S02]  /*19670*/  ISETP.GT.AND P1, PT, R2, 0x37, PT ;  /* 0x000000370200780c */ /* 0x000fe40003f24270 */
[----:B------:R-:W-:Y:S02]  /*19680*/  PRMT R168, RZ, 0x7610, R168 ;  /* 0x00007610ffa87816 */ /* 0x000fe400000000a8 */
[----:B------:R-:W-:Y:S01]  /*19690*/  PRMT R166, RZ, 0x7610, R166 ;  /* 0x00007610ffa67816 */ /* 0x000fe200000000a6 */
[----:B0-----:R-:W-:Y:S02]  /*196a0*/  @P0 IMAD.MOV.U32 R4, RZ, RZ, R32 ;  /* 0x000000ffff040224 */ /* 0x001fe400078e0020 */
[----:B------:R-:W3:Y:S01]  /*196b0*/  LDL R32, [R1+0x808] ;  /* 0x0008080001207983 */ /* 0x000ee20000100800 */
[----:B------:R-:W-:-:S03]  /*196c0*/  @P0 IMAD.MOV.U32 R5, RZ, RZ, R38 ;  /* 0x000000ffff050224 */ /* 0x000fc600078e0026 */
[----:B------:R-:W2:Y:S04]  /*196d0*/  LDL R38, [R1+0x804] ;  /* 0x0008040001267983 */ /* 0x000ea80000100800 */
[----:B------:R0:W2:Y:S01]  /*196e0*/  @P0 LDG.E.U8 R172, desc[UR16][R4.64] ;  /* 0x0000001004ac0981 */ /* 0x0000a2000c1e1100 */
[C---:B------:R-:W-:Y:S01]  /*196f0*/  ISETP.GT.AND P0, PT, R2.reuse, 0x38, PT ;  /* 0x000000380200780c */ /* 0x040fe20003f04270 */
[----:B0-----:R-:W-:Y:S02]  /*19700*/  @P1 IMAD.MOV.U32 R4, RZ, RZ, R35 ;  /* 0x000000ffff041224 */ /* 0x001fe400078e0023 */
[----:B------:R-:W-:Y:S01]  /*19710*/  @P1 IMAD.MOV.U32 R5, RZ, RZ, R37 ;  /* 0x000000ffff051224 */ /* 0x000fe200078e0025 */
[----:B------:R-:W2:Y:S04]  /*19720*/  LDL R35, [R1+0x800] ;  /* 0x0008000001237983 */ /* 0x000ea80000100800 */
[----:B------:R-:W2:Y:S04]  /*19730*/  LDL R37, [R1+0x7fc] ;  /* 0x0007fc0001257983 */ /* 0x000ea80000100800 */
[----:B------:R0:W2:Y:S01]  /*19740*/  @P1 LDG.E.U8 R170, desc[UR16][R4.64] ;  /* 0x0000001004aa1981 */ /* 0x0000a2000c1e1100 */
[----:B------:R-:W-:Y:S01]  /*19750*/  ISETP.GT.AND P1, PT, R2, 0x39, PT ;  /* 0x000000390200780c */ /* 0x000fe20003f24270 */
[----:B0-----:R-:W-:-:S02]  /*19760*/  @P0 IMAD.MOV.U32 R4, RZ, RZ, R43 ;  /* 0x000000ffff040224 */ /* 0x001fc400078e002b */
        /* <DEDUP_REMOVED lines=9> */
[----:B------:R0:W2:Y:S02]  /*19800*/  @P1 LDG.E.U8 R166, desc[UR16][R4.64] ;  /* 0x0000001004a61981 */ /* 0x0000a4000c1e1100 */
[----:B0-----:R-:W-:-:S02]  /*19810*/  @P0 IMAD.MOV.U32 R4, RZ, RZ, R30 ;  /* 0x000000ffff040224 */ /* 0x001fc400078e001e */
[----:B------:R-:W2:Y:S01]  /*19820*/  LDL R30, [R1+0x7e8] ;  /* 0x0007e800011e7983 */ /* 0x000ea20000100800 */
[----:B------:R-:W-:Y:S01]  /*19830*/  PRMT R164, RZ, 0x7610, R164 ;  /* 0x00007610ffa47816 */ /* 0x000fe200000000a4 */
[----:B------:R-:W-:Y:S01]  /*19840*/  @P0 IMAD.MOV.U32 R5, RZ, RZ, R34 ;  /* 0x000000ffff050224 */ /* 0x000fe200078e0022 */
[C---:B------:R-:W-:Y:S01]  /*19850*/  ISETP.GT.AND P1, PT, R2.reuse, 0x3b, PT ;  /* 0x0000003b0200780c */ /* 0x040fe20003f24270 */
[----:B------:R-:W2:Y:S04]  /*19860*/  LDL R34, [R1+0x7e4] ;  /* 0x0007e40001227983 */ /* 0x000ea80000100800 */
[----:B------:R4:W2:Y:S01]  /*19870*/  @P0 LDG.E.U8 R164, desc[UR16][R4.64] ;  /* 0x0000001004a40981 */ /* 0x0008a2000c1e1100 */
[----:B------:R-:W-:Y:S02]  /*19880*/  ISETP.GT.AND P0, PT, R2, 0x3c, PT ;  /* 0x0000003c0200780c */ /* 0x000fe40003f04270 */
[----:B------:R-:W-:-:S05]  /*19890*/  PRMT R162, RZ, 0x7610, R162 ;  /* 0x00007610ffa27816 */ /* 0x000fca00000000a2 */
[----:B----4-:R-:W-:Y:S02]  /*198a0*/  @P1 IMAD.MOV.U32 R4, RZ, RZ, R39 ;  /* 0x000000ffff041224 */ /* 0x010fe400078e0027 */
[----:B------:R-:W-:Y:S01]  /*198b0*/  @P1 IMAD.MOV.U32 R5, RZ, RZ, R42 ;  /* 0x000000ffff051224 */ /* 0x000fe200078e002a */
[----:B------:R-:W4:Y:S04]  /*198c0*/  LDL R39, [R1+0x7e0] ;  /* 0x0007e00001277983 */ /* 0x000f280000100800 */
[----:B------:R-:W4:Y:S04]  /*198d0*/  LDL R42, [R1+0x7dc] ;  /* 0x0007dc00012a7983 */ /* 0x000f280000100800 */
[----:B------:R3:W4:Y:S01]  /*198e0*/  @P1 LDG.E.U8 R162, desc[UR16][R4.64] ;  /* 0x0000001004a21981 */ /* 0x000722000c1e1100 */
[----:B------:R-:W-:-:S02]  /*198f0*/  ISETP.GT.AND P1, PT, R2, 0x3d, PT ;  /* 0x0000003d0200780c */ /* 0x000fc40003f24270 */
[----:B------:R-:W-:Y:S02]  /*19900*/  PRMT R160, RZ, 0x7610, R160 ;  /* 0x00007610ffa07816 */ /* 0x000fe400000000a0 */
[----:B------:R-:W-:Y:S02]  /*19910*/  PRMT R158, RZ, 0x7610, R158 ;  /* 0x00007610ff9e7816 */ /* 0x000fe4000000009e */
[----:B------:R-:W-:Y:S02]  /*19920*/  PRMT R156, RZ, 0x7610, R156 ;  /* 0x00007610ff9c7816 */ /* 0x000fe4000000009c */
[----:B------:R-:W-:Y:S01]  /*19930*/  PRMT R154, RZ, 0x7610, R154 ;  /* 0x00007610ff9a7816 */ /* 0x000fe2000000009a */
[----:B---3--:R-:W-:Y:S02]  /*19940*/  @P0 IMAD.MOV.U32 R4, RZ, RZ, R32 ;  /* 0x000000ffff040224 */ /* 0x008fe400078e0020 */
[----:B------:R-:W3:Y:S01]  /*19950*/  LDL R32, [R1+0x7d8] ;  /* 0x0007d80001207983 */ /* 0x000ee20000100800 */
[----:B--2---:R-:W-:-:S03]  /*19960*/  @P0 IMAD.MOV.U32 R5, RZ, RZ, R38 ;  /* 0x000000ffff050224 */ /* 0x004fc600078e0026 */
[----:B------:R-:W2:Y:S04]  /*19970*/  LDL R38, [R1+0x7d4] ;  /* 0x0007d40001267983 */ /* 0x000ea80000100800 */
[----:B------:R0:W2:Y:S01]  /*19980*/  @P0 LDG.E.U8 R160, desc[UR16][R4.64] ;  /* 0x0000001004a00981 */ /* 0x0000a2000c1e1100 */
[----:B------:R-:W-:Y:S01]  /*19990*/  ISETP.GT.AND P0, PT, R2, 0x3e, PT ;  /* 0x0000003e0200780c */ /* 0x000fe20003f04270 */
[----:B0-----:R-:W-:Y:S02]  /*199a0*/  @P1 IMAD.MOV.U32 R4, RZ, RZ, R35 ;  /* 0x000000ffff041224 */ /* 0x001fe400078e0023 */
[----:B------:R-:W2:Y:S01]  /*199b0*/  LDL R35, [R1+0x7d0] ;  /* 0x0007d00001237983 */ /* 0x000ea20000100800 */
[----:B------:R-:W-:-:S03]  /*199c0*/  @P1 IMAD.MOV.U32 R5, RZ, RZ, R37 ;  /* 0x000000ffff051224 */ /* 0x000fc600078e0025 */
        /* <DEDUP_REMOVED lines=13> */
[----:B------:R0:W2:Y:S02]  /*19aa0*/  @P1 LDG.E.U8 R154, desc[UR16][R4.64] ;  /* 0x00000010049a1981 */ /* 0x0000a4000c1e1100 */
[----:B0-----:R-:W-:Y:S02]  /*19ab0*/  @P0 IMAD.MOV.U32 R4, RZ, RZ, R30 ;  /* 0x000000ffff040224 */ /* 0x001fe400078e001e */
[----:B------:R-:W2:Y:S01]  /*19ac0*/  LDL R30, [R1+0x7b8] ;  /* 0x0007b800011e7983 */ /* 0x000ea20000100800 */
[----:B------:R-:W-:Y:S01]  /*19ad0*/  PRMT R159, RZ, 0x7610, R159 ;  /* 0x00007610ff9f7816 */ /* 0x000fe2000000009f */
[----:B------:R-:W-:Y:S01]  /*19ae0*/  @P0 IMAD.MOV.U32 R5, RZ, RZ, R34 ;  /* 0x000000ffff050224 */ /* 0x000fe200078e0022 */
[C---:B------:R-:W-:Y:S01]  /*19af0*/  ISETP.GT.AND P1, PT, R2.reuse, 0x41, PT ;  /* 0x000000410200780c */ /* 0x040fe20003f24270 */
[----:B------:R-:W2:Y:S04]  /*19b00*/  LDL R34, [R1+0x7b4] ;  /* 0x0007b40001227983 */ /* 0x000ea80000100800 */
[----:B------:R4:W2:Y:S01]  /*19b10*/  @P0 LDG.E.U8 R159, desc[UR16][R4.64] ;  /* 0x00000010049f0981 */ /* 0x0008a2000c1e1100 */
[----:B------:R-:W-:-:S02]  /*19b20*/  ISETP.GT.AND P0, PT, R2, 0x42, PT ;  /* 0x000000420200780c */ /* 0x000fc40003f04270 */
[----:B------:R-:W-:-:S05]  /*19b30*/  PRMT R157, RZ, 0x7610, R157 ;  /* 0x00007610ff9d7816 */ /* 0x000fca000000009d */
[----:B----4-:R-:W-:Y:S02]  /*19b40*/  @P1 IMAD.MOV.U32 R4, RZ, RZ, R39 ;  /* 0x000000ffff041224 */ /* 0x010fe400078e0027 */
[----:B------:R-:W4:Y:S01]  /*19b50*/  LDL R39, [R1+0x7b0] ;  /* 0x0007b00001277983 */ /* 0x000f220000100800 */
[----:B------:R-:W-:-:S03]  /*19b60*/  @P1 IMAD.MOV.U32 R5, RZ, RZ, R42 ;  /* 0x000000ffff051224 */ /* 0x000fc600078e002a */
[----:B------:R-:W4:Y:S04]  /*19b70*/  LDL R42, [R1+0x7ac] ;  /* 0x0007ac00012a7983 */ /* 0x000f280000100800 */
[----:B------:R3:W4:Y:S01]  /*19b80*/  @P1 LDG.E.U8 R157, desc[UR16][R4.64] ;  /* 0x00000010049d1981 */ /* 0x000722000c1e1100 */
[----:B------:R-:W-:Y:S02]  /*19b90*/  ISETP.GT.AND P1, PT, R2, 0x43, PT ;  /* 0x000000430200780c */ /* 0x000fe40003f24270 */
[----:B------:R-:W-:Y:S02]  /*19ba0*/  PRMT R155, RZ, 0x7610, R155 ;  /* 0x00007610ff9b7816 */ /* 0x000fe4000000009b */
[----:B------:R-:W-:Y:S02]  /*19bb0*/  PRMT R153, RZ, 0x7610, R153 ;  /* 0x00007610ff997816 */ /* 0x000fe40000000099 */
[----:B------:R-:W-:-:S02]  /*19bc0*/  PRMT R152, RZ, 0x7610, R152 ;  /* 0x00007610ff987816 */ /* 0x000fc40000000098 */
        /* <DEDUP_REMOVED lines=307> */
[----:B0-----:R-:W-:Y:S01]  /*1af00*/  @P0 IMAD.MOV.U32 R4, RZ, RZ, R43 ;  /* 0x000000ffff040224 */ /* 0x001fe200078e002b */
[----:B------:R-:W-:Y:S01]  /*1af10*/  PRMT R33, RZ, 0x7610, R33 ;  /* 0x00007610ff217816 */ /* 0x000fe20000000021 */
[----:B------:R-:W2:Y:S01]  /*1af20*/  LDL R43, [R1+0x630] ;  /* 0x00063000012b7983 */ /* 0x000ea20000100800 */
[----:B------:R-:W-:Y:S01]  /*1af30*/  @P0 IMAD.MOV.U32 R5, RZ, RZ, R44 ;  /* 0x000000ffff050224 */ /* 0x000fe200078e002c */
[----:B------:R-:W-:-:S02]  /*1af40*/  PRMT R31, RZ, 0x7610, R31 ;  /* 0x00007610ff1f7816 */ /* 0x000fc4000000001f */
        /* <DEDUP_REMOVED lines=10> */
[----:B------:R-:W-:Y:S01]  /*1aff0*/  ISETP.GT.AND P1, PT, R2, 0x71, PT ;  /* 0x000000710200780c */ /* 0x000fe20003f24270 */
[----:B------:R-:W-:-:S02]  /*1b000*/  @P0 IMAD.MOV.U32 R5, RZ, RZ, R34 ;  /* 0x000000ffff050224 */ /* 0x000fc400078e0022 */
[----:B------:R-:W2:Y:S04]  /*1b010*/  LDL R34, [R1+0x634] ;  /* 0x0006340001227983 */ /* 0x000ea80000100800 */
[----:B------:R4:W2:Y:S01]  /*1b020*/  @P0 LDG.E.U8 R33, desc[UR16][R4.64] ;  /* 0x0000001004210981 */ /* 0x0008a2000c1e1100 */
[----:B------:R-:W-:-:S05]  /*1b030*/  ISETP.GT.AND P0, PT, R2, 0x72, PT ;  /* 0x000000720200780c */ /* 0x000fca0003f04270 */
[----:B----4-:R-:W-:Y:S02]  /*1b040*/  @P1 IMAD.MOV.U32 R4, RZ, RZ, R39 ;  /* 0x000000ffff041224 */ /* 0x010fe400078e0027 */
[----:B------:R-:W4:Y:S01]  /*1b050*/  LDL R39, [R1+0x624] ;  /* 0x0006240001277983 */ /* 0x000f220000100800 */
[----:B------:R-:W-:Y:S01]  /*1b060*/  @P1 IMAD.MOV.U32 R5, RZ, RZ, R42 ;  /* 0x000000ffff051224 */ /* 0x000fe200078e002a */
[----:B------:R-:W-:Y:S02]  /*1b070*/  PRMT R29, RZ, 0x7610, R29 ;  /* 0x00007610ff1d7816 */ /* 0x000fe4000000001d */
[----:B------:R-:W4:Y:S04]  /*1b080*/  LDL R42, [R1+0x61c] ;  /* 0x00061c00012a7983 */ /* 0x000f280000100800 */
[----:B------:R3:W4:Y:S01]  /*1b090*/  @P1 LDG.E.U8 R31, desc[UR16][R4.64] ;  /* 0x00000010041f1981 */ /* 0x000722000c1e1100 */
[----:B------:R-:W-:-:S02]  /*1b0a0*/  ISETP.GT.AND P1, PT, R2, 0x73, PT ;  /* 0x000000730200780c */ /* 0x000fc40003f24270 */
        /* <DEDUP_REMOVED lines=14> */
[C---:B------:R-:W-:Y:S01]  /*1b190*/  ISETP.GT.AND P1, PT, R2.reuse, 0x75, PT ;  /* 0x000000750200780c */ /* 0x040fe20003f24270 */
[----:B0-----:R-:W-:Y:S02]  /*1b1a0*/  @P0 IMAD.MOV.U32 R4, RZ, RZ, R45 ;  /* 0x000000ffff040224 */ /* 0x001fe400078e002d */
[----:B------:R-:W-:Y:S01]  /*1b1b0*/  @P0 IMAD.MOV.U32 R5, RZ, RZ, R46 ;  /* 0x000000ffff050224 */ /* 0x000fe200078e002e */
[----:B------:R-:W-:Y:S01]  /*1b1c0*/  PRMT R25, RZ, 0x7610, R25 ;  /* 0x00007610ff197816 */ /* 0x000fe20000000019 */
[----:B------:R-:W2:Y:S04]  /*1b1d0*/  LDL R46, [R1+0xd98] ;  /* 0x000d9800012e7983 */ /* 0x000ea80000100800 */
[----:B------:R0:W2:Y:S01]  /*1b1e0*/  @P0 LDG.E.U8 R27, desc[UR16][R4.64] ;  /* 0x00000010041b0981 */ /* 0x0000a2000c1e1100 */
[----:B------:R-:W-:-:S02]  /*1b1f0*/  ISETP.GT.AND P0, PT, R2, 0x76, PT ;  /* 0x000000760200780c */ /* 0x000fc40003f04270 */
[----:B------:R-:W-:Y:S01]  /*1b200*/  PRMT R24, RZ, 0x7610, R24 ;  /* 0x00007610ff187816 */ /* 0x000fe20000000018 */
[----:B------:R-:W2:Y:S01]  /*1b210*/  LDL R45, [R1+0xd54] ;  /* 0x000d5400012d7983 */ /* 0x000ea20000100800 */
[----:B0-----:R-:W-:-:S03]  /*1b220*/  @P1 IMAD.MOV.U32 R4, RZ, RZ, R36 ;  /* 0x000000ffff041224 */ /* 0x001fc600078e0024 */
[----:B------:R-:W2:Y:S01]  /*1b230*/  LDL R36, [R1+0x610] ;  /* 0x0006100001247983 */ /* 0x000ea20000100800 */
[----:B------:R-:W-:-:S03]  /*1b240*/  @P1 IMAD.MOV.U32 R5, RZ, RZ, R40 ;  /* 0x000000ffff051224 */ /* 0x000fc600078e0028 */
[----:B------:R-:W2:Y:S04]  /*1b250*/  LDL R40, [R1+0x60c] ;  /* 0x00060c0001287983 */ /* 0x000ea80000100800 */
[----:B------:R0:W2:Y:S02]  /*1b260*/  @P1 LDG.E.U8 R26, desc[UR16][R4.64] ;  /* 0x00000010041a1981 */ /* 0x0000a4000c1e1100 */
[----:B0-----:R-:W-:Y:S02]  /*1b270*/  @P0 IMAD.MOV.U32 R4, RZ, RZ, R30 ;  /* 0x000000ffff040224 */ /* 0x001fe400078e001e */
[----:B------:R-:W2:Y:S01]  /*1b280*/  LDL R30, [R1+0x608] ;  /* 0x00060800011e7983 */ /* 0x000ea20000100800 */
[C---:B------:R-:W-:Y:S01]  /*1b290*/  ISETP.GT.AND P1, PT, R2.reuse, 0x77, PT ;  /* 0x000000770200780c */ /* 0x040fe20003f24270 */
[----:B------:R-:W-:Y:S01]  /*1b2a0*/  @P0 IMAD.MOV.U32 R5, RZ, RZ, R34 ;  /* 0x000000ffff050224 */ /* 0x000fe200078e0022 */
[----:B------:R-:W-:Y:S01]  /*1b2b0*/  PRMT R252, RZ, 0x7610, R252 ;  /* 0x00007610fffc7816 */ /* 0x000fe200000000fc */
[----:B------:R-:W2:Y:S04]  /*1b2c0*/  LDL R34, [R1+0x604] ;  /* 0x0006040001227983 */ /* 0x000ea80000100800 */
[----:B------:R0:W2:Y:S01]  /*1b2d0*/  @P0 LDG.E.U8 R25, desc[UR16][R4.64] ;  /* 0x0000001004190981 */ /* 0x0000a2000c1e1100 */
[----:B------:R-:W-:-:S05]  /*1b2e0*/  ISETP.GT.AND P0, PT, R2, 0x78, PT ;  /* 0x000000780200780c */ /* 0x000fca0003f04270 */
[----:B0-----:R-:W-:Y:S02]  /*1b2f0*/  @P1 IMAD.MOV.U32 R4, RZ, RZ, R43 ;  /* 0x000000ffff041224 */ /* 0x001fe400078e002b */
[----:B------:R-:W-:Y:S01]  /*1b300*/  @P1 IMAD.MOV.U32 R5, RZ, RZ, R44 ;  /* 0x000000ffff051224 */ /* 0x000fe200078e002c */
[----:B------:R-:W-:Y:S01]  /*1b310*/  PRMT R251, RZ, 0x7610, R251 ;  /* 0x00007610fffb7816 */ /* 0x000fe200000000fb */
[----:B------:R-:W2:Y:S04]  /*1b320*/  LDL R44, [R1+0xd58] ;  /* 0x000d5800012c7983 */ /* 0x000ea80000100800 */
[----:B------:R4:W2:Y:S01]  /*1b330*/  @P1 LDG.E.U8 R24, desc[UR16][R4.64] ;  /* 0x0000001004181981 */ /* 0x0008a2000c1e1100 */
[----:B------:R-:W-:Y:S02]  /*1b340*/  ISETP.GT.AND P1, PT, R2, 0x79, PT ;  /* 0x000000790200780c */ /* 0x000fe40003f24270 */
[----:B------:R-:W-:Y:S01]  /*1b350*/  PRMT R250, RZ, 0x7610, R250 ;  /* 0x00007610fffa7816 */ /* 0x000fe200000000fa */
[----:B------:R-:W2:Y:S01]  /*1b360*/  LDL R43, [R1+0xd14] ;  /* 0x000d1400012b7983 */ /* 0x000ea20000100800 */
[----:B----4-:R-:W-:-:S03]  /*1b370*/  @P0 IMAD.MOV.U32 R5, RZ, RZ, R39 ;  /* 0x000000ffff050224 */ /* 0x010fc600078e0027 */
[----:B------:R-:W4:Y:S01]  /*1b380*/  LDL R39, [R1+0x5fc] ;  /* 0x0005fc0001277983 */ /* 0x000f220000100800 */
[----:B------:R-:W-:Y:S02]  /*1b390*/  LOP3.LUT R3, R3, 0xffff, RZ, 0xc0, !PT ;  /* 0x0000ffff03037812 */ /* 0x000fe400078ec0ff */
[----:B------:R-:W-:Y:S01]  /*1b3a0*/  PRMT R249, RZ, 0x7610, R249 ;  /* 0x00007610fff97816 */ /* 0x000fe200000000f9 */
[----:B---3--:R-:W-:Y:S02]  /*1b3b0*/  @P0 IMAD.MOV.U32 R4, RZ, RZ, R32 ;  /* 0x000000ffff040224 */ /* 0x008fe400078e0020 */
[----:B------:R-:W3:Y:S04]  /*1b3c0*/  LDL R32, [R1+0x600] ;  /* 0x0006000001207983 */ /* 0x000ee80000100800 */
[----:B------:R2:W3:Y:S01]  /*1b3d0*/  @P0 LDG.E.U8 R252, desc[UR16][R4.64] ;  /* 0x0000001004fc0981 */ /* 0x0004e2000c1e1100 */
[----:B------:R-:W-:Y:S01]  /*1b3e0*/  ISETP.GT.AND P0, PT, R2, 0x7a, PT ;  /* 0x0000007a0200780c */ /* 0x000fe20003f04270 */
[----:B--2---:R-:W-:-:S02]  /*1b3f0*/  @P1 IMAD.MOV.U32 R4, RZ, RZ, R38 ;  /* 0x000000ffff041224 */ /* 0x004fc400078e0026 */
[----:B------:R-:W-:Y:S01]  /*1b400*/  @P1 IMAD.MOV.U32 R5, RZ, RZ, R42 ;  /* 0x000000ffff051224 */ /* 0x000fe200078e002a */
[----:B------:R-:W2:Y:S04]  /*1b410*/  LDL R38, [R1+0x5f4] ;  /* 0x0005f40001267983 */ /* 0x000ea80000100800 */
[----:B------:R0:W2:Y:S04]  /*1b420*/  @P1 LDG.E.U8 R251, desc[UR16][R4.64] ;  /* 0x0000001004fb1981 */ /* 0x0000a8000c1e1100 */
[----:B------:R-:W2:Y:S01]  /*1b430*/  LDL R42, [R1+0xd18] ;  /* 0x000d1800012a7983 */ /* 0x000ea20000100800 */
[----:B0-----:R-:W-:-:S02]  /*1b440*/  @P0 IMAD.MOV.U32 R4, RZ, RZ, R35 ;  /* 0x000000ffff040224 */ /* 0x001fc400078e0023 */
[----:B------:R-:W-:Y:S02]  /*1b450*/  @P0 IMAD.MOV.U32 R5, RZ, RZ, R37 ;  /* 0x000000ffff050224 */ /* 0x000fe400078e0025 */
[----:B------:R-:W2:Y:S04]  /*1b460*/  LDL R37, [R1+0x5f8] ;  /* 0x0005f80001257983 */ /* 0x000ea80000100800 */
[----:B------:R0:W2:Y:S01]  /*1b470*/  @P0 LDG.E.U8 R250, desc[UR16][R4.64] ;  /* 0x0000001004fa0981 */ /* 0x0000a2000c1e1100 */
[----:B------:R-:W-:Y:S02]  /*1b480*/  ISETP.GT.AND P0, PT, R2, 0x7b, PT ;  /* 0x0000007b0200780c */ /* 0x000fe40003f04270 */
[----:B0-----:R-:W-:-:S04]  /*1b490*/  LOP3.LUT R4, R232, 0xffff, RZ, 0xc0, !PT ;  /* 0x0000ffffe8047812 */ /* 0x001fc800078ec0ff */
[----:B------:R-:W-:-:S07]  /*1b4a0*/  PRMT R35, R4, 0x3340, R3 ;  /* 0x0000334004237816 */ /* 0x000fce0000000003 */
[----:B------:R-:W-:Y:S02]  /*1b4b0*/  @P0 IMAD.MOV.U32 R4, RZ, RZ, R36 ;  /* 0x000000ffff040224 */ /* 0x000fe400078e0024 */
[----:B------:R-:W-:Y:S01]  /*1b4c0*/  @P0 IMAD.MOV.U32 R5, RZ, RZ, R40 ;  /* 0x000000ffff050224 */ /* 0x000fe200078e0028 */
[----:B------:R-:W-:Y:S01]  /*1b4d0*/  LOP3.LUT R3, R247, 0xffff, RZ, 0xc0, !PT ;  /* 0x0000fffff7037812 */ /* 0x000fe200078ec0ff */
[----:B------:R-:W2:Y:S04]  /*1b4e0*/  LDL R40, [R1+0xcd4] ;  /* 0x000cd40001287983 */ /* 0x000ea80000100800 */
[----:B------:R0:W2:Y:S01]  /*1b4f0*/  @P0 LDG.E.U8 R249, desc[UR16][R4.64] ;  /* 0x0000001004f90981 */ /* 0x0000a2000c1e1100 */
[----:B------:R-:W-:Y:S02]  /*1b500*/  ISETP.GT.AND P0, PT, R2, 0x7c, PT ;  /* 0x0000007c0200780c */ /* 0x000fe40003f04270 */
[----:B0-----:R-:W-:-:S04]  /*1b510*/  LOP3.LUT R4, R245, 0xffff, RZ, 0xc0, !PT ;  /* 0x0000fffff5047812 */ /* 0x001fc800078ec0ff */
[----:B------:R-:W-:-:S07]  /*1b520*/  PRMT R36, R4, 0x3340, R3 ;  /* 0x0000334004247816 */ /* 0x000fce0000000003 */
[----:B------:R-:W-:Y:S02]  /*1b530*/  @P0 IMAD.MOV.U32 R4, RZ, RZ, R30 ;  /* 0x000000ffff040224 */ /* 0x000fe400078e001e */
[----:B------:R-:W2:Y:S01]  /*1b540*/  LDL R30, [R1+0x5f0] ;  /* 0x0005f000011e7983 */ /* 0x000ea20000100800 */
[----:B------:R-:W-:Y:S01]  /*1b550*/  @P0 IMAD.MOV.U32 R5, RZ, RZ, R34 ;  /* 0x000000ffff050224 */ /* 0x000fe200078e0022 */
[----:B------:R-:W-:Y:S02]  /*1b560*/  PRMT R245, RZ, 0x7610, R245 ;  /* 0x00007610fff57816 */ /* 0x000fe400000000f5 */
[----:B------:R-:W2:Y:S04]  /*1b570*/  LDL R34, [R1+0x5ec] ;  /* 0x0005ec0001227983 */ /* 0x000ea80000100800 */
[----:B------:R0:W2:Y:S01]  /*1b580*/  @P0 LDG.E.U8 R245, desc[UR16][R4.64] ;  /* 0x0000001004f50981 */ /* 0x0000a2000c1e1100 */
[----:B------:R-:W-:-:S02]  /*1b590*/  ISETP.GT.AND P0, PT, R2, 0x7d, PT ;  /* 0x0000007d0200780c */ /* 0x000fc40003f04270 */
[----:B------:R-:W-:Y:S02]  /*1b5a0*/  LOP3.LUT R3, R236, 0xffff, RZ, 0xc0, !PT ;  /* 0x0000ffffec037812 */ /* 0x000fe400078ec0ff */
[----:B------:R-:W-:Y:S02]  /*1b5b0*/  PRMT R236, RZ, 0x7610, R236 ;  /* 0x00007610ffec7816 */ /* 0x000fe400000000ec */
[----:B0-----:R-:W-:-:S04]  /*1b5c0*/  LOP3.LUT R4, R6, 0xffff, RZ, 0xc0, !PT ;  /* 0x0000ffff06047812 */ /* 0x001fc800078ec0ff */
[----:B------:R-:W-:-:S03]  /*1b5d0*/  PRMT R247, R4, 0x3340, R3 ;  /* 0x0000334004f77816 */ /* 0x000fc60000000003 */
[----:B----4-:R-:W-:Y:S01]  /*1b5e0*/  @P0 IMAD.MOV.U32 R5, RZ, RZ, R39 ;  /* 0x000000ffff050224 */ /* 0x010fe200078e0027 */
[----:B------:R-:W-:Y:S01]  /*1b5f0*/  LOP3.LUT R3, R244, 0xffff, RZ, 0xc0, !PT ;  /* 0x0000fffff4037812 */ /* 0x000fe200078ec0ff */
[----:B------:R-:W4:Y:S01]  /*1b600*/  LDL R39, [R1+0xcd8] ;  /* 0x000cd80001277983 */ /* 0x000f220000100800 */
[----:B------:R-:W-:Y:S01]  /*1b610*/  PRMT R232, RZ, 0x7610, R232 ;  /* 0x00007610ffe87816 */ /* 0x000fe200000000e8 */
[----:B---3--:R-:W-:Y:S02]  /*1b620*/  @P0 IMAD.MOV.U32 R4, RZ, RZ, R32 ;  /* 0x000000ffff040224 */ /* 0x008fe400078e0020 */
[----:B------:R-:W3:Y:S04]  /*1b630*/  LDL R32, [R1+0xe00] ;  /* 0x000e000001207983 */ /* 0x000ee80000100800 */
[----:B------:R0:W4:Y:S01]  /*1b640*/  @P0 LDG.E.U8 R236, desc[UR16][R4.64] ;  /* 0x0000001004ec0981 */ /* 0x000122000c1e1100 */
[----:B------:R-:W-:-:S02]  /*1b650*/  ISETP.GT.AND P0, PT, R2, 0x7e, PT ;  /* 0x0000007e0200780c */ /* 0x000fc40003f04270 */
[----:B0-----:R-:W-:-:S04]  /*1b660*/  LOP3.LUT R4, R241, 0xffff, RZ, 0xc0, !PT ;  /* 0x0000fffff1047812 */ /* 0x001fc800078ec0ff */
[----:B------:R-:W-:-:S07]  /*1b670*/  PRMT R241, R4, 0x3340, R3 ;  /* 0x0000334004f17816 */ /* 0x000fce0000000003 */
[----:B--2---:R-:W-:Y:S01]  /*1b680*/  @P0 IMAD.MOV.U32 R5, RZ, RZ, R38 ;  /* 0x000000ffff050224 */ /* 0x004fe200078e0026 */
[----:B------:R-:W-:Y:S01]  /*1b690*/  LOP3.LUT R3, R9, 0xffff, RZ, 0xc0, !PT ;  /* 0x0000ffff09037812 */ /* 0x000fe200078ec0ff */
[----:B------:R-:W2:Y:S01]  /*1b6a0*/  LDL R38, [R1+0xc94] ;  /* 0x000c940001267983 */ /* 0x000ea20000100800 */
[----:B------:R-:W-:Y:S01]  /*1b6b0*/  @P0 IMAD.MOV.U32 R4, RZ, RZ, R37 ;  /* 0x000000ffff040224 */ /* 0x000fe200078e0025 */
[----:B------:R-:W-:Y:S02]  /*1b6c0*/  LOP3.LUT R6, R248, 0xffff, RZ, 0xc0, !PT ;  /* 0x0000fffff8067812 */ /* 0x000fe400078ec0ff */
[----:B------:R-:W2:Y:S04]  /*1b6d0*/  LDL R37, [R1+0xc98] ;  /* 0x000c980001257983 */ /* 0x000ea80000100800 */
[----:B------:R0:W2:Y:S01]  /*1b6e0*/  @P0 LDG.E.U8 R232, desc[UR16][R4.64] ;  /* 0x0000001004e80981 */ /* 0x0000a2000c1e1100 */
[----:B------:R-:W-:-:S02]  /*1b6f0*/  ISETP.GT.AND P0, PT, R2, 0x7f, PT ;  /* 0x0000007f0200780c */ /* 0x000fc40003f04270 */
[----:B0-----:R-:W-:-:S04]  /*1b700*/  LOP3.LUT R4, R243, 0xffff, RZ, 0xc0, !PT ;  /* 0x0000fffff3047812 */ /* 0x001fc800078ec0ff */
[----:B------:R-:W-:Y:S02]  /*1b710*/  PRMT R9, R4, 0x3340, R3 ;  /* 0x0000334004097816 */ /* 0x000fe40000000003 */
[----:B------:R-:W-:-:S05]  /*1b720*/  LOP3.LUT R3, R8, 0xffff, RZ, 0xc0, !PT ;  /* 0x0000ffff08037812 */ /* 0x000fca00078ec0ff */
[----:B------:R-:W-:Y:S02]  /*1b730*/  @P0 IMAD.MOV.U32 R8, RZ, RZ, R30 ;  /* 0x000000ffff080224 */ /* 0x000fe400078e001e */
[----:B------:R-:W4:Y:S01]  /*1b740*/  LDL R30, [R1+0xe20] ;  /* 0x000e2000011e7983 */ /* 0x000f220000100800 */
[----:B------:R-:W-:-:S04]  /*1b750*/  LOP3.LUT R5, R240, 0xffff, RZ, 0xc0, !PT ;  /* 0x0000fffff0057812 */ /* 0x000fc800078ec0ff */
[----:B------:R-:W-:Y:S02]  /*1b760*/  PRMT R240, R6, 0x3340, R5 ;  /* 0x0000334006f07816 */ /* 0x000fe40000000005 */
[----:B------:R-:W-:Y:S02]  /*1b770*/  LOP3.LUT R6, R211, 0xffff, RZ, 0xc0, !PT ;  /* 0x0000ffffd3067812 */ /* 0x000fe400078ec0ff */
[----:B------:R-:W-:Y:S02]  /*1b780*/  LOP3.LUT R5, R239, 0xffff, RZ, 0xc0, !PT ;  /* 0x0000ffffef057812 */ /* 0x000fe400078ec0ff */
[----:B------:R-:W-:Y:S02]  /*1b790*/  LOP3.LUT R4, R7, 0xffff, RZ, 0xc0, !PT ;  /* 0x0000ffff07047812 */ /* 0x000fe400078ec0ff */
[----:B------:R-:W-:Y:S02]  /*1b7a0*/  PRMT R7, R6, 0x3340, R5 ;  /* 0x0000334006077816 */ /* 0x000fe40000000005 */
[----:B------:R-:W-:Y:S01]  /*1b7b0*/  PRMT R6, R240, 0x5410, R9 ;  /* 0x00005410f0067816 */ /* 0x000fe20000000009 */
[----:B------:R-:W-:Y:S01]  /*1b7c0*/  @P0 IMAD.MOV.U32 R9, RZ, RZ, R34 ;  /* 0x000000ffff090224 */ /* 0x000fe200078e0022 */
[----:B------:R-:W-:Y:S01]  /*1b7d0*/  PRMT R211, RZ, 0x7610, R211 ;  /* 0x00007610ffd37816 */ /* 0x000fe200000000d3 */
[----:B------:R-:W2:Y:S05]  /*1b7e0*/  LDL R34, [R1+0x9fc] ;  /* 0x0009fc0001227983 */ /* 0x000eaa0000100800 */
[----:B------:R0:W2:Y:S01]  /*1b7f0*/  @P0 LDG.E.U8 R211, desc[UR16][R8.64] ;  /* 0x0000001008d30981 */ /* 0x0000a2000c1e1100 */
[----:B------:R-:W-:-:S02]  /*1b800*/  PRMT R3, R4, 0x3340, R3 ;  /* 0x0000334004037816 */ /* 0x000fc40000000003 */
[----:B------:R-:W-:Y:S02]  /*1b810*/  PRMT R4, R35, 0x5410, R36 ;  /* 0x0000541023047816 */ /* 0x000fe40000000024 */
[----:B------:R-:W-:Y:S01]  /*1b820*/  PRMT R5, R247, 0x5410, R241 ;  /* 0x00005410f7057816 */ /* 0x000fe200000000f1 */
[----:B------:R-:W2:Y:S01]  /*1b830*/  LDL R35, [R1+0xe14] ;  /* 0x000e140001237983 */ /* 0x000ea20000100800 */
[----:B------:R-:W-:Y:S01]  /*1b840*/  PRMT R7, R7, 0x5410, R3 ;  /* 0x0000541007077816 */ /* 0x000fe20000000003 */
[----:B------:R-:W-:Y:S01]  /*1b850*/  BAR.SYNC.DEFER_BLOCKING 0x0 ;  /* 0x0000000000007b1d */ /* 0x000fe20000010000 */
[----:B------:R-:W-:-:S05]  /*1b860*/  LOP3.LUT R3, R231, 0xffff, RZ, 0xc0, !PT ;  /* 0x0000ffffe7037812 */ /* 0x000fca00078ec0ff */
[----:B------:R-:W2:Y:S04]  /*1b870*/  LDL R36, [R1+0xc54] ;  /* 0x000c540001247983 */ /* 0x000ea80000100800 */
[----:B---3--:R1:W-:Y:S04]  /*1b880*/  STS.128 [R32+UR8+0x8000], R4 ;  /* 0x0080000420007988 */ /* 0x0083e80008000c08 */
[----:B-1----:R-:W3:Y:S01]  /*1b890*/  LDL R32, [R1+0xe1c] ;  /* 0x000e1c0001207983 */ /* 0x002ee20000100800 */
[----:B------:R-:W-:Y:S02]  /*1b8a0*/  LOP3.LUT R6, R238, 0xffff, RZ, 0xc0, !PT ;  /* 0x0000ffffee067812 */ /* 0x000fe400078ec0ff */
[----:B------:R-:W-:-:S02]  /*1b8b0*/  LOP3.LUT R5, R242, 0xffff, RZ, 0xc0, !PT ;  /* 0x0000fffff2057812 */ /* 0x000fc400078ec0ff */
[----:B------:R-:W-:Y:S02]  /*1b8c0*/  LOP3.LUT R4, R246, 0xffff, RZ, 0xc0, !PT ;  /* 0x0000fffff6047812 */ /* 0x000fe400078ec0ff */
[----:B------:R-:W-:Y:S02]  /*1b8d0*/  PRMT R238, R6, 0x3340, R5 ;  /* 0x0000334006ee7816 */ /* 0x000fe40000000005 */
[----:B------:R-:W-:Y:S02]  /*1b8e0*/  PRMT R231, R4, 0x3340, R3 ;  /* 0x0000334004e77816 */ /* 0x000fe40000000003 */
[----:B------:R-:W-:Y:S02]  /*1b8f0*/  LOP3.LUT R6, R234, 0xffff, RZ, 0xc0, !PT ;  /* 0x0000ffffea067812 */ /* 0x000fe400078ec0ff */
        /* <DEDUP_REMOVED lines=9> */
[----:B0-----:R-:W-:Y:S02]  /*1b990*/  PRMT R9, R6, 0x3340, R5 ;  /* 0x0000334006097816 */ /* 0x001fe40000000005 */
[----:B------:R-:W-:Y:S02]  /*1b9a0*/  PRMT R8, R4, 0x3340, R3 ;  /* 0x0000334004087816 */ /* 0x000fe40000000003 */
[----:B------:R-:W-:Y:S02]  /*1b9b0*/  LOP3.LUT R6, R220, 0xffff, RZ, 0xc0, !PT ;  /* 0x0000ffffdc067812 */ /* 0x000fe400078ec0ff */
[----:B------:R-:W-:Y:S02]  /*1b9c0*/  LOP3.LUT R5, R208, 0xffff, RZ, 0xc0, !PT ;  /* 0x0000ffffd0057812 */ /* 0x000fe400078ec0ff */
[----:B------:R-:W-:-:S02]  /*1b9d0*/  LOP3.LUT R4, R210, 0xffff, RZ, 0xc0, !PT ;  /* 0x0000ffffd2047812 */ /* 0x000fc400078ec0ff */
[----:B------:R-:W-:Y:S02]  /*1b9e0*/  LOP3.LUT R3, R201, 0xffff, RZ, 0xc0, !PT ;  /* 0x0000ffffc9037812 */ /* 0x000fe400078ec0ff */
[----:B------:R-:W-:Y:S02]  /*1b9f0*/  PRMT R7, R6, 0x3340, R5 ;  /* 0x0000334006077816 */ /* 0x000fe40000000005 */
[----:B------:R-:W-:Y:S02]  /*1ba00*/  PRMT R3, R4, 0x3340, R3 ;  /* 0x0000334004037816 */ /* 0x000fe40000000003 */
[----:B------:R-:W-:Y:S02]  /*1ba10*/  PRMT R4, R238, 0x5410, R231 ;  /* 0x00005410ee047816 */ /* 0x000fe400000000e7 */
[----:B------:R-:W-:Y:S02]  /*1ba20*/  PRMT R5, R228, 0x5410, R226 ;  /* 0x00005410e4057816 */ /* 0x000fe400000000e2 */
[----:B------:R-:W-:-:S02]  /*1ba30*/  PRMT R6, R9, 0x5410, R8 ;  /* 0x0000541009067816 */ /* 0x000fc40000000008 */
[----:B------:R-:W-:-:S05]  /*1ba40*/  PRMT R7, R7, 0x5410, R3 ;  /* 0x0000541007077816 */ /* 0x000fca0000000003 */
[----:B----4-:R0:W-:Y:S04]  /*1ba50*/  STS.128 [R30+UR8+0x8000], R4 ;  /* 0x008000041e007988 */ /* 0x0101e80008000c08 */
[----:B0-----:R-:W4:Y:S01]  /*1ba60*/  LDL R30, [R1+0xe18] ;  /* 0x000e1800011e7983 */ /* 0x001f220000100800 */
[----:B------:R-:W-:Y:S02]  /*1ba70*/  LOP3.LUT R6, R214, 0xffff, RZ, 0xc0, !PT ;  /* 0x0000ffffd6067812 */ /* 0x000fe400078ec0ff */
[----:B------:R-:W-:Y:S02]  /*1ba80*/  LOP3.LUT R5, R217, 0xffff, RZ, 0xc0, !PT ;  /* 0x0000ffffd9057812 */ /* 0x000fe400078ec0ff */
[----:B------:R-:W-:Y:S02]  /*1ba90*/  LOP3.LUT R4, R205, 0xffff, RZ, 0xc0, !PT ;  /* 0x0000ffffcd047812 */ /* 0x000fe400078ec0ff */
[----:B------:R-:W-:-:S02]  /*1baa0*/  LOP3.LUT R3, R207, 0xffff, RZ, 0xc0, !PT ;  /* 0x0000ffffcf037812 */ /* 0x000fc400078ec0ff */
[----:B------:R-:W-:Y:S02]  /*1bab0*/  PRMT R205, R6, 0x3340, R5 ;  /* 0x0000334006cd7816 */ /* 0x000fe40000000005 */
[----:B------:R-:W-:Y:S02]  /*1bac0*/  PRMT R201, R4, 0x3340, R3 ;  /* 0x0000334004c97816 */ /* 0x000fe40000000003 */
        /* <DEDUP_REMOVED lines=18> */
[----:B------:R-:W-:Y:S02]  /*1bbf0*/  PRMT R4, R205, 0x5410, R201 ;  /* 0x00005410cd047816 */ /* 0x000fe400000000c9 */
[----:B------:R-:W-:Y:S02]  /*1bc00*/  PRMT R5, R198, 0x5410, R196 ;  /* 0x00005410c6057816 */ /* 0x000fe400000000c4 */
[----:B------:R-:W-:Y:S02]  /*1bc10*/  PRMT R6, R9, 0x5410, R8 ;  /* 0x0000541009067816 */ /* 0x000fe40000000008 */
[----:B------:R-:W-:-:S02]  /*1bc20*/  PRMT R7, R7, 0x5410, R3 ;  /* 0x0000541007077816 */ /* 0x000fc40000000003 */
[----:B------:R-:W-:-:S03]  /*1bc30*/  LOP3.LUT R3, R178, 0xffff, RZ, 0xc0, !PT ;  /* 0x0000ffffb2037812 */ /* 0x000fc600078ec0ff */
[----:B---3--:R0:W-:Y:S02]  /*1bc40*/  STS.128 [R32+UR8+0x8000], R4 ;  /* 0x0080000420007988 */ /* 0x0081e40008000c08 */
[----:B0-----:R-:W-:Y:S02]  /*1bc50*/  LOP3.LUT R6, R193, 0xffff, RZ, 0xc0, !PT ;  /* 0x0000ffffc1067812 */ /* 0x001fe400078ec0ff */
[----:B------:R-:W3:Y:S01]  /*1bc60*/  LDL R32, [R1+0xdf8] ;  /* 0x000df80001207983 */ /* 0x000ee20000100800 */
[----:B------:R-:W-:Y:S02]  /*1bc70*/  LOP3.LUT R5, R182, 0xffff, RZ, 0xc0, !PT ;  /* 0x0000ffffb6057812 */ /* 0x000fe400078ec0ff */
[----:B------:R-:W-:Y:S02]  /*1bc80*/  LOP3.LUT R4, R185, 0xffff, RZ, 0xc0, !PT ;  /* 0x0000ffffb9047812 */ /* 0x000fe400078ec0ff */
[----:B------:R-:W-:Y:S02]  /*1bc90*/  PRMT R180, R6, 0x3340, R5 ;  /* 0x0000334006b47816 */ /* 0x000fe40000000005 */
[----:B------:R-:W-:-:S02]  /*1bca0*/  PRMT R178, R4, 0x3340, R3 ;  /* 0x0000334004b27816 */ /* 0x000fc40000000003 */
[----:B------:R-:W-:Y:S02]  /*1bcb0*/  LOP3.LUT R6, R176, 0xffff, RZ, 0xc0, !PT ;  /* 0x0000ffffb0067812 */ /* 0x000fe400078ec0ff */
[----:B------:R-:W-:Y:S02]  /*1bcc0*/  LOP3.LUT R5, R174, 0xffff, RZ, 0xc0, !PT ;  /* 0x0000ffffae057812 */ /* 0x000fe400078ec0ff */
        /* <DEDUP_REMOVED lines=16> */
[----:B------:R-:W-:Y:S02]  /*1bdd0*/  PRMT R4, R180, 0x5410, R178 ;  /* 0x00005410b4047816 */ /* 0x000fe400000000b2 */
[----:B------:R-:W-:Y:S02]  /*1bde0*/  PRMT R5, R172, 0x5410, R170 ;  /* 0x00005410ac057816 */ /* 0x000fe400000000aa */
[----:B------:R-:W-:Y:S02]  /*1bdf0*/  PRMT R6, R9, 0x5410, R8 ;  /* 0x0000541009067816 */ /* 0x000fe40000000008 */
[----:B------:R-:W-:-:S05]  /*1be00*/  PRMT R7, R7, 0x5410, R3 ;  /* 0x0000541007077816 */ /* 0x000fca0000000003 */
[----:B----4-:R0:W-:Y:S04]  /*1be10*/  STS.128 [R30+UR8+0x8000], R4 ;  /* 0x008000041e007988 */ /* 0x0101e80008000c08 */
[----:B0-----:R-:W4:Y:S01]  /*1be20*/  LDL R30, [R1+0xdd8] ;  /* 0x000dd800011e7983 */ /* 0x001f220000100800 */
[----:B------:R-:W0:Y:S01]  /*1be30*/  S2R R174, SR_TID.X ;  /* 0x0000000000ae7919 */ /* 0x000e220000002100 */
[----:B------:R-:W-:Y:S02]  /*1be40*/  LOP3.LUT R5, R159, 0xffff, RZ, 0xc0, !PT ;  /* 0x0000ffff9f057812 */ /* 0x000fe400078ec0ff */
[----:B------:R-:W-:-:S04]  /*1be50*/  LOP3.LUT R4, R157, 0xffff, RZ, 0xc0, !PT ;  /* 0x0000ffff9d047812 */ /* 0x000fc800078ec0ff */
[----:B------:R-:W-:Y:S02]  /*1be60*/  PRMT R154, R5, 0x3340, R4 ;  /* 0x00003340059a7816 */ /* 0x000fe40000000004 */
[----:B------:R-:W-:Y:S02]  /*1be70*/  LOP3.LUT R5, R152, 0xffff, RZ, 0xc0, !PT ;  /* 0x0000ffff98057812 */ /* 0x000fe400078ec0ff */
[----:B------:R-:W-:Y:S02]  /*1be80*/  LOP3.LUT R4, R23, 0xffff, RZ, 0xc0, !PT ;  /* 0x0000ffff17047812 */ /* 0x000fe400078ec0ff */
[----:B0-----:R-:W-:-:S04]  /*1be90*/  LOP3.LUT R3, R174, 0x7f, RZ, 0xc0, !PT ;  /* 0x0000007fae037812 */ /* 0x001fc800078ec0ff */
[----:B------:R-:W-:Y:S02]  /*1bea0*/  ISETP.GE.AND P0, PT, R3, R2, PT ;  /* 0x000000020300720c */ /* 0x000fe40003f06270 */
[----:B------:R-:W-:Y:S02]  /*1beb0*/  LOP3.LUT R3, R155, 0xffff, RZ, 0xc0, !PT ;  /* 0x0000ffff9b037812 */ /* 0x000fe400078ec0ff */
[----:B------:R-:W-:-:S04]  /*1bec0*/  LOP3.LUT R2, R153, 0xffff, RZ, 0xc0, !PT ;  /* 0x0000ffff99027812 */ /* 0x000fc800078ec0ff */
[----:B------:R-:W-:Y:S02]  /*1bed0*/  PRMT R153, R3, 0x3340, R2 ;  /* 0x0000334003997816 */ /* 0x000fe40000000002 */
[----:B------:R-:W-:Y:S02]  /*1bee0*/  LOP3.LUT R3, R22, 0xffff, RZ, 0xc0, !PT ;  /* 0x0000ffff16037812 */ /* 0x000fe400078ec0ff */
[----:B------:R-:W-:Y:S02]  /*1bef0*/  LOP3.LUT R2, R21, 0xffff, RZ, 0xc0, !PT ;  /* 0x0000ffff15027812 */ /* 0x000fe400078ec0ff */
[----:B------:R-:W-:Y:S02]  /*1bf00*/  PRMT R21, R5, 0x3340, R4 ;  /* 0x0000334005157816 */ /* 0x000fe40000000004 */
[----:B------:R-:W-:Y:S02]  /*1bf10*/  PRMT R9, R3, 0x3340, R2 ;  /* 0x0000334003097816 */ /* 0x000fe40000000002 */
[----:B------:R-:W-:-:S02]  /*1bf20*/  LOP3.LUT R5, R20, 0xffff, RZ, 0xc0, !PT ;  /* 0x0000ffff14057812 */ /* 0x000fc400078ec0ff */
[----:B------:R-:W-:Y:S02]  /*1bf30*/  LOP3.LUT R4, R19, 0xffff, RZ, 0xc0, !PT ;  /* 0x0000ffff13047812 */ /* 0x000fe400078ec0ff */
[----:B------:R-:W-:Y:S02]  /*1bf40*/  LOP3.LUT R3, R18, 0xffff, RZ, 0xc0, !PT ;  /* 0x0000ffff12037812 */ /* 0x000fe400078ec0ff */
[----:B------:R-:W-:Y:S02]  /*1bf50*/  LOP3.LUT R2, R15, 0xffff, RZ, 0xc0, !PT ;  /* 0x0000ffff0f027812 */ /* 0x000fe400078ec0ff */
[----:B------:R-:W-:Y:S02]  /*1bf60*/  PRMT R8, R5, 0x3340, R4 ;  /* 0x0000334005087816 */ /* 0x000fe40000000004 */
[----:B------:R-:W-:Y:S02]  /*1bf70*/  PRMT R6, R3, 0x3340, R2 ;  /* 0x0000334003067816 */ /* 0x000fe40000000002 */
[----:B------:R-:W-:-:S02]  /*1bf80*/  LOP3.LUT R5, R14, 0xffff, RZ, 0xc0, !PT ;  /* 0x0000ffff0e057812 */ /* 0x000fc400078ec0ff */
[----:B------:R-:W-:Y:S02]  /*1bf90*/  LOP3.LUT R4, R13, 0xffff, RZ, 0xc0, !PT ;  /* 0x0000ffff0d047812 */ /* 0x000fe400078ec0ff */
[----:B------:R-:W-:Y:S01]  /*1bfa0*/  LOP3.LUT R3, R12, 0xffff, RZ, 0xc0, !PT ;  /* 0x0000ffff0c037812 */ /* 0x000fe200078ec0ff */
[----:B------:R-:W4:Y:S01]  /*1bfb0*/  LDL R13, [R1+0xbd8] ;  /* 0x000bd800010d7983 */ /* 0x000f220000100800 */
[----:B------:R-:W-:Y:S02]  /*1bfc0*/  LOP3.LUT R2, R11, 0xffff, RZ, 0xc0, !PT ;  /* 0x0000ffff0b027812 */ /* 0x000fe400078ec0ff */
[----:B------:R-:W-:Y:S01]  /*1bfd0*/  PRMT R7, R5, 0x3340, R4 ;  /* 0x0000334005077816 */ /* 0x000fe20000000004 */
[----:B------:R-:W4:Y:S01]  /*1bfe0*/  LDL R12, [R1+0xb94] ;  /* 0x000b9400010c7983 */ /* 0x000f220000100800 */
[----:B------:R-:W-:Y:S02]  /*1bff0*/  PRMT R2, R3, 0x3340, R2 ;  /* 0x0000334003027816 */ /* 0x000fe40000000002 */
[----:B------:R-:W-:Y:S01]  /*1c000*/  PRMT R4, R154, 0x5410, R153 ;  /* 0x000054109a047816 */ /* 0x000fe20000000099 */
[----:B------:R-:W4:Y:S01]  /*1c010*/  LDL R11, [R1+0xb98] ;  /* 0x000b9800010b7983 */ /* 0x000f220000100800 */
[----:B------:R-:W-:-:S02]  /*1c020*/  PRMT R5, R21, 0x5410, R9 ;  /* 0x0000541015057816 */ /* 0x000fc40000000009 */
[----:B------:R-:W-:Y:S01]  /*1c030*/  PRMT R6, R8, 0x5410, R6 ;  /* 0x0000541008067816 */ /* 0x000fe20000000006 */
[----:B--2---:R-:W-:Y:S01]  /*1c040*/  @!P0 IMAD.MOV.U32 R3, RZ, RZ, R34 ;  /* 0x000000ffff038224 */ /* 0x004fe200078e0022 */
[----:B------:R-:W-:Y:S01]  /*1c050*/  PRMT R7, R7, 0x5410, R2 ;  /* 0x0000541007077816 */ /* 0x000fe20000000002 */
[----:B------:R-:W2:Y:S04]  /*1c060*/  LDL R34, [R1+0xc14] ;  /* 0x000c140001227983 */ /* 0x000ea80000100800 */
[----:B------:R0:W-:Y:S01]  /*1c070*/  STS.128 [R35+UR8+0x8000], R4 ;  /* 0x0080000423007988 */ /* 0x0001e20008000c08 */
[----:B------:R-:W-:-:S03]  /*1c080*/  PRMT R185, RZ, 0x7610, R185 ;  /* 0x00007610ffb97816 */ /* 0x000fc600000000b9 */
[----:B------:R-:W2:Y:S04]  /*1c090*/  LDL R9, [R1+0xb54] ;  /* 0x000b540001097983 */ /* 0x000ea80000100800 */
[----:B------:R-:W2:Y:S04]  /*1c0a0*/  LDL R8, [R1+0xb58] ;  /* 0x000b580001087983 */ /* 0x000ea80000100800 */
[----:B0-----:R-:W2:Y:S04]  /*1c0b0*/  LDL R35, [R1+0xc58] ;  /* 0x000c580001237983 */ /* 0x001ea80000100800 */
[----:B------:R-:W2:Y:S04]  /*1c0c0*/  LDL R7, [R1+0xb14] ;  /* 0x000b140001077983 */ /* 0x000ea80000100800 */
[----:B------:R-:W2:Y:S01]  /*1c0d0*/  LDL R6, [R1+0xb18] ;  /* 0x000b180001067983 */ /* 0x000ea20000100800 */
[----:B------:R-:W-:-:S03]  /*1c0e0*/  PRMT R180, RZ, 0x7610, R180 ;  /* 0x00007610ffb47816 */ /* 0x000fc600000000b4 */
[----:B------:R-:W2:Y:S04]  /*1c0f0*/  LDL R5, [R1+0xad4] ;  /* 0x000ad40001057983 */ /* 0x000ea80000100800 */
[----:B------:R-:W2:Y:S01]  /*1c100*/  LDL R4, [R1+0xad8] ;  /* 0x000ad80001047983 */ /* 0x000ea20000100800 */
[----:B---3--:R-:W-:-:S03]  /*1c110*/  @!P0 IMAD.MOV.U32 R2, RZ, RZ, R32 ;  /* 0x000000ffff028224 */ /* 0x008fc600078e0020 */
[----:B------:R-:W3:Y:S04]  /*1c120*/  LDL R32, [R1+0xc18] ;  /* 0x000c180001207983 */ /* 0x000ee80000100800 */
[----:B------:R4:W3:Y:S02]  /*1c130*/  @!P0 LDG.E.U8 R185, desc[UR16][R2.64] ;  /* 0x0000001002b98981 */ /* 0x0008e4000c1e1100 */
[----:B----4-:R-:W-:Y:S02]  /*1c140*/  @!P0 IMAD.MOV.U32 R2, RZ, RZ, R30 ;  /* 0x000000ffff028224 */ /* 0x010fe400078e001e */
[----:B------:R-:W4:Y:S01]  /*1c150*/  LDL R30, [R1+0xbd4] ;  /* 0x000bd400011e7983 */ /* 0x000f220000100800 */
[----:B------:R-:W-:Y:S01]  /*1c160*/  @!P0 IMAD.MOV.U32 R3, RZ, RZ, R48 ;  /* 0x000000ffff038224 */ /* 0x000fe200078e0030 */
[----:B------:R-:W-:-:S02]  /*1c170*/  PRMT R183, RZ, 0x7610, R183 ;  /* 0x00007610ffb77816 */ /* 0x000fc400000000b7 */
[----:B------:R-:W-:Y:S01]  /*1c180*/  PRMT R188, RZ, 0x7610, R188 ;  /* 0x00007610ffbc7816 */ /* 0x000fe200000000bc */
[----:B------:R-:W4:Y:S04]  /*1c190*/  LDL R48, [R1+0x5bc] ;  /* 0x0005bc0001307983 */ /* 0x000f280000100800 */
[----:B------:R0:W4:Y:S02]  /*1c1a0*/  @!P0 LDG.E.U8 R180, desc[UR16][R2.64] ;  /* 0x0000001002b48981 */ /* 0x000124000c1e1100 */
[----:B0-----:R-:W-:Y:S02]  /*1c1b0*/  @!P0 IMAD.MOV.U32 R2, RZ, RZ, R46 ;  /* 0x000000ffff028224 */ /* 0x001fe400078e002e */
[----:B------:R-:W-:Y:S01]  /*1c1c0*/  @!P0 IMAD.MOV.U32 R3, RZ, RZ, R47 ;  /* 0x000000ffff038224 */ /* 0x000fe200078e002f */
[----:B------:R-:W-:Y:S01]  /*1c1d0*/  PRMT R182, RZ, 0x7610, R182 ;  /* 0x00007610ffb67816 */ /* 0x000fe200000000b6 */
[----:B------:R-:W4:Y:S04]  /*1c1e0*/  LDL R47, [R1+0x57c] ;  /* 0x00057c00012f7983 */ /* 0x000f280000100800 */
[----:B------:R0:W4:Y:S01]  /*1c1f0*/  @!P0 LDG.E.U8 R183, desc[UR16][R2.64] ;  /* 0x0000001002b78981 */ /* 0x000122000c1e1100 */
[----:B------:R-:W-:-:S02]  /*1c200*/  PRMT R186, RZ, 0x7610, R186 ;  /* 0x00007610ffba7816 */ /* 0x000fc400000000ba */
[----:B------:R-:W-:Y:S01]  /*1c210*/  PRMT R191, RZ, 0x7610, R191 ;  /* 0x00007610ffbf7816 */ /* 0x000fe200000000bf */
[----:B------:R-:W4:Y:S01]  /*1c220*/  LDL R46, [R1+0x580] ;  /* 0x00058000012e7983 */ /* 0x000f220000100800 */
        /* <DEDUP_REMOVED lines=18> */
[----:B------:R-:W4:Y:S04]  /*1c350*/  LDL R39, [R1+0xa94] ;  /* 0x000a940001277983 */ /* 0x000f280000100800 */
[----:B------:R0:W4:Y:S02]  /*1c360*/  @!P0 LDG.E.U8 R186, desc[UR16][R2.64] ;  /* 0x0000001002ba8981 */ /* 0x000124000c1e1100 */
[----:B0-----:R-:W-:-:S02]  /*1c370*/  @!P0 IMAD.MOV.U32 R2, RZ, RZ, R37 ;  /* 0x000000ffff028224 */ /* 0x001fc400078e0025 */
[----:B------:R-:W-:Y:S01]  /*1c380*/  @!P0 IMAD.MOV.U32 R3, RZ, RZ, R38 ;  /* 0x000000ffff038224 */ /* 0x000fe200078e0026 */
[----:B------:R-:W4:Y:S04]  /*1c390*/  LDL R37, [R1+0xe10] ;  /* 0x000e100001257983 */ /* 0x000f280000100800 */
[----:B------:R-:W4:Y:S04]  /*1c3a0*/  LDL R38, [R1+0xa98] ;  /* 0x000a980001267983 */ /* 0x000f280000100800 */
[----:B------:R2:W4:Y:S02]  /*1c3b0*/  @!P0 LDG.E.U8 R191, desc[UR16][R2.64] ;  /* 0x0000001002bf8981 */ /* 0x000524000c1e1100 */
[----:B--2---:R-:W-:-:S02]  /*1c3c0*/  @!P0 IMAD.MOV.U32 R2, RZ, RZ, R35 ;  /* 0x000000ffff028224 */ /* 0x004fc400078e0023 */
[----:B------:R-:W-:Y:S01]  /*1c3d0*/  @!P0 IMAD.MOV.U32 R3, RZ, RZ, R36 ;  /* 0x000000ffff038224 */ /* 0x000fe200078e0024 */
[----:B------:R-:W2:Y:S04]  /*1c3e0*/  LDL R35, [R1+0xa58] ;  /* 0x000a580001237983 */ /* 0x000ea80000100800 */
[----:B------:R-:W2:Y:S04]  /*1c3f0*/  LDL R36, [R1+0xa54] ;  /* 0x000a540001247983 */ /* 0x000ea80000100800 */
[----:B------:R0:W2:Y:S02]  /*1c400*/  @!P0 LDG.E.U8 R193, desc[UR16][R2.64] ;  /* 0x0000001002c18981 */ /* 0x0000a4000c1e1100 */
[----:B0-----:R-:W-:-:S02]  /*1c410*/  @!P0 IMAD.MOV.U32 R3, RZ, RZ, R34 ;  /* 0x000000ffff038224 */ /* 0x001fc400078e0022 */
[----:B------:R-:W2:Y:S01]  /*1c420*/  LDL R34, [R1+0xa14] ;  /* 0x000a140001227983 */ /* 0x000ea20000100800 */
[----:B---3--:R-:W-:-:S03]  /*1c430*/  @!P0 IMAD.MOV.U32 R2, RZ, RZ, R32 ;  /* 0x000000ffff028224 */ /* 0x008fc600078e0020 */
[----:B------:R-:W3:Y:S04]  /*1c440*/  LDL R32, [R1+0xa18] ;  /* 0x000a180001207983 */ /* 0x000ee80000100800 */
[----:B------:R4:W3:Y:S02]  /*1c450*/  @!P0 LDG.E.U8 R194, desc[UR16][R2.64] ;  /* 0x0000001002c28981 */ /* 0x0008e4000c1e1100 */
[----:B----4-:R-:W-:Y:S02]  /*1c460*/  @!P0 IMAD.MOV.U32 R3, RZ, RZ, R30 ;  /* 0x000000ffff038224 */ /* 0x010fe400078e001e */
[----:B------:R-:W4:Y:S01]  /*1c470*/  LDL R30, [R1+0x5c0] ;  /* 0x0005c000011e7983 */ /* 0x000f220000100800 */
[----:B------:R-:W-:-:S05]  /*1c480*/  @!P0 IMAD.MOV.U32 R2, RZ, RZ, R13 ;  /* 0x000000ffff028224 */ /* 0x000fca00078e000d */
[----:B------:R0:W4:Y:S02]  /*1c490*/  @!P0 LDG.E.U8 R195, desc[UR16][R2.64] ;  /* 0x0000001002c38981 */ /* 0x000124000c1e1100 */
[----:B0-----:R-:W-:Y:S02]  /*1c4a0*/  @!P0 IMAD.MOV.U32 R2, RZ, RZ, R11 ;  /* 0x000000ffff028224 */ /* 0x001fe400078e000b */
[----:B------:R-:W-:-:S05]  /*1c4b0*/  @!P0 IMAD.MOV.U32 R3, RZ, RZ, R12 ;  /* 0x000000ffff038224 */ /* 0x000fca00078e000c */
[----:B------:R0:W4:Y:S02]  /*1c4c0*/  @!P0 LDG.E.U8 R196, desc[UR16][R2.64] ;  /* 0x0000001002c48981 */ /* 0x000124000c1e1100 */
[----:B0-----:R-:W-:Y:S02]  /*1c4d0*/  @!P0 IMAD.MOV.U32 R2, RZ, RZ, R8 ;  /* 0x000000ffff028224 */ /* 0x001fe400078e0008 */
[----:B------:R-:W-:-:S05]  /*1c4e0*/  @!P0 IMAD.MOV.U32 R3, RZ, RZ, R9 ;  /* 0x000000ffff038224 */ /* 0x000fca00078e0009 */
[----:B------:R0:W4:Y:S01]  /*1c4f0*/  @!P0 LDG.E.U8 R197, desc[UR16][R2.64] ;  /* 0x0000001002c58981 */ /* 0x000122000c1e1100 */
[----:B------:R-:W-:Y:S01]  /*1c500*/  PRMT R0, RZ, 0x7610, R0 ;  /* 0x00007610ff007816 */ /* 0x000fe20000000000 */
[----:B0-----:R-:W-:Y:S02]  /*1c510*/  @!P0 IMAD.MOV.U32 R2, RZ, RZ, R6 ;  /* 0x000000ffff028224 */ /* 0x001fe400078e0006 */
[----:B------:R-:W-:-:S05]  /*1c520*/  @!P0 IMAD.MOV.U32 R3, RZ, RZ, R7 ;  /* 0x000000ffff038224 */ /* 0x000fca00078e0007 */
[----:B------:R0:W4:Y:S02]  /*1c530*/  @!P0 LDG.E.U8 R69, desc[UR16][R2.64] ;  /* 0x0000001002458981 */ /* 0x000124000c1e1100 */
[----:B0-----:R-:W-:Y:S02]  /*1c540*/  @!P0 IMAD.MOV.U32 R2, RZ, RZ, R4 ;  /* 0x000000ffff028224 */ /* 0x001fe400078e0004 */
[----:B------:R-:W-:Y:S01]  /*1c550*/  @!P0 IMAD.MOV.U32 R3, RZ, RZ, R5 ;  /* 0x000000ffff038224 */ /* 0x000fe200078e0005 */
[----:B------:R-:W-:Y:S02]  /*1c560*/  LOP3.LUT R5, R192, 0xffff, RZ, 0xc0, !PT ;  /* 0x0000ffffc0057812 */ /* 0x000fe400078ec0ff */
[----:B------:R-:W-:Y:S02]  /*1c570*/  LOP3.LUT R4, R190, 0xffff, RZ, 0xc0, !PT ;  /* 0x0000ffffbe047812 */ /* 0x000fe400078ec0ff */
[----:B------:R0:W4:Y:S02]  /*1c580*/  @!P0 LDG.E.U8 R0, desc[UR16][R2.64] ;  /* 0x0000001002008981 */ /* 0x000124000c1e1100 */
[----:B------:R-:W-:-:S02]  /*1c590*/  PRMT R13, R5, 0x3340, R4 ;  /* 0x00003340050d7816 */ /* 0x000fc40000000004 */
[----:B------:R-:W-:Y:S02]  /*1c5a0*/  LOP3.LUT R5, R184, 0xffff, RZ, 0xc0, !PT ;  /* 0x0000ffffb8057812 */ /* 0x000fe400078ec0ff */
[----:B0-----:R-:W-:Y:S02]  /*1c5b0*/  LOP3.LUT R3, R189, 0xffff, RZ, 0xc0, !PT ;  /* 0x0000ffffbd037812 */ /* 0x001fe400078ec0ff */
[----:B------:R-:W-:Y:S02]  /*1c5c0*/  LOP3.LUT R2, R187, 0xffff, RZ, 0xc0, !PT ;  /* 0x0000ffffbb027812 */ /* 0x000fe400078ec0ff */
[----:B------:R-:W-:Y:S02]  /*1c5d0*/  LOP3.LUT R4, R181, 0xffff, RZ, 0xc0, !PT ;  /* 0x0000ffffb5047812 */ /* 0x000fe400078ec0ff */
[----:B------:R-:W-:Y:S02]  /*1c5e0*/  PRMT R12, R3, 0x3340, R2 ;  /* 0x00003340030c7816 */ /* 0x000fe40000000002 */
        /* <DEDUP_REMOVED lines=15> */
[----:B------:R-:W-:Y:S01]  /*1c6e0*/  PRMT R2, R3, 0x3340, R2 ;  /* 0x0000334003027816 */ /* 0x000fe20000000002 */
[----:B------:R-:W-:Y:S01]  /*1c6f0*/  @!P0 IMAD.MOV.U32 R3, RZ, RZ, R39 ;  /* 0x000000ffff038224 */ /* 0x000fe200078e0027 */
[----:B------:R-:W-:Y:S01]  /*1c700*/  PRMT R165, RZ, 0x7610, R165 ;  /* 0x00007610ffa57816 */ /* 0x000fe200000000a5 */
[----:B------:R-:W4:Y:S01]  /*1c710*/  LDL R39, [R1+0x4bc] ;  /* 0x0004bc0001277983 */ /* 0x000f220000100800 */
[----:B------:R-:W-:Y:S01]  /*1c720*/  PRMT R7, R7, 0x5410, R2 ;  /* 0x0000541007077816 */ /* 0x000fe20000000002 */
[----:B------:R-:W-:Y:S01]  /*1c730*/  @!P0 IMAD.MOV.U32 R2, RZ, RZ, R38 ;  /* 0x000000ffff028224 */ /* 0x000fe200078e0026 */
[----:B------:R-:W-:Y:S01]  /*1c740*/  PRMT R167, RZ, 0x7610, R167 ;  /* 0x00007610ffa77816 */ /* 0x000fe200000000a7 */
[----:B------:R-:W4:Y:S01]  /*1c750*/  LDL R38, [R1+0x4c0] ;  /* 0x0004c00001267983 */ /* 0x000f220000100800 */
[----:B------:R-:W-:-:S03]  /*1c760*/  PRMT R4, R13, 0x5410, R12 ;  /* 0x000054100d047816 */ /* 0x000fc6000000000c */
[----:B------:R2:W4:Y:S01]  /*1c770*/  @!P0 LDG.E.U8 R165, desc[UR16][R2.64] ;  /* 0x0000001002a58981 */ /* 0x000522000c1e1100 */
[----:B------:R-:W-:Y:S02]  /*1c780*/  PRMT R5, R11, 0x5410, R9 ;  /* 0x000054100b057816 */ /* 0x000fe40000000009 */
[----:B------:R-:W-:Y:S01]  /*1c790*/  PRMT R6, R8, 0x5410, R6 ;  /* 0x0000541008067816 */ /* 0x000fe20000000006 */
[----:B--2---:R-:W-:Y:S02]  /*1c7a0*/  @!P0 IMAD.MOV.U32 R2, RZ, RZ, R35 ;  /* 0x000000ffff028224 */ /* 0x004fe400078e0023 */
[----:B------:R-:W-:Y:S02]  /*1c7b0*/  @!P0 IMAD.MOV.U32 R3, RZ, RZ, R36 ;  /* 0x000000ffff038224 */ /* 0x000fe400078e0024 */
[----:B------:R0:W-:Y:S04]  /*1c7c0*/  STS.128 [R37+UR8+0x8000], R4 ;  /* 0x0080000425007988 */ /* 0x0001e80008000c08 */
[----:B------:R1:W2:Y:S04]  /*1c7d0*/  @!P0 LDG.E.U8 R167, desc[UR16][R2.64] ;  /* 0x0000001002a78981 */ /* 0x0002a8000c1e1100 */
[----:B------:R-:W2:Y:S04]  /*1c7e0*/  LDL R36, [R1+0x43c] ;  /* 0x00043c0001247983 */ /* 0x000ea80000100800 */
[----:B------:R-:W2:Y:S01]  /*1c7f0*/  LDL R35, [R1+0x440] ;  /* 0x0004400001237983 */ /* 0x000ea20000100800 */
[----:B-1----:R-:W-:-:S03]  /*1c800*/  @!P0 IMAD.MOV.U32 R3, RZ, RZ, R34 ;  /* 0x000000ffff038224 */ /* 0x002fc600078e0022 */
[----:B0-----:R-:W2:Y:S04]  /*1c810*/  LDL R37, [R1+0x47c] ;  /* 0x00047c0001257983 */ /* 0x001ea80000100800 */
[----:B------:R-:W2:Y:S01]  /*1c820*/  LDL R34, [R1+0x3fc] ;  /* 0x0003fc0001227983 */ /* 0x000ea20000100800 */
[----:B------:R-:W-:Y:S01]  /*1c830*/  PRMT R164, RZ, 0x7610, R164 ;  /* 0x00007610ffa47816 */ /* 0x000fe200000000a4 */
[----:B---3--:R-:W-:Y:S02]  /*1c840*/  @!P0 IMAD.MOV.U32 R2, RZ, RZ, R32 ;  /* 0x000000ffff028224 */ /* 0x008fe400078e0020 */
[----:B------:R-:W3:Y:S04]  /*1c850*/  LDL R32, [R1+0x400] ;  /* 0x0004000001207983 */ /* 0x000ee80000100800 */
[----:B------:R-:W3:Y:S04]  /*1c860*/  LDL.LU R40, [R1+0x480] ;  /* 0x0004800001287983 */ /* 0x000ee80000300800 */
[----:B------:R4:W3:Y:S04]  /*1c870*/  @!P0 LDG.E.U8 R164, desc[UR16][R2.64] ;  /* 0x0000001002a48981 */ /* 0x0008e8000c1e1100 */
[----:B------:R-:W3:Y:S01]  /*1c880*/  LDL R13, [R1+0x3c0] ;  /* 0x0003c000010d7983 */ /* 0x000ee20000100800 */
[----:B------:R-:W-:-:S03]  /*1c890*/  PRMT R166, RZ, 0x7610, R166 ;  /* 0x00007610ffa67816 */ /* 0x000fc600000000a6 */
[----:B------:R-:W3:Y:S04]  /*1c8a0*/  LDL R12, [R1+0x37c] ;  /* 0x00037c00010c7983 */ /* 0x000ee80000100800 */
        /* <DEDUP_REMOVED lines=10> */
[----:B------:R-:W-:Y:S02]  /*1c950*/  PRMT R170, RZ, 0x7610, R170 ;  /* 0x00007610ffaa7816 */ /* 0x000fe400000000aa */
[----:B------:R-:W-:Y:S01]  /*1c960*/  PRMT R172, RZ, 0x7610, R172 ;  /* 0x00007610ffac7816 */ /* 0x000fe200000000ac */
[----:B------:R-:W3:Y:S01]  /*1c970*/  LDL R53, [R1+0xdcc] ;  /* 0x000dcc0001357983 */ /* 0x000ee20000100800 */
[----:B------:R-:W-:Y:S02]  /*1c980*/  PRMT R173, RZ, 0x7610, R173 ;  /* 0x00007610ffad7816 */ /* 0x000fe400000000ad */
[----:B------:R-:W-:Y:S01]  /*1c990*/  PRMT R174, RZ, 0x7610, R174 ;  /* 0x00007610ffae7816 */ /* 0x000fe200000000ae */
[----:B------:R-:W3:Y:S04]  /*1c9a0*/  LDL R52, [R1+0xd8c] ;  /* 0x000d8c0001347983 */ /* 0x000ee80000100800 */
[----:B------:R-:W3:Y:S01]  /*1c9b0*/  LDL R51, [R1+0xd90] ;  /* 0x000d900001337983 */ /* 0x000ee20000100800 */
[----:B----4-:R-:W-:-:S03]  /*1c9c0*/  @!P0 IMAD.MOV.U32 R2, RZ, RZ, R30 ;  /* 0x000000ffff028224 */ /* 0x010fc600078e001e */
        /* <DEDUP_REMOVED lines=15> */
[----:B--2---:R-:W-:Y:S02]  /*1cac0*/  @!P0 IMAD.MOV.U32 R3, RZ, RZ, R37 ;  /* 0x000000ffff038224 */ /* 0x004fe400078e0025 */
[----:B------:R-:W2:Y:S01]  /*1cad0*/  LDL R37, [R1+0xe0c] ;  /* 0x000e0c0001257983 */ /* 0x000ea20000100800 */
[----:B---3--:R-:W-:-:S05]  /*1cae0*/  @!P0 IMAD.MOV.U32 R2, RZ, RZ, R40 ;  /* 0x000000ffff028224 */ /* 0x008fca00078e0028 */
[----:B------:R0:W3:Y:S02]  /*1caf0*/  @!P0 LDG.E.U8 R172, desc[UR16][R2.64] ;  /* 0x0000001002ac8981 */ /* 0x0000e4000c1e1100 */
[----:B0-----:R-:W-:Y:S02]  /*1cb00*/  @!P0 IMAD.MOV.U32 R2, RZ, RZ, R35 ;  /* 0x000000ffff028224 */ /* 0x001fe400078e0023 */
[----:B------:R-:W-:Y:S01]  /*1cb10*/  @!P0 IMAD.MOV.U32 R3, RZ, RZ, R36 ;  /* 0x000000ffff038224 */ /* 0x000fe200078e0024 */
[----:B------:R-:W3:Y:S04]  /*1cb20*/  LDL R35, [R1+0x9f8] ;  /* 0x0009f80001237983 */ /* 0x000ee80000100800 */
[----:B------:R0:W3:Y:S04]  /*1cb30*/  @!P0 LDG.E.U8 R173, desc[UR16][R2.64] ;  /* 0x0000001002ad8981 */ /* 0x0000e8000c1e1100 */
[----:B------:R-:W3:Y:S01]  /*1cb40*/  LDL R36, [R1+0x5e8] ;  /* 0x0005e80001247983 */ /* 0x000ee20000100800 */
[----:B0-----:R-:W-:-:S03]  /*1cb50*/  @!P0 IMAD.MOV.U32 R3, RZ, RZ, R34 ;  /* 0x000000ffff038224 */ /* 0x001fc600078e0022 */
[----:B------:R-:W3:Y:S01]  /*1cb60*/  LDL R34, [R1+0xdd0] ;  /* 0x000dd00001227983 */ /* 0x000ee20000100800 */
[----:B------:R-:W-:-:S03]  /*1cb70*/  @!P0 IMAD.MOV.U32 R2, RZ, RZ, R32 ;  /* 0x000000ffff028224 */ /* 0x000fc600078e0020 */
[----:B------:R-:W3:Y:S04]  /*1cb80*/  LDL.LU R47, [R1+0x240] ;  /* 0x00024000012f7983 */ /* 0x000ee80000300800 */
[----:B------:R-:W3:Y:S04]  /*1cb90*/  LDL.LU R42, [R1+0x27c] ;  /* 0x00027c00012a7983 */ /* 0x000ee80000300800 */
[----:B------:R-:W3:Y:S04]  /*1cba0*/  LDL.LU R32, [R1+0x280] ;  /* 0x0002800001207983 */ /* 0x000ee80000300800 */
[----:B------:R4:W3:Y:S02]  /*1cbb0*/  @!P0 LDG.E.U8 R174, desc[UR16][R2.64] ;  /* 0x0000001002ae8981 */ /* 0x0008e4000c1e1100 */
[----:B----4-:R-:W-:-:S02]  /*1cbc0*/  @!P0 IMAD.MOV.U32 R3, RZ, RZ, R30 ;  /* 0x000000ffff038224 */ /* 0x010fc400078e001e */
[----:B------:R-:W4:Y:S01]  /*1cbd0*/  LDL.LU R30, [R1+0x23c] ;  /* 0x00023c00011e7983 */ /* 0x000f220000300800 */
[----:B------:R-:W-:Y:S01]  /*1cbe0*/  PRMT R175, RZ, 0x7610, R175 ;  /* 0x00007610ffaf7816 */ /* 0x000fe200000000af */
[----:B------:R-:W-:Y:S01]  /*1cbf0*/  @!P0 IMAD.MOV.U32 R2, RZ, RZ, R13 ;  /* 0x000000ffff028224 */ /* 0x000fe200078e000d */
[----:B------:R-:W-:Y:S01]  /*1cc00*/  PRMT R176, RZ, 0x7610, R176 ;  /* 0x00007610ffb07816 */ /* 0x000fe200000000b0 */
[----:B------:R-:W4:Y:S04]  /*1cc10*/  LDL R50, [R1+0xd4c] ;  /* 0x000d4c0001327983 */ /* 0x000f280000100800 */
[----:B------:R0:W4:Y:S01]  /*1cc20*/  @!P0 LDG.E.U8 R175, desc[UR16][R2.64] ;  /* 0x0000001002af8981 */ /* 0x000122000c1e1100 */
[----:B------:R-:W-:Y:S02]  /*1cc30*/  PRMT R177, RZ, 0x7610, R177 ;  /* 0x00007610ffb17816 */ /* 0x000fe400000000b1 */
[----:B------:R-:W-:Y:S01]  /*1cc40*/  PRMT R178, RZ, 0x7610, R178 ;  /* 0x00007610ffb27816 */ /* 0x000fe200000000b2 */
[----:B------:R-:W4:Y:S01]  /*1cc50*/  LDL R49, [R1+0xd50] ;  /* 0x000d500001317983 */ /* 0x000f220000100800 */
[----:B------:R-:W-:-:S03]  /*1cc60*/  PRMT R179, RZ, 0x7610, R179 ;  /* 0x00007610ffb37816 */ /* 0x000fc600000000b3 */
[----:B------:R-:W4:Y:S01]  /*1cc70*/  LDL R48, [R1+0xd0c] ;  /* 0x000d0c0001307983 */ /* 0x000f220000100800 */
[----:B0-----:R-:W-:Y:S02]  /*1cc80*/  @!P0 IMAD.MOV.U32 R2, RZ, RZ, R11 ;  /* 0x000000ffff028224 */ /* 0x001fe400078e000b */
[----:B------:R-:W-:Y:S01]  /*1cc90*/  @!P0 IMAD.MOV.U32 R3, RZ, RZ, R12 ;  /* 0x000000ffff038224 */ /* 0x000fe200078e000c */
[----:B------:R-:W4:Y:S04]  /*1cca0*/  LDL R46, [R1+0xd10] ;  /* 0x000d1000012e7983 */ /* 0x000f280000100800 */
[----:B------:R0:W4:Y:S04]  /*1ccb0*/  @!P0 LDG.E.U8 R176, desc[UR16][R2.64] ;  /* 0x0000001002b08981 */ /* 0x000128000c1e1100 */
[----:B------:R-:W4:Y:S04]  /*1ccc0*/  LDL R45, [R1+0xccc] ;  /* 0x000ccc00012d7983 */ /* 0x000f280000100800 */
[----:B------:R-:W4:Y:S01]  /*1ccd0*/  LDL R44, [R1+0xcd0] ;  /* 0x000cd000012c7983 */ /* 0x000f220000100800 */
[----:B0-----:R-:W-:-:S02]  /*1cce0*/  @!P0 IMAD.MOV.U32 R2, RZ, RZ, R8 ;  /* 0x000000ffff028224 */ /* 0x001fc400078e0008 */
[----:B------:R-:W-:Y:S01]  /*1ccf0*/  @!P0 IMAD.MOV.U32 R3, RZ, RZ, R9 ;  /* 0x000000ffff038224 */ /* 0x000fe200078e0009 */
[----:B------:R-:W-:Y:S01]  /*1cd00*/  PRMT R18, RZ, 0x7610, R18 ;  /* 0x00007610ff127816 */ /* 0x000fe20000000012 */
[----:B------:R-:W4:Y:S04]  /*1cd10*/  LDL R43, [R1+0xc8c] ;  /* 0x000c8c00012b7983 */ /* 0x000f280000100800 */
[----:B------:R0:W4:Y:S04]  /*1cd20*/  @!P0 LDG.E.U8 R177, desc[UR16][R2.64] ;  /* 0x0000001002b18981 */ /* 0x000128000c1e1100 */
[----:B------:R-:W4:Y:S01]  /*1cd30*/  LDL R39, [R1+0xc90] ;  /* 0x000c900001277983 */ /* 0x000f220000100800 */
[----:B------:R-:W-:-:S03]  /*1cd40*/  PRMT R21, RZ, 0x7610, R21 ;  /* 0x00007610ff157816 */ /* 0x000fc60000000015 */
[----:B------:R-:W4:Y:S01]  /*1cd50*/  LDL R38, [R1+0xc4c] ;  /* 0x000c4c0001267983 */ /* 0x000f220000100800 */
        /* <DEDUP_REMOVED lines=31> */
[----:B------:R-:W-:Y:S01]  /*1cf50*/  PRMT R7, R7, 0x5410, R2 ;  /* 0x0000541007077816 */ /* 0x000fe20000000002 */
[----:B------:R-:W4:Y:S01]  /*1cf60*/  LDL R13, [R1+0xbd0] ;  /* 0x000bd000010d7983 */ /* 0x000f220000100800 */
[----:B------:R-:W-:-:S02]  /*1cf70*/  PRMT R5, R11, 0x5410, R9 ;  /* 0x000054100b057816 */ /* 0x000fc40000000009 */
[----:B------:R-:W-:Y:S01]  /*1cf80*/  PRMT R6, R8, 0x5410, R6 ;  /* 0x0000541008067816 */ /* 0x000fe20000000006 */
[----:B------:R-:W4:Y:S01]  /*1cf90*/  LDL R12, [R1+0xb8c] ;  /* 0x000b8c00010c7983 */ /* 0x000f220000100800 */
[----:B------:R-:W-:-:S03]  /*1cfa0*/  PRMT R20, RZ, 0x7610, R20 ;  /* 0x00007610ff147816 */ /* 0x000fc60000000014 */
[----:B------:R-:W4:Y:S04]  /*1cfb0*/  LDL R11, [R1+0xb90] ;  /* 0x000b9000010b7983 */ /* 0x000f280000100800 */
[----:B------:R-:W4:Y:S04]  /*1cfc0*/  LDL R9, [R1+0xb4c] ;  /* 0x000b4c0001097983 */ /* 0x000f280000100800 */
[----:B------:R-:W4:Y:S04]  /*1cfd0*/  LDL R8, [R1+0xb50] ;  /* 0x000b500001087983 */ /* 0x000f280000100800 */
[----:B--2---:R0:W-:Y:S04]  /*1cfe0*/  STS.128 [R37+UR8+0x8000], R4 ;  /* 0x0080000425007988 */ /* 0x0041e80008000c08 */
[----:B0-----:R-:W2:Y:S04]  /*1cff0*/  LDL R37, [R1+0xc50] ;  /* 0x000c500001257983 */ /* 0x001ea80000100800 */
[----:B------:R-:W2:Y:S04]  /*1d000*/  LDL R7, [R1+0xb0c] ;  /* 0x000b0c0001077983 */ /* 0x000ea80000100800 */
[----:B------:R-:W2:Y:S04]  /*1d010*/  LDL R6, [R1+0xb10] ;  /* 0x000b100001067983 */ /* 0x000ea80000100800 */
[----:B------:R-:W2:Y:S04]  /*1d020*/  LDL R5, [R1+0xacc] ;  /* 0x000acc0001057983 */ /* 0x000ea80000100800 */
[----:B------:R-:W2:Y:S01]  /*1d030*/  LDL R4, [R1+0xad0] ;  /* 0x000ad00001047983 */ /* 0x000ea20000100800 */
[----:B---3--:R-:W-:-:S02]  /*1d040*/  @!P0 IMAD.MOV.U32 R3, RZ, RZ, R42 ;  /* 0x000000ffff038224 */ /* 0x008fc400078e002a */
[----:B------:R-:W-:-:S05]  /*1d050*/  @!P0 IMAD.MOV.U32 R2, RZ, RZ, R32 ;  /* 0x000000ffff028224 */ /* 0x000fca00078e0020 */
[----:B------:R0:W3:Y:S02]  /*1d060*/  @!P0 LDG.E.U8 R18, desc[UR16][R2.64] ;  /* 0x0000001002128981 */ /* 0x0000e4000c1e1100 */
[----:B0-----:R-:W-:Y:S02]  /*1d070*/  @!P0 IMAD.MOV.U32 R2, RZ, RZ, R47 ;  /* 0x000000ffff028224 */ /* 0x001fe400078e002f */
[----:B----4-:R-:W-:-:S05]  /*1d080*/  @!P0 IMAD.MOV.U32 R3, RZ, RZ, R30 ;  /* 0x000000ffff038224 */ /* 0x010fca00078e001e */
[----:B------:R0:W4:Y:S02]  /*1d090*/  @!P0 LDG.E.U8 R21, desc[UR16][R2.64] ;  /* 0x0000001002158981 */ /* 0x000124000c1e1100 */
[----:B0-----:R-:W-:Y:S02]  /*1d0a0*/  @!P0 IMAD.MOV.U32 R2, RZ, RZ, R35 ;  /* 0x000000ffff028224 */ /* 0x001fe400078e0023 */
[----:B------:R-:W-:Y:S01]  /*1d0b0*/  @!P0 IMAD.MOV.U32 R3, RZ, RZ, R36 ;  /* 0x000000ffff038224 */ /* 0x000fe200078e0024 */
[----:B------:R-:W3:Y:S04]  /*1d0c0*/  LDL R35, [R1+0xc10] ;  /* 0x000c100001237983 */ /* 0x000ee80000100800 */
[----:B------:R-:W4:Y:S04]  /*1d0d0*/  LDL R36, [R1+0xc0c] ;  /* 0x000c0c0001247983 */ /* 0x000f280000100800 */
[----:B------:R0:W4:Y:S02]  /*1d0e0*/  @!P0 LDG.E.U8 R20, desc[UR16][R2.64] ;  /* 0x0000001002148981 */ /* 0x000124000c1e1100 */
[----:B0-----:R-:W-:-:S02]  /*1d0f0*/  @!P0 IMAD.MOV.U32 R2, RZ, RZ, R34 ;  /* 0x000000ffff028224 */ /* 0x001fc400078e0022 */
[----:B------:R-:W4:Y:S01]  /*1d100*/  LDL R34, [R1+0xbcc] ;  /* 0x000bcc0001227983 */ /* 0x000f220000100800 */
[----:B------:R-:W-:Y:S01]  /*1d110*/  PRMT R23, RZ, 0x7610, R23 ;  /* 0x00007610ff177816 */ /* 0x000fe20000000017 */
[----:B------:R-:W-:Y:S01]  /*1d120*/  @!P0 IMAD.MOV.U32 R3, RZ, RZ, R53 ;  /* 0x000000ffff038224 */ /* 0x000fe200078e0035 */
[----:B------:R-:W-:-:S04]  /*1d130*/  PRMT R153, RZ, 0x7610, R153 ;  /* 0x00007610ff997816 */ /* 0x000fc80000000099 */
[----:B------:R0:W4:Y:S01]  /*1d140*/  @!P0 LDG.E.U8 R23, desc[UR16][R2.64] ;  /* 0x0000001002178981 */ /* 0x000122000c1e1100 */
[----:B------:R-:W-:Y:S01]  /*1d150*/  PRMT R155, RZ, 0x7610, R155 ;  /* 0x00007610ff9b7816 */ /* 0x000fe2000000009b */
[----:B0-----:R-:W-:Y:S02]  /*1d160*/  @!P0 IMAD.MOV.U32 R2, RZ, RZ, R51 ;  /* 0x000000ffff028224 */ /* 0x001fe400078e0033 */
[----:B------:R-:W-:-:S05]  /*1d170*/  @!P0 IMAD.MOV.U32 R3, RZ, RZ, R52 ;  /* 0x000000ffff038224 */ /* 0x000fca00078e0034 */
        /* <DEDUP_REMOVED lines=11> */
[----:B------:R-:W-:Y:S01]  /*1d230*/  @!P0 IMAD.MOV.U32 R3, RZ, RZ, R45 ;  /* 0x000000ffff038224 */ /* 0x000fe200078e002d */
[----:B------:R-:W-:Y:S01]  /*1d240*/  PRMT R157, RZ, 0x7610, R157 ;  /* 0x00007610ff9d7816 */ /* 0x000fe2000000009d */
[----:B------:R-:W4:Y:S04]  /*1d250*/  LDL R44, [R1+0x574] ;  /* 0x00057400012c7983 */ /* 0x000f280000100800 */
[----:B------:R0:W4:Y:S02]  /*1d260*/  @!P0 LDG.E.U8 R154, desc[UR16][R2.64] ;  /* 0x00000010029a8981 */ /* 0x000124000c1e1100 */
[----:B0-----:R-:W-:-:S02]  /*1d270*/  @!P0 IMAD.MOV.U32 R2, RZ, RZ, R39 ;  /* 0x000000ffff028224 */ /* 0x001fc400078e0027 */
[----:B------:R-:W-:Y:S01]  /*1d280*/  @!P0 IMAD.MOV.U32 R3, RZ, RZ, R43 ;  /* 0x000000ffff038224 */ /* 0x000fe200078e002b */
[----:B------:R-:W-:Y:S01]  /*1d290*/  PRMT R158, RZ, 0x7610, R158 ;  /* 0x00007610ff9e7816 */ /* 0x000fe2000000009e */
[----:B------:R-:W4:Y:S04]  /*1d2a0*/  LDL R43, [R1+0x578] ;  /* 0x00057800012b7983 */ /* 0x000f280000100800 */
[----:B------:R0:W4:Y:S01]  /*1d2b0*/  @!P0 LDG.E.U8 R156, desc[UR16][R2.64] ;  /* 0x00000010029c8981 */ /* 0x000122000c1e1100 */
[----:B------:R-:W-:Y:S02]  /*1d2c0*/  PRMT R159, RZ, 0x7610, R159 ;  /* 0x00007610ff9f7816 */ /* 0x000fe4000000009f */
[----:B------:R-:W-:Y:S01]  /*1d2d0*/  PRMT R160, RZ, 0x7610, R160 ;  /* 0x00007610ffa07816 */ /* 0x000fe200000000a0 */
[----:B------:R-:W4:Y:S01]  /*1d2e0*/  LDL R39, [R1+0x474] ;  /* 0x0004740001277983 */ /* 0x000f220000100800 */
[----:B0-----:R-:W-:Y:S01]  /*1d2f0*/  @!P0 IMAD.MOV.U32 R3, RZ, RZ, R38 ;  /* 0x000000ffff038224 */ /* 0x001fe200078e0026 */
[----:B------:R-:W-:-:S02]  /*1d300*/  PRMT R161, RZ, 0x7610, R161 ;  /* 0x00007610ffa17816 */ /* 0x000fc400000000a1 */
[----:B------:R-:W4:Y:S01]  /*1d310*/  LDL R38, [R1+0x478] ;  /* 0x0004780001267983 */ /* 0x000f220000100800 */
[----:B------:R-:W-:Y:S01]  /*1d320*/  PRMT R162, RZ, 0x7610, R162 ;  /* 0x00007610ffa27816 */ /* 0x000fe200000000a2 */
[----:B--2---:R-:W-:Y:S01]  /*1d330*/  @!P0 IMAD.MOV.U32 R2, RZ, RZ, R37 ;  /* 0x000000ffff028224 */ /* 0x004fe200078e0025 */
[----:B------:R-:W-:Y:S01]  /*1d340*/  PRMT R163, RZ, 0x7610, R163 ;  /* 0x00007610ffa37816 */ /* 0x000fe200000000a3 */
[----:B------:R-:W2:Y:S04]  /*1d350*/  LDL R37, [R1+0xa4c] ;  /* 0x000a4c0001257983 */ /* 0x000ea80000100800 */
[----:B------:R3:W2:Y:S02]  /*1d360*/  @!P0 LDG.E.U8 R157, desc[UR16][R2.64] ;  /* 0x00000010029d8981 */ /* 0x0006a4000c1e1100 */
[----:B---3--:R-:W-:-:S02]  /*1d370*/  @!P0 IMAD.MOV.U32 R2, RZ, RZ, R35 ;  /* 0x000000ffff028224 */ /* 0x008fc400078e0023 */
[----:B------:R-:W3:Y:S01]  /*1d380*/  LDL R35, [R1+0x538] ;  /* 0x0005380001237983 */ /* 0x000ee20000100800 */
[----:B----4-:R-:W-:-:S03]  /*1d390*/  @!P0 IMAD.MOV.U32 R3, RZ, RZ, R36 ;  /* 0x000000ffff038224 */ /* 0x010fc600078e0024 */
[----:B------:R-:W4:Y:S04]  /*1d3a0*/  LDL R36, [R1+0x534] ;  /* 0x0005340001247983 */ /* 0x000f280000100800 */
[----:B------:R0:W4:Y:S02]  /*1d3b0*/  @!P0 LDG.E.U8 R158, desc[UR16][R2.64] ;  /* 0x00000010029e8981 */ /* 0x000124000c1e1100 */
[----:B0-----:R-:W-:Y:S02]  /*1d3c0*/  @!P0 IMAD.MOV.U32 R2, RZ, RZ, R13 ;  /* 0x000000ffff028224 */ /* 0x001fe400078e000d */
[----:B------:R-:W-:Y:S02]  /*1d3d0*/  @!P0 IMAD.MOV.U32 R3, RZ, RZ, R34 ;  /* 0x000000ffff038224 */ /* 0x000fe400078e0022 */
[----:B------:R-:W4:Y:S04]  /*1d3e0*/  LDL R34, [R1+0x4f4] ;  /* 0x0004f40001227983 */ /* 0x000f280000100800 */
[----:B------:R0:W4:Y:S02]  /*1d3f0*/  @!P0 LDG.E.U8 R159, desc[UR16][R2.64] ;  /* 0x00000010029f8981 */ /* 0x000124000c1e1100 */
[----:B0-----:R-:W-:-:S02]  /*1d400*/  @!P0 IMAD.MOV.U32 R2, RZ, RZ, R11 ;  /* 0x000000ffff028224 */ /* 0x001fc400078e000b */
        /* <DEDUP_REMOVED lines=11> */
[----:B0-----:R-:W-:Y:S02]  /*1d4c0*/  LOP3.LUT R3, R29, 0xffff, RZ, 0xc0, !PT ;  /* 0x0000ffff1d037812 */ /* 0x001fe400078ec0ff */
[----:B------:R-:W-:Y:S01]  /*1d4d0*/  LOP3.LUT R2, R28, 0xffff, RZ, 0xc0, !PT ;  /* 0x0000ffff1c027812 */ /* 0x000fe200078ec0ff */
[----:B------:R-:W3:Y:S03]  /*1d4e0*/  LDL R29, [R1+0x5b4] ;  /* 0x0005b400011d7983 */ /* 0x000ee60000100800 */
[----:B------:R-:W-:Y:S01]  /*1d4f0*/  PRMT R12, R3, 0x3340, R2 ;  /* 0x00003340030c7816 */ /* 0x000fe20000000002 */
[----:B------:R-:W4:Y:S01]  /*1d500*/  LDL R28, [R1+0x5b8] ;  /* 0x0005b800011c7983 */ /* 0x000f220000100800 */
[----:B------:R-:W-:-:S03]  /*1d510*/  LOP3.LUT R3, R25, 0xffff, RZ, 0xc0, !PT ;  /* 0x0000ffff19037812 */ /* 0x000fc600078ec0ff */
[----:B------:R-:W2:Y:S01]  /*1d520*/  LDL R25, [R1+0xa90] ;  /* 0x000a900001197983 */ /* 0x000ea20000100800 */
[----:B------:R-:W-:Y:S02]  /*1d530*/  LOP3.LUT R5, R33, 0xffff, RZ, 0xc0, !PT ;  /* 0x0000ffff21057812 */ /* 0x000fe400078ec0ff */
[----:B------:R-:W-:Y:S01]  /*1d540*/  LOP3.LUT R4, R31, 0xffff, RZ, 0xc0, !PT ;  /* 0x0000ffff1f047812 */ /* 0x000fe200078ec0ff */
[----:B------:R-:W3:Y:S03]  /*1d550*/  LDL R33, [R1+0xa8c] ;  /* 0x000a8c0001217983 */ /* 0x000ee60000100800 */
[----:B------:R-:W-:Y:S01]  /*1d560*/  PRMT R13, R5, 0x3340, R4 ;  /* 0x00003340050d7816 */ /* 0x000fe20000000004 */
[----:B------:R-:W4:Y:S01]  /*1d570*/  LDL R31, [R1+0xa0c] ;  /* 0x000a0c00011f7983 */ /* 0x000f220000100800 */
[----:B------:R-:W-:-:S03]  /*1d580*/  LOP3.LUT R4, R26, 0xffff, RZ, 0xc0, !PT ;  /* 0x0000ffff1a047812 */ /* 0x000fc600078ec0ff */
[----:B------:R-:W4:Y:S01]  /*1d590*/  LDL R26, [R1+0xe08] ;  /* 0x000e0800011a7983 */ /* 0x000f220000100800 */
[----:B------:R-:W-:-:S03]  /*1d5a0*/  LOP3.LUT R2, R24, 0xffff, RZ, 0xc0, !PT ;  /* 0x0000ffff18027812 */ /* 0x000fc600078ec0ff */
[----:B------:R-:W4:Y:S01]  /*1d5b0*/  LDL R24, [R1+0xa50] ;  /* 0x000a500001187983 */ /* 0x000f220000100800 */
[----:B------:R-:W-:-:S03]  /*1d5c0*/  LOP3.LUT R5, R27, 0xffff, RZ, 0xc0, !PT ;  /* 0x0000ffff1b057812 */ /* 0x000fc600078ec0ff */
[----:B------:R-:W4:Y:S01]  /*1d5d0*/  LDL R27, [R1+0xa10] ;  /* 0x000a1000011b7983 */ /* 0x000f220000100800 */
        /* <DEDUP_REMOVED lines=13> */
[----:B------:R-:W-:-:S04]  /*1d6b0*/  PRMT R2, R3, 0x3340, R2 ;  /* 0x0000334003027816 */ /* 0x000fc80000000002 */
[----:B------:R-:W-:Y:S02]  /*1d6c0*/  PRMT R7, R7, 0x5410, R2 ;  /* 0x0000541007077816 */ /* 0x000fe40000000002 */
[----:B------:R-:W-:Y:S02]  /*1d6d0*/  PRMT R4, R13, 0x5410, R12 ;  /* 0x000054100d047816 */ /* 0x000fe4000000000c */
[----:B------:R-:W-:Y:S02]  /*1d6e0*/  PRMT R5, R11, 0x5410, R8 ;  /* 0x000054100b057816 */ /* 0x000fe40000000008 */
[----:B------:R-:W-:Y:S02]  /*1d6f0*/  PRMT R6, R9, 0x5410, R6 ;  /* 0x0000541009067816 */ /* 0x000fe40000000006 */
[----:B------:R-:W-:Y:S01]  /*1d700*/  PRMT R8, RZ, 0x7610, R8 ;  /* 0x00007610ff087816 */ /* 0x000fe20000000008 */
[----:B--2---:R-:W-:Y:S02]  /*1d710*/  @!P0 IMAD.MOV.U32 R2, RZ, RZ, R25 ;  /* 0x000000ffff028224 */ /* 0x004fe400078e0019 */
[----:B------:R-:W2:Y:S01]  /*1d720*/  LDL R25, [R1+0x4f8] ;  /* 0x0004f80001197983 */ /* 0x000ea20000100800 */
[----:B---3--:R-:W-:-:S03]  /*1d730*/  @!P0 IMAD.MOV.U32 R3, RZ, RZ, R33 ;  /* 0x000000ffff038224 */ /* 0x008fc600078e0021 */
[----:B------:R-:W3:Y:S04]  /*1d740*/  LDL R33, [R1+0x4b4] ;  /* 0x0004b40001217983 */ /* 0x000ee80000100800 */
[----:B------:R0:W3:Y:S04]  /*1d750*/  @!P0 LDG.E.U8 R8, desc[UR16][R2.64] ;  /* 0x0000001002088981 */ /* 0x0000e8000c1e1100 */
[----:B----4-:R1:W-:Y:S04]  /*1d760*/  STS.128 [R26+UR8+0x8000], R4 ;  /* 0x008000041a007988 */ /* 0x0103e80008000c08 */
[----:B-1----:R-:W4:Y:S01]  /*1d770*/  LDL R26, [R1+0x4b8] ;  /* 0x0004b800011a7983 */ /* 0x002f220000100800 */
[----:B0-----:R-:W-:-:S03]  /*1d780*/  @!P0 IMAD.MOV.U32 R2, RZ, RZ, R24 ;  /* 0x000000ffff028224 */ /* 0x001fc600078e0018 */
[----:B------:R-:W4:Y:S01]  /*1d790*/  LDL R24, [R1+0x438] ;  /* 0x0004380001187983 */ /* 0x000f220000100800 */
[----:B------:R-:W-:Y:S01]  /*1d7a0*/  PRMT R9, RZ, 0x7610, R9 ;  /* 0x00007610ff097816 */ /* 0x000fe20000000009 */
[----:B------:R-:W-:Y:S02]  /*1d7b0*/  @!P0 IMAD.MOV.U32 R3, RZ, RZ, R37 ;  /* 0x000000ffff038224 */ /* 0x000fe400078e0025 */
[----:B------:R-:W4:Y:S01]  /*1d7c0*/  LDL R37, [R1+0x434] ;  /* 0x0004340001257983 */ /* 0x000f220000100800 */
[----:B------:R-:W-:-:S03]  /*1d7d0*/  PRMT R4, RZ, 0x7610, R4 ;  /* 0x00007610ff047816 */ /* 0x000fc60000000004 */
[----:B------:R0:W4:Y:S02]  /*1d7e0*/  @!P0 LDG.E.U8 R9, desc[UR16][R2.64] ;  /* 0x0000001002098981 */ /* 0x000124000c1e1100 */
[----:B0-----:R-:W-:Y:S02]  /*1d7f0*/  @!P0 IMAD.MOV.U32 R2, RZ, RZ, R27 ;  /* 0x000000ffff028224 */ /* 0x001fe400078e001b */
[----:B------:R-:W-:Y:S01]  /*1d800*/  @!P0 IMAD.MOV.U32 R3, RZ, RZ, R31 ;  /* 0x000000ffff038224 */ /* 0x000fe200078e001f */
[----:B------:R-:W4:Y:S04]  /*1d810*/  LDL R27, [R1+0x3f8] ;  /* 0x0003f800011b7983 */ /* 0x000f280000100800 */
[----:B------:R-:W4:Y:S04]  /*1d820*/  LDL R31, [R1+0x3f4] ;  /* 0x0003f400011f7983 */ /* 0x000f280000100800 */
[----:B------:R0:W4:Y:S01]  /*1d830*/  @!P0 LDG.E.U8 R4, desc[UR16][R2.64] ;  /* 0x0000001002048981 */ /* 0x000122000c1e1100 */
[----:B------:R-:W-:Y:S01]  /*1d840*/  PRMT R5, RZ, 0x7610, R5 ;  /* 0x00007610ff057816 */ /* 0x000fe20000000005 */
[----:B0-----:R-:W-:-:S02]  /*1d850*/  @!P0 IMAD.MOV.U32 R3, RZ, RZ, R29 ;  /* 0x000000ffff038224 */ /* 0x001fc400078e001d */
[----:B------:R-:W4:Y:S01]  /*1d860*/  LDL R29, [R1+0x3b4] ;  /* 0x0003b400011d7983 */ /* 0x000f220000100800 */
[----:B------:R-:W-:-:S03]  /*1d870*/  @!P0 IMAD.MOV.U32 R2, RZ, RZ, R28 ;  /* 0x000000ffff028224 */ /* 0x000fc600078e001c */
[----:B------:R-:W4:Y:S01]  /*1d880*/  LDL R28, [R1+0x3b8] ;  /* 0x0003b800011c7983 */ /* 0x000f220000100800 */
[----:B------:R-:W-:-:S03]  /*1d890*/  PRMT R7, RZ, 0x7610, R7 ;  /* 0x00007610ff077816 */ /* 0x000fc60000000007 */
[----:B------:R0:W4:Y:S01]  /*1d8a0*/  @!P0 LDG.E.U8 R5, desc[UR16][R2.64] ;  /* 0x0000001002058981 */ /* 0x000122000c1e1100 */
[----:B------:R-:W-:Y:S01]  /*1d8b0*/  PRMT R12, RZ, 0x7610, R12 ;  /* 0x00007610ff0c7816 */ /* 0x000fe2000000000c */
[----:B0-----:R-:W-:Y:S02]  /*1d8c0*/  @!P0 IMAD.MOV.U32 R2, RZ, RZ, R43 ;  /* 0x000000ffff028224 */ /* 0x001fe400078e002b */
[----:B------:R-:W-:-:S05]  /*1d8d0*/  @!P0 IMAD.MOV.U32 R3, RZ, RZ, R44 ;  /* 0x000000ffff038224 */ /* 0x000fca00078e002c */
[----:B------:R0:W4:Y:S02]  /*1d8e0*/  @!P0 LDG.E.U8 R7, desc[UR16][R2.64] ;  /* 0x0000001002078981 */ /* 0x000124000c1e1100 */
[----:B0-----:R-:W-:Y:S02]  /*1d8f0*/  @!P0 IMAD.MOV.U32 R2, RZ, RZ, R35 ;  /* 0x000000ffff028224 */ /* 0x001fe400078e0023 */
[----:B------:R-:W-:Y:S01]  /*1d900*/  @!P0 IMAD.MOV.U32 R3, RZ, RZ, R36 ;  /* 0x000000ffff038224 */ /* 0x000fe200078e0024 */
[----:B------:R-:W4:Y:S04]  /*1d910*/  LDL R35, [R1+0x378] ;  /* 0x0003780001237983 */ /* 0x000f280000100800 */
[----:B------:R-:W4:Y:S04]  /*1d920*/  LDL R36, [R1+0x374] ;  /* 0x0003740001247983 */ /* 0x000f280000100800 */
[----:B------:R0:W4:Y:S02]  /*1d930*/  @!P0 LDG.E.U8 R12, desc[UR16][R2.64] ;  /* 0x00000010020c8981 */ /* 0x000124000c1e1100 */
[----:B0-----:R-:W-:-:S02]  /*1d940*/  @!P0 IMAD.MOV.U32 R3, RZ, RZ, R34 ;  /* 0x000000ffff038224 */ /* 0x001fc400078e0022 */
[----:B------:R-:W4:Y:S01]  /*1d950*/  LDL R34, [R1+0x334] ;  /* 0x0003340001227983 */ /* 0x000f220000100800 */
[----:B------:R-:W-:Y:S02]  /*1d960*/  PRMT R6, RZ, 0x7610, R6 ;  /* 0x00007610ff067816 */ /* 0x000fe40000000006 */
[----:B------:R-:W-:Y:S02]  /*1d970*/  PRMT R11, RZ, 0x7610, R11 ;  /* 0x00007610ff0b7816 */ /* 0x000fe4000000000b */
[----:B------:R-:W-:Y:S01]  /*1d980*/  PRMT R13, RZ, 0x7610, R13 ;  /* 0x00007610ff0d7816 */ /* 0x000fe2000000000d */
[----:B--2---:R-:W-:Y:S02]  /*1d990*/  @!P0 IMAD.MOV.U32 R2, RZ, RZ, R25 ;  /* 0x000000ffff028224 */ /* 0x004fe400078e0019 */
        /* <DEDUP_REMOVED lines=8> */
[----:B------:R-:W-:-:S05]  /*1da20*/  @!P0 IMAD.MOV.U32 R3, RZ, RZ, R39 ;  /* 0x000000ffff038224 */ /* 0x000fca00078e0027 */
[----:B------:R0:W4:Y:S02]  /*1da30*/  @!P0 LDG.E.U8 R13, desc[UR16][R2.64] ;  /* 0x00000010020d8981 */ /* 0x000124000c1e1100 */
[----:B0-----:R-:W-:Y:S02]  /*1da40*/  @!P0 IMAD.MOV.U32 R2, RZ, RZ, R24 ;  /* 0x000000ffff028224 */ /* 0x001fe400078e0018 */
[----:B------:R-:W4:Y:S01]  /*1da50*/  LDL R24, [R1+0x2b8] ;  /* 0x0002b80001187983 */ /* 0x000f220000100800 */
[----:B------:R-:W-:Y:S01]  /*1da60*/  PRMT R14, RZ, 0x7610, R14 ;  /* 0x00007610ff0e7816 */ /* 0x000fe2000000000e */
[----:B------:R-:W-:Y:S01]  /*1da70*/  @!P0 IMAD.MOV.U32 R3, RZ, RZ, R37 ;  /* 0x000000ffff038224 */ /* 0x000fe200078e0025 */
[----:B------:R-:W-:Y:S01]  /*1da80*/  PRMT R15, RZ, 0x7610, R15 ;  /* 0x00007610ff0f7816 */ /* 0x000fe2000000000f */
[----:B------:R-:W4:Y:S04]  /*1da90*/  LDL.LU R43, [R1+0x2b4] ;  /* 0x0002b400012b7983 */ /* 0x000f280000300800 */
[----:B------:R0:W4:Y:S02]  /*1daa0*/  @!P0 LDG.E.U8 R14, desc[UR16][R2.64] ;  /* 0x00000010020e8981 */ /* 0x000124000c1e1100 */
[----:B0-----:R-:W-:-:S02]  /*1dab0*/  @!P0 IMAD.MOV.U32 R2, RZ, RZ, R27 ;  /* 0x000000ffff028224 */ /* 0x001fc400078e001b */
[----:B------:R-:W-:Y:S01]  /*1dac0*/  @!P0 IMAD.MOV.U32 R3, RZ, RZ, R31 ;  /* 0x000000ffff038224 */ /* 0x000fe200078e001f */
[----:B------:R-:W4:Y:S04]  /*1dad0*/  LDL.LU R27, [R1+0x278] ;  /* 0x00027800011b7983 */ /* 0x000f280000300800 */
[----:B------:R0:W4:Y:S04]  /*1dae0*/  @!P0 LDG.E.U8 R15, desc[UR16][R2.64] ;  /* 0x00000010020f8981 */ /* 0x000128000c1e1100 */
[----:B------:R-:W4:Y:S01]  /*1daf0*/  LDL R31, [R1+0x9f4] ;  /* 0x0009f400011f7983 */ /* 0x000f220000100800 */
[----:B0-----:R-:W-:-:S03]  /*1db00*/  @!P0 IMAD.MOV.U32 R3, RZ, RZ, R29 ;  /* 0x000000ffff038224 */ /* 0x001fc600078e001d */
[----:B------:R-:W4:Y:S04]  /*1db10*/  LDL R29, [R1+0xdf4] ;  /* 0x000df400011d7983 */ /* 0x000f280000100800 */
[----:B------:R-:W4:Y:S04]  /*1db20*/  LDL.LU R49, [R1+0x238] ;  /* 0x0002380001317983 */ /* 0x000f280000300800 */
[----:B------:R-:W4:Y:S01]  /*1db30*/  LDL.LU R44, [R1+0x274] ;  /* 0x00027400012c7983 */ /* 0x000f220000300800 */
[----:B------:R-:W-:-:S03]  /*1db40*/  @!P0 IMAD.MOV.U32 R2, RZ, RZ, R28 ;  /* 0x000000ffff028224 */ /* 0x000fc600078e001c */
[----:B------:R-:W4:Y:S01]  /*1db50*/  LDL.LU R28, [R1+0x234] ;  /* 0x00023400011c7983 */ /* 0x000f220000300800 */
[----:B------:R-:W-:Y:S02]  /*1db60*/  PRMT R19, RZ, 0x7610, R19 ;  /* 0x00007610ff137816 */ /* 0x000fe40000000013 */
[----:B------:R-:W-:Y:S01]  /*1db70*/  PRMT R22, RZ, 0x7610, R22 ;  /* 0x00007610ff167816 */ /* 0x000fe20000000016 */
[----:B------:R-:W4:Y:S04]  /*1db80*/  LDL R39, [R1+0xdc4] ;  /* 0x000dc40001277983 */ /* 0x000f280000100800 */
[----:B------:R0:W4:Y:S04]  /*1db90*/  @!P0 LDG.E.U8 R19, desc[UR16][R2.64] ;  /* 0x0000001002138981 */ /* 0x000128000c1e1100 */
[----:B------:R-:W4:Y:S04]  /*1dba0*/  LDL R38, [R1+0xdc8] ;  /* 0x000dc80001267983 */ /* 0x000f280000100800 */
[----:B------:R-:W4:Y:S01]  /*1dbb0*/  LDL R46, [R1+0xd44] ;  /* 0x000d4400012e7983 */ /* 0x000f220000100800 */
[----:B0-----:R-:W-:-:S02]  /*1dbc0*/  @!P0 IMAD.MOV.U32 R2, RZ, RZ, R35 ;  /* 0x000000ffff028224 */ /* 0x001fc400078e0023 */
[----:B------:R-:W-:Y:S01]  /*1dbd0*/  @!P0 IMAD.MOV.U32 R3, RZ, RZ, R36 ;  /* 0x000000ffff038224 */ /* 0x000fe200078e0024 */
[----:B------:R-:W4:Y:S04]  /*1dbe0*/  LDL R45, [R1+0xd48] ;  /* 0x000d4800012d7983 */ /* 0x000f280000100800 */
[----:B------:R0:W4:Y:S01]  /*1dbf0*/  @!P0 LDG.E.U8 R22, desc[UR16][R2.64] ;  /* 0x0000001002168981 */ /* 0x000122000c1e1100 */
[----:B------:R-:W-:-:S03]  /*1dc00*/  PRMT R251, RZ, 0x7610, R251 ;  /* 0x00007610fffb7816 */ /* 0x000fc600000000fb */
[----:B------:R-:W4:Y:S01]  /*1dc10*/  LDL R35, [R1+0xd04] ;  /* 0x000d040001237983 */ /* 0x000f220000100800 */
[----:B------:R-:W-:-:S03]  /*1dc20*/  PRMT R81, RZ, 0x7610, R81 ;  /* 0x00007610ff517816 */ /* 0x000fc60000000051 */
[----:B------:R-:W4:Y:S01]  /*1dc30*/  LDL R36, [R1+0xcc4] ;  /* 0x000cc40001247983 */ /* 0x000f220000100800 */
[----:B0-----:R-:W-:-:S03]  /*1dc40*/  @!P0 IMAD.MOV.U32 R3, RZ, RZ, R34 ;  /* 0x000000ffff038224 */ /* 0x001fc600078e0022 */
[----:B------:R-:W4:Y:S01]  /*1dc50*/  LDL R34, [R1+0xd84] ;  /* 0x000d840001227983 */ /* 0x000f220000100800 */
[----:B------:R-:W-:Y:S02]  /*1dc60*/  PRMT R66, RZ, 0x7610, R66 ;  /* 0x00007610ff427816 */ /* 0x000fe40000000042 */
[----:B------:R-:W-:Y:S01]  /*1dc70*/  PRMT R74, RZ, 0x7610, R74 ;  /* 0x00007610ff4a7816 */ /* 0x000fe2000000004a */
[----:B------:R-:W4:Y:S01]  /*1dc80*/  LDL R37, [R1+0xc84] ;  /* 0x000c840001257983 */ /* 0x000f220000100800 */
[----:B------:R-:W-:Y:S02]  /*1dc90*/  PRMT R41, RZ, 0x7610, R41 ;  /* 0x00007610ff297816 */ /* 0x000fe40000000029 */
[----:B------:R-:W-:Y:S01]  /*1dca0*/  PRMT R71, RZ, 0x7610, R71 ;  /* 0x00007610ff477816 */ /* 0x000fe20000000047 */
[----:B------:R-:W4:Y:S01]  /*1dcb0*/  LDL R50, [R1+0x56c] ;  /* 0x00056c0001327983 */ /* 0x000f220000100800 */
[----:B------:R-:W-:Y:S02]  /*1dcc0*/  PRMT R68, RZ, 0x7610, R68 ;  /* 0x00007610ff447816 */ /* 0x000fe40000000044 */
[----:B------:R-:W-:Y:S01]  /*1dcd0*/  PRMT R65, RZ, 0x7610, R65 ;  /* 0x00007610ff417816 */ /* 0x000fe20000000041 */
[----:B------:R-:W4:Y:S01]  /*1dce0*/  LDL R48, [R1+0x570] ;  /* 0x0005700001307983 */ /* 0x000f220000100800 */
[----:B--2---:R-:W-:-:S03]  /*1dcf0*/  @!P0 IMAD.MOV.U32 R2, RZ, RZ, R25 ;  /* 0x000000ffff028224 */ /* 0x004fc600078e0019 */
[----:B------:R-:W2:Y:S04]  /*1dd00*/  LDL R25, [R1+0xd88] ;  /* 0x000d880001197983 */ /* 0x000ea80000100800 */
[----:B------:R3:W2:Y:S02]  /*1dd10*/  @!P0 LDG.E.U8 R251, desc[UR16][R2.64] ;  /* 0x0000001002fb8981 */ /* 0x0006a4000c1e1100 */
[----:B---3--:R-:W-:Y:S02]  /*1dd20*/  @!P0 IMAD.MOV.U32 R3, RZ, RZ, R33 ;  /* 0x000000ffff038224 */ /* 0x008fe400078e0021 */
[----:B------:R-:W3:Y:S01]  /*1dd30*/  LDL R33, [R1+0xcc8] ;  /* 0x000cc80001217983 */ /* 0x000ee20000100800 */
[----:B----4-:R-:W-:-:S03]  /*1dd40*/  @!P0 IMAD.MOV.U32 R2, RZ, RZ, R26 ;  /* 0x000000ffff028224 */ /* 0x010fc600078e001a */
[----:B------:R-:W4:Y:S04]  /*1dd50*/  LDL R26, [R1+0xd08] ;  /* 0x000d0800011a7983 */ /* 0x000f280000100800 */
[----:B------:R0:W3:Y:S02]  /*1dd60*/  @!P0 LDG.E.U8 R81, desc[UR16][R2.64] ;  /* 0x0000001002518981 */ /* 0x0000e4000c1e1100 */
[----:B0-----:R-:W-:Y:S02]  /*1dd70*/  @!P0 IMAD.MOV.U32 R2, RZ, RZ, R24 ;  /* 0x000000ffff028224 */ /* 0x001fe400078e0018 */
[----:B------:R-:W3:Y:S01]  /*1dd80*/  LDL R24, [R1+0xc88] ;  /* 0x000c880001187983 */ /* 0x000ee20000100800 */
[----:B------:R-:W-:-:S05]  /*1dd90*/  @!P0 IMAD.MOV.U32 R3, RZ, RZ, R43 ;  /* 0x000000ffff038224 */ /* 0x000fca00078e002b */
[----:B------:R0:W3:Y:S02]  /*1dda0*/  @!P0 LDG.E.U8 R66, desc[UR16][R2.64] ;  /* 0x0000001002428981 */ /* 0x0000e4000c1e1100 */
[----:B0-----:R-:W-:Y:S02]  /*1ddb0*/  @!P0 IMAD.MOV.U32 R2, RZ, RZ, R27 ;  /* 0x000000ffff028224 */ /* 0x001fe400078e001b */
[----:B------:R-:W-:-:S05]  /*1ddc0*/  @!P0 IMAD.MOV.U32 R3, RZ, RZ, R44 ;  /* 0x000000ffff038224 */ /* 0x000fca00078e002c */
[----:B------:R0:W3:Y:S02]  /*1ddd0*/  @!P0 LDG.E.U8 R74, desc[UR16][R2.64] ;  /* 0x00000010024a8981 */ /* 0x0000e4000c1e1100 */
[----:B0-----:R-:W-:Y:S02]  /*1dde0*/  @!P0 IMAD.MOV.U32 R2, RZ, RZ, R49 ;  /* 0x000000ffff028224 */ /* 0x001fe400078e0031 */
[----:B------:R-:W-:-:S05]  /*1ddf0*/  @!P0 IMAD.MOV.U32 R3, RZ, RZ, R28 ;  /* 0x000000ffff038224 */ /* 0x000fca00078e001c */
[----:B------:R0:W3:Y:S02]  /*1de00*/  @!P0 LDG.E.U8 R41, desc[UR16][R2.64] ;  /* 0x0000001002298981 */ /* 0x0000e4000c1e1100 */
[----:B0-----:R-:W-:Y:S02]  /*1de10*/  @!P0 IMAD.MOV.U32 R2, RZ, RZ, R29 ;  /* 0x000000ffff028224 */ /* 0x001fe400078e001d */
[----:B------:R-:W3:Y:S01]  /*1de20*/  LDL R29, [R1+0xc48] ;  /* 0x000c4800011d7983 */ /* 0x000ee20000100800 */
[----:B------:R-:W-:-:S03]  /*1de30*/  @!P0 IMAD.MOV.U32 R3, RZ, RZ, R31 ;  /* 0x000000ffff038224 */ /* 0x000fc600078e001f */
[----:B------:R-:W3:Y:S04]  /*1de40*/  LDL R31, [R1+0xc44] ;  /* 0x000c4400011f7983 */ /* 0x000ee80000100800 */
[----:B------:R0:W3:Y:S02]  /*1de50*/  @!P0 LDG.E.U8 R71, desc[UR16][R2.64] ;  /* 0x0000001002478981 */ /* 0x0000e4000c1e1100 */
[----:B0-----:R-:W-:Y:S02]  /*1de60*/  @!P0 IMAD.MOV.U32 R2, RZ, RZ, R38 ;  /* 0x000000ffff028224 */ /* 0x001fe400078e0026 */
[----:B------:R-:W-:Y:S01]  /*1de70*/  @!P0 IMAD.MOV.U32 R3, RZ, RZ, R39 ;  /* 0x000000ffff038224 */ /* 0x000fe200078e0027 */
[----:B------:R-:W3:Y:S04]  /*1de80*/  LDL R38, [R1+0xc08] ;  /* 0x000c080001267983 */ /* 0x000ee80000100800 */
[----:B------:R-:W3:Y:S04]  /*1de90*/  LDL R39, [R1+0xc04] ;  /* 0x000c040001277983 */ /* 0x000ee80000100800 */
[----:B------:R2:W3:Y:S02]  /*1dea0*/  @!P0 LDG.E.U8 R68, desc[UR16][R2.64] ;  /* 0x0000001002448981 */ /* 0x0004e4000c1e1100 */
[----:B--2---:R-:W-:-:S02]  /*1deb0*/  @!P0 IMAD.MOV.U32 R2, RZ, RZ, R25 ;  /* 0x000000ffff028224 */ /* 0x004fc400078e0019 */
[----:B------:R-:W2:Y:S01]  /*1dec0*/  LDL R25, [R1+0xbc8] ;  /* 0x000bc80001197983 */ /* 0x000ea20000100800 */
[----:B------:R-:W-:-:S03]  /*1ded0*/  @!P0 IMAD.MOV.U32 R3, RZ, RZ, R34 ;  /* 0x000000ffff038224 */ /* 0x000fc600078e0022 */
[----:B------:R-:W2:Y:S01]  /*1dee0*/  LDL R34, [R1+0xbc4] ;  /* 0x000bc40001227983 */ /* 0x000ea20000100800 */
[----:B------:R-:W-:-:S03]  /*1def0*/  PRMT R63, RZ, 0x7610, R63 ;  /* 0x00007610ff3f7816 */ /* 0x000fc6000000003f */
[----:B------:R0:W2:Y:S02]  /*1df00*/  @!P0 LDG.E.U8 R65, desc[UR16][R2.64] ;  /* 0x0000001002418981 */ /* 0x0000a4000c1e1100 */
[----:B0-----:R-:W-:Y:S02]  /*1df10*/  @!P0 IMAD.MOV.U32 R2, RZ, RZ, R45 ;  /* 0x000000ffff028224 */ /* 0x001fe400078e002d */
[----:B------:R-:W-:Y:S01]  /*1df20*/  @!P0 IMAD.MOV.U32 R3, RZ, RZ, R46 ;  /* 0x000000ffff038224 */ /* 0x000fe200078e002e */
[----:B------:R-:W2:Y:S04]  /*1df30*/  LDL R45, [R1+0xb88] ;  /* 0x000b8800012d7983 */ /* 0x000ea80000100800 */
[----:B------:R-:W2:Y:S04]  /*1df40*/  LDL R46, [R1+0xb84] ;  /* 0x000b8400012e7983 */ /* 0x000ea80000100800 */
[----:B------:R0:W2:Y:S02]  /*1df50*/  @!P0 LDG.E.U8 R63, desc[UR16][R2.64] ;  /* 0x00000010023f8981 */ /* 0x0000a4000c1e1100 */
[----:B0-----:R-:W-:-:S02]  /*1df60*/  @!P0 IMAD.MOV.U32 R3, RZ, RZ, R35 ;  /* 0x000000ffff038224 */ /* 0x001fc400078e0023 */
[----:B------:R-:W2:Y:S01]  /*1df70*/  LDL R35, [R1+0xb44] ;  /* 0x000b440001237983 */ /* 0x000ea20000100800 */
[----:B----4-:R-:W-:-:S03]  /*1df80*/  @!P0 IMAD.MOV.U32 R2, RZ, RZ, R26 ;  /* 0x000000ffff028224 */ /* 0x010fc600078e001a */
[----:B------:R-:W4:Y:S01]  /*1df90*/  LDL R26, [R1+0xb48] ;  /* 0x000b4800011a7983 */ /* 0x000f220000100800 */
[----:B------:R-:W-:Y:S02]  /*1dfa0*/  PRMT R82, RZ, 0x7610, R82 ;  /* 0x00007610ff527816 */ /* 0x000fe40000000052 */
[----:B------:R-:W-:-:S04]  /*1dfb0*/  PRMT R79, RZ, 0x7610, R79 ;  /* 0x00007610ff4f7816 */ /* 0x000fc8000000004f */
[----:B------:R3:W4:Y:S02]  /*1dfc0*/  @!P0 LDG.E.U8 R82, desc[UR16][R2.64] ;  /* 0x0000001002528981 */ /* 0x000724000c1e1100 */
[----:B---3--:R-:W-:Y:S02]  /*1dfd0*/  @!P0 IMAD.MOV.U32 R2, RZ, RZ, R33 ;  /* 0x000000ffff028224 */ /* 0x008fe400078e0021 */
[----:B------:R-:W-:Y:S01]  /*1dfe0*/  @!P0 IMAD.MOV.U32 R3, RZ, RZ, R36 ;  /* 0x000000ffff038224 */ /* 0x000fe200078e0024 */
[----:B------:R-:W3:Y:S04]  /*1dff0*/  LDL R33, [R1+0xb08] ;  /* 0x000b080001217983 */ /* 0x000ee80000100800 */
[----:B------:R-:W3:Y:S04]  /*1e000*/  LDL R36, [R1+0xb04] ;  /* 0x000b040001247983 */ /* 0x000ee80000100800 */
[----:B------:R0:W3:Y:S02]  /*1e010*/  @!P0 LDG.E.U8 R79, desc[UR16][R2.64] ;  /* 0x00000010024f8981 */ /* 0x0000e4000c1e1100 */
[----:B0-----:R-:W-:-:S02]  /*1e020*/  @!P0 IMAD.MOV.U32 R2, RZ, RZ, R24 ;  /* 0x000000ffff028224 */ /* 0x001fc400078e0018 */
[----:B------:R-:W3:Y:S01]  /*1e030*/  LDL R24, [R1+0xac8] ;  /* 0x000ac80001187983 */ /* 0x000ee20000100800 */
[----:B------:R-:W-:Y:S01]  /*1e040*/  PRMT R76, RZ, 0x7610, R76 ;  /* 0x00007610ff4c7816 */ /* 0x000fe2000000004c */
[----:B------:R-:W-:Y:S02]  /*1e050*/  @!P0 IMAD.MOV.U32 R3, RZ, RZ, R37 ;  /* 0x000000ffff038224 */ /* 0x000fe400078e0025 */
[----:B------:R-:W3:Y:S01]  /*1e060*/  LDL R37, [R1+0xac4] ;  /* 0x000ac40001257983 */ /* 0x000ee20000100800 */
[----:B------:R-:W-:-:S03]  /*1e070*/  PRMT R73, RZ, 0x7610, R73 ;  /* 0x00007610ff497816 */ /* 0x000fc60000000049 */
[----:B------:R0:W3:Y:S01]  /*1e080*/  @!P0 LDG.E.U8 R76, desc[UR16][R2.64] ;  /* 0x00000010024c8981 */ /* 0x0000e2000c1e1100 */
[----:B------:R-:W-:Y:S01]  /*1e090*/  PRMT R70, RZ, 0x7610, R70 ;  /* 0x00007610ff467816 */ /* 0x000fe20000000046 */
[----:B0-----:R-:W-:Y:S02]  /*1e0a0*/  @!P0 IMAD.MOV.U32 R2, RZ, RZ, R29 ;  /* 0x000000ffff028224 */ /* 0x001fe400078e001d */
[----:B------:R-:W3:Y:S01]  /*1e0b0*/  LDL R29, [R1+0xa88] ;  /* 0x000a8800011d7983 */ /* 0x000ee20000100800 */
[----:B------:R-:W-:-:S03]  /*1e0c0*/  @!P0 IMAD.MOV.U32 R3, RZ, RZ, R31 ;  /* 0x000000ffff038224 */ /* 0x000fc600078e001f */
[----:B------:R-:W3:Y:S04]  /*1e0d0*/  LDL R31, [R1+0xa84] ;  /* 0x000a8400011f7983 */ /* 0x000ee80000100800 */
[----:B------:R0:W3:Y:S02]  /*1e0e0*/  @!P0 LDG.E.U8 R73, desc[UR16][R2.64] ;  /* 0x0000001002498981 */ /* 0x0000e4000c1e1100 */
[----:B0-----:R-:W-:Y:S02]  /*1e0f0*/  @!P0 IMAD.MOV.U32 R2, RZ, RZ, R38 ;  /* 0x000000ffff028224 */ /* 0x001fe400078e0026 */
[----:B------:R-:W3:Y:S01]  /*1e100*/  LDL R38, [R1+0xa48] ;  /* 0x000a480001267983 */ /* 0x000ee20000100800 */
[----:B------:R-:W-:-:S03]  /*1e110*/  @!P0 IMAD.MOV.U32 R3, RZ, RZ, R39 ;  /* 0x000000ffff038224 */ /* 0x000fc600078e0027 */
[----:B------:R-:W3:Y:S04]  /*1e120*/  LDL R39, [R1+0xa44] ;  /* 0x000a440001277983 */ /* 0x000ee80000100800 */
[----:B------:R2:W3:Y:S01]  /*1e130*/  @!P0 LDG.E.U8 R70, desc[UR16][R2.64] ;  /* 0x0000001002468981 */ /* 0x0004e2000c1e1100 */
[----:B------:R-:W-:Y:S01]  /*1e140*/  PRMT R67, RZ, 0x7610, R67 ;  /* 0x00007610ff437816 */ /* 0x000fe20000000043 */
[----:B--2---:R-:W-:Y:S02]  /*1e150*/  @!P0 IMAD.MOV.U32 R2, RZ, RZ, R25 ;  /* 0x000000ffff028224 */ /* 0x004fe400078e0019 */
[----:B------:R-:W2:Y:S01]  /*1e160*/  LDL R25, [R1+0xa08] ;  /* 0x000a080001197983 */ /* 0x000ea20000100800 */
[----:B------:R-:W-:Y:S01]  /*1e170*/  @!P0 IMAD.MOV.U32 R3, RZ, RZ, R34 ;  /* 0x000000ffff038224 */ /* 0x000fe200078e0022 */
[----:B------:R-:W-:-:S02]  /*1e180*/  PRMT R64, RZ, 0x7610, R64 ;  /* 0x00007610ff407816 */ /* 0x000fc40000000040 */
[----:B------:R-:W2:Y:S04]  /*1e190*/  LDL R34, [R1+0xa04] ;  /* 0x000a040001227983 */ /* 0x000ea80000100800 */
[----:B------:R0:W2:Y:S02]  /*1e1a0*/  @!P0 LDG.E.U8 R67, desc[UR16][R2.64] ;  /* 0x0000001002438981 */ /* 0x0000a4000c1e1100 */
[----:B0-----:R-:W-:Y:S01]  /*1e1b0*/  @!P0 IMAD.MOV.U32 R2, RZ, RZ, R45 ;  /* 0x000000ffff028224 */ /* 0x001fe200078e002d */
[----:B------:R-:W-:Y:S01]  /*1e1c0*/  PRMT R62, RZ, 0x7610, R62 ;  /* 0x00007610ff3e7816 */ /* 0x000fe2000000003e */
[----:B------:R-:W2:Y:S01]  /*1e1d0*/  LDL R45, [R1+0x470] ;  /* 0x00047000012d7983 */ /* 0x000ea20000100800 */
[----:B------:R-:W-:Y:S01]  /*1e1e0*/  @!P0 IMAD.MOV.U32 R3, RZ, RZ, R46 ;  /* 0x000000ffff038224 */ /* 0x000fe200078e002e */
[----:B------:R-:W-:-:S02]  /*1e1f0*/  PRMT R61, RZ, 0x7610, R61 ;  /* 0x00007610ff3d7816 */ /* 0x000fc4000000003d */
[----:B------:R-:W2:Y:S04]  /*1e200*/  LDL R46, [R1+0x46c] ;  /* 0x00046c00012e7983 */ /* 0x000ea80000100800 */
[----:B------:R0:W2:Y:S02]  /*1e210*/  @!P0 LDG.E.U8 R64, desc[UR16][R2.64] ;  /* 0x0000001002408981 */ /* 0x0000a4000c1e1100 */
[----:B0-----:R-:W-:Y:S02]  /*1e220*/  @!P0 IMAD.MOV.U32 R3, RZ, RZ, R35 ;  /* 0x000000ffff038224 */ /* 0x001fe400078e0023 */
[----:B------:R-:W2:Y:S01]  /*1e230*/  LDL R35, [R1+0x5ac] ;  /* 0x0005ac0001237983 */ /* 0x000ea20000100800 */
[----:B----4-:R-:W-:-:S03]  /*1e240*/  @!P0 IMAD.MOV.U32 R2, RZ, RZ, R26 ;  /* 0x000000ffff028224 */ /* 0x010fc600078e001a */
[----:B------:R-:W4:Y:S04]  /*1e250*/  LDL R26, [R1+0x5b0] ;  /* 0x0005b000011a7983 */ /* 0x000f280000100800 */
[----:B------:R3:W4:Y:S02]  /*1e260*/  @!P0 LDG.E.U8 R62, desc[UR16][R2.64] ;  /* 0x00000010023e8981 */ /* 0x000724000c1e1100 */
[----:B---3--:R-:W-:Y:S02]  /*1e270*/  @!P0 IMAD.MOV.U32 R2, RZ, RZ, R33 ;  /* 0x000000ffff028224 */ /* 0x008fe400078e0021 */
[----:B------:R-:W3:Y:S01]  /*1e280*/  LDL R33, [R1+0x530] ;  /* 0x0005300001217983 */ /* 0x000ee20000100800 */
[----:B------:R-:W-:-:S03]  /*1e290*/  @!P0 IMAD.MOV.U32 R3, RZ, RZ, R36 ;  /* 0x000000ffff038224 */ /* 0x000fc600078e0024 */
[----:B------:R-:W3:Y:S04]  /*1e2a0*/  LDL R36, [R1+0x52c] ;  /* 0x00052c0001247983 */ /* 0x000ee80000100800 */
[----:B------:R0:W3:Y:S02]  /*1e2b0*/  @!P0 LDG.E.U8 R61, desc[UR16][R2.64] ;  /* 0x00000010023d8981 */ /* 0x0000e4000c1e1100 */
[----:B0-----:R-:W-:Y:S02]  /*1e2c0*/  @!P0 IMAD.MOV.U32 R2, RZ, RZ, R24 ;  /* 0x000000ffff028224 */ /* 0x001fe400078e0018 */
[----:B------:R-:W3:Y:S01]  /*1e2d0*/  LDL R24, [R1+0x4f0] ;  /* 0x0004f00001187983 */ /* 0x000ee20000100800 */
[----:B------:R-:W-:Y:S01]  /*1e2e0*/  PRMT R60, RZ, 0x7610, R60 ;  /* 0x00007610ff3c7816 */ /* 0x000fe2000000003c */
[----:B------:R-:W-:-:S02]  /*1e2f0*/  @!P0 IMAD.MOV.U32 R3, RZ, RZ, R37 ;  /* 0x000000ffff038224 */ /* 0x000fc400078e0025 */
        /* <DEDUP_REMOVED lines=9> */
[----:B0-----:R-:W-:Y:S01]  /*1e390*/  @!P0 IMAD.MOV.U32 R2, RZ, RZ, R38 ;  /* 0x000000ffff028224 */ /* 0x001fe200078e0026 */
[----:B------:R-:W-:Y:S01]  /*1e3a0*/  PRMT R57, RZ, 0x7610, R57 ;  /* 0x00007610ff397816 */ /* 0x000fe20000000039 */
[----:B------:R-:W3:Y:S01]  /*1e3b0*/  LDL R38, [R1+0x3ec] ;  /* 0x0003ec0001267983 */ /* 0x000ee20000100800 */
[----:B------:R-:W-:-:S03]  /*1e3c0*/  @!P0 IMAD.MOV.U32 R3, RZ, RZ, R39 ;  /* 0x000000ffff038224 */ /* 0x000fc600078e0027 */
[----:B------:R-:W3:Y:S04]  /*1e3d0*/  LDL R39, [R1+0x42c] ;  /* 0x00042c0001277983 */ /* 0x000ee80000100800 */
[----:B------:R2:W3:Y:S02]  /*1e3e0*/  @!P0 LDG.E.U8 R58, desc[UR16][R2.64] ;  /* 0x00000010023a8981 */ /* 0x0004e4000c1e1100 */
[----:B--2---:R-:W-:Y:S02]  /*1e3f0*/  @!P0 IMAD.MOV.U32 R2, RZ, RZ, R25 ;  /* 0x000000ffff028224 */ /* 0x004fe400078e0019 */
[----:B------:R-:W2:Y:S01]  /*1e400*/  LDL R25, [R1+0x430] ;  /* 0x0004300001197983 */ /* 0x000ea20000100800 */
[----:B------:R-:W-:-:S03]  /*1e410*/  @!P0 IMAD.MOV.U32 R3, RZ, RZ, R34 ;  /* 0x000000ffff038224 */ /* 0x000fc600078e0022 */
[----:B------:R-:W2:Y:S04]  /*1e420*/  LDL R34, [R1+0x3f0] ;  /* 0x0003f00001227983 */ /* 0x000ea80000100800 */
[----:B------:R0:W2:Y:S01]  /*1e430*/  @!P0 LDG.E.U8 R57, desc[UR16][R2.64] ;  /* 0x0000001002398981 */ /* 0x0000a2000c1e1100 */
[----:B------:R-:W-:Y:S02]  /*1e440*/  PRMT R56, RZ, 0x7610, R56 ;  /* 0x00007610ff387816 */ /* 0x000fe40000000038 */
[----:B------:R-:W-:Y:S02]  /*1e450*/  PRMT R55, RZ, 0x7610, R55 ;  /* 0x00007610ff377816 */ /* 0x000fe40000000037 */
[----:B------:R-:W-:Y:S01]  /*1e460*/  PRMT R252, RZ, 0x7610, R252 ;  /* 0x00007610fffc7816 */ /* 0x000fe200000000fc */
[----:B0-----:R-:W-:-:S02]  /*1e470*/  @!P0 IMAD.MOV.U32 R3, RZ, RZ, R35 ;  /* 0x000000ffff038224 */ /* 0x001fc400078e0023 */
[----:B------:R-:W2:Y:S01]  /*1e480*/  LDL R35, [R1+0x3ac] ;  /* 0x0003ac0001237983 */ /* 0x000ea20000100800 */
[----:B----4-:R-:W-:-:S03]  /*1e490*/  @!P0 IMAD.MOV.U32 R2, RZ, RZ, R26 ;  /* 0x000000ffff028224 */ /* 0x010fc600078e001a */
[----:B------:R-:W4:Y:S04]  /*1e4a0*/  LDL R26, [R1+0x3b0] ;  /* 0x0003b000011a7983 */ /* 0x000f280000100800 */
[----:B------:R0:W4:Y:S02]  /*1e4b0*/  @!P0 LDG.E.U8 R56, desc[UR16][R2.64] ;  /* 0x0000001002388981 */ /* 0x000124000c1e1100 */
[----:B0-----:R-:W-:Y:S02]  /*1e4c0*/  @!P0 IMAD.MOV.U32 R2, RZ, RZ, R48 ;  /* 0x000000ffff028224 */ /* 0x001fe400078e0030 */
[----:B------:R-:W-:-:S05]  /*1e4d0*/  @!P0 IMAD.MOV.U32 R3, RZ, RZ, R50 ;  /* 0x000000ffff038224 */ /* 0x000fca00078e0032 */
        /* <DEDUP_REMOVED lines=20> */
[----:B------:R-:W-:-:S05]  /*1e620*/  @!P0 IMAD.MOV.U32 R3, RZ, RZ, R46 ;  /* 0x000000ffff038224 */ /* 0x000fca00078e002e */
[----:B------:R2:W3:Y:S01]  /*1e630*/  @!P0 LDG.E.U8 R248, desc[UR16][R2.64] ;  /* 0x0000001002f88981 */ /* 0x0004e2000c1e1100 */
[----:B------:R-:W-:Y:S01]  /*1e640*/  PRMT R247, RZ, 0x7610, R247 ;  /* 0x00007610fff77816 */ /* 0x000fe200000000f7 */
[----:B--2---:R-:W-:Y:S02]  /*1e650*/  @!P0 IMAD.MOV.U32 R2, RZ, RZ, R25 ;  /* 0x000000ffff028224 */ /* 0x004fe400078e0019 */
[----:B------:R-:W2:Y:S01]  /*1e660*/  LDL R25, [R1+0x2b0] ;  /* 0x0002b00001197983 */ /* 0x000ea20000100800 */
[----:B------:R-:W-:Y:S01]  /*1e670*/  @!P0 IMAD.MOV.U32 R3, RZ, RZ, R39 ;  /* 0x000000ffff038224 */ /* 0x000fe200078e0027 */
[----:B------:R-:W-:-:S04]  /*1e680*/  PRMT R246, RZ, 0x7610, R246 ;  /* 0x00007610fff67816 */ /* 0x000fc800000000f6 */
[----:B------:R0:W2:Y:S02]  /*1e690*/  @!P0 LDG.E.U8 R247, desc[UR16][R2.64] ;  /* 0x0000001002f78981 */ /* 0x0000a4000c1e1100 */
[----:B0-----:R-:W-:Y:S02]  /*1e6a0*/  @!P0 IMAD.MOV.U32 R2, RZ, RZ, R34 ;  /* 0x000000ffff028224 */ /* 0x001fe400078e0022 */
[----:B------:R-:W-:Y:S01]  /*1e6b0*/  @!P0 IMAD.MOV.U32 R3, RZ, RZ, R38 ;  /* 0x000000ffff038224 */ /* 0x000fe200078e0026 */
[----:B------:R-:W2:Y:S04]  /*1e6c0*/  LDL.LU R34, [R1+0x2ac] ;  /* 0x0002ac0001227983 */ /* 0x000ea80000300800 */
[----:B------:R-:W2:Y:S04]  /*1e6d0*/  LDL R45, [R1+0x9f0] ;  /* 0x0009f000012d7983 */ /* 0x000ea80000100800 */
[----:B------:R-:W2:Y:S04]  /*1e6e0*/  LDL R39, [R1+0xdf0] ;  /* 0x000df00001277983 */ /* 0x000ea80000100800 */
[----:B------:R0:W2:Y:S04]  /*1e6f0*/  @!P0 LDG.E.U8 R246, desc[UR16][R2.64] ;  /* 0x0000001002f68981 */ /* 0x0000a8000c1e1100 */
[----:B------:R-:W2:Y:S04]  /*1e700*/  LDL.LU R51, [R1+0x230] ;  /* 0x0002300001337983 */ /* 0x000ea80000300800 */
[----:B------:R-:W2:Y:S01]  /*1e710*/  LDL.LU R46, [R1+0x26c] ;  /* 0x00026c00012e7983 */ /* 0x000ea20000300800 */
[----:B0-----:R-:W-:-:S03]  /*1e720*/  @!P0 IMAD.MOV.U32 R3, RZ, RZ, R35 ;  /* 0x000000ffff038224 */ /* 0x001fc600078e0023 */
[----:B------:R-:W2:Y:S01]  /*1e730*/  LDL.LU R35, [R1+0x270] ;  /* 0x0002700001237983 */ /* 0x000ea20000300800 */
[----:B----4-:R-:W-:-:S03]  /*1e740*/  @!P0 IMAD.MOV.U32 R2, RZ, RZ, R26 ;  /* 0x000000ffff028224 */ /* 0x010fc600078e001a */
[----:B------:R-:W4:Y:S01]  /*1e750*/  LDL.LU R26, [R1+0x22c] ;  /* 0x00022c00011a7983 */ /* 0x000f220000300800 */
[----:B------:R-:W-:Y:S02]  /*1e760*/  PRMT R245, RZ, 0x7610, R245 ;  /* 0x00007610fff57816 */ /* 0x000fe400000000f5 */
[----:B------:R-:W-:Y:S01]  /*1e770*/  PRMT R244, RZ, 0x7610, R244 ;  /* 0x00007610fff47816 */ /* 0x000fe200000000f4 */
[----:B------:R-:W4:Y:S04]  /*1e780*/  LDL R38, [R1+0xd7c] ;  /* 0x000d7c0001267983 */ /* 0x000f280000100800 */
[----:B------:R3:W4:Y:S01]  /*1e790*/  @!P0 LDG.E.U8 R245, desc[UR16][R2.64] ;  /* 0x0000001002f58981 */ /* 0x000722000c1e1100 */
[----:B------:R-:W-:-:S03]  /*1e7a0*/  PRMT R243, RZ, 0x7610, R243 ;  /* 0x00007610fff37816 */ /* 0x000fc600000000f3 */
[----:B------:R-:W4:Y:S04]  /*1e7b0*/  LDL R50, [R1+0xd3c] ;  /* 0x000d3c0001327983 */ /* 0x000f280000100800 */
[----:B------:R-:W4:Y:S01]  /*1e7c0*/  LDL R48, [R1+0xd40] ;  /* 0x000d400001307983 */ /* 0x000f220000100800 */
[----:B------:R-:W-:Y:S02]  /*1e7d0*/  PRMT R242, RZ, 0x7610, R242 ;  /* 0x00007610fff27816 */ /* 0x000fe400000000f2 */
[----:B------:R-:W-:Y:S01]  /*1e7e0*/  PRMT R241, RZ, 0x7610, R241 ;  /* 0x00007610fff17816 */ /* 0x000fe200000000f1 */
[----:B------:R-:W4:Y:S01]  /*1e7f0*/  LDL R72, [R1+0xc7c] ;  /* 0x000c7c0001487983 */ /* 0x000f220000100800 */
[----:B------:R-:W-:Y:S02]  /*1e800*/  PRMT R240, RZ, 0x7610, R240 ;  /* 0x00007610fff07816 */ /* 0x000fe400000000f0 */
[----:B------:R-:W-:Y:S01]  /*1e810*/  PRMT R239, RZ, 0x7610, R239 ;  /* 0x00007610ffef7816 */ /* 0x000fe200000000ef */
[----:B------:R-:W4:Y:S01]  /*1e820*/  LDL R54, [R1+0xc80] ;  /* 0x000c800001367983 */ /* 0x000f220000100800 */
[----:B------:R-:W-:-:S02]  /*1e830*/  PRMT R238, RZ, 0x7610, R238 ;  /* 0x00007610ffee7816 */ /* 0x000fc400000000ee */
[----:B------:R-:W-:Y:S01]  /*1e840*/  PRMT R237, RZ, 0x7610, R237 ;  /* 0x00007610ffed7816 */ /* 0x000fe200000000ed */
[----:B------:R-:W4:Y:S01]  /*1e850*/  LDL R53, [R1+0xb7c] ;  /* 0x000b7c0001357983 */ /* 0x000f220000100800 */
[----:B---3--:R-:W-:-:S03]  /*1e860*/  @!P0 IMAD.MOV.U32 R2, RZ, RZ, R33 ;  /* 0x000000ffff028224 */ /* 0x008fc600078e0021 */
[----:B------:R-:W3:Y:S01]  /*1e870*/  LDL R33, [R1+0xdc0] ;  /* 0x000dc00001217983 */ /* 0x000ee20000100800 */
[----:B------:R-:W-:-:S03]  /*1e880*/  @!P0 IMAD.MOV.U32 R3, RZ, RZ, R36 ;  /* 0x000000ffff038224 */ /* 0x000fc600078e0024 */
[----:B------:R-:W3:Y:S04]  /*1e890*/  LDL R36, [R1+0xdbc] ;  /* 0x000dbc0001247983 */ /* 0x000ee80000100800 */
[----:B------:R0:W3:Y:S01]  /*1e8a0*/  @!P0 LDG.E.U8 R244, desc[UR16][R2.64] ;  /* 0x0000001002f48981 */ /* 0x0000e2000c1e1100 */
[----:B------:R-:W-:Y:S02]  /*1e8b0*/  PRMT R236, RZ, 0x7610, R236 ;  /* 0x00007610ffec7816 */ /* 0x000fe400000000ec */
[----:B------:R-:W-:Y:S01]  /*1e8c0*/  PRMT R235, RZ, 0x7610, R235 ;  /* 0x00007610ffeb7816 */ /* 0x000fe200000000eb */
[----:B------:R-:W3:Y:S01]  /*1e8d0*/  LDL R52, [R1+0xb80] ;  /* 0x000b800001347983 */ /* 0x000ee20000100800 */
[----:B------:R-:W-:Y:S02]  /*1e8e0*/  PRMT R234, RZ, 0x7610, R234 ;  /* 0x00007610ffea7816 */ /* 0x000fe400000000ea */
[----:B------:R-:W-:Y:S01]  /*1e8f0*/  PRMT R233, RZ, 0x7610, R233 ;  /* 0x00007610ffe97816 */ /* 0x000fe200000000e9 */
[----:B------:R-:W3:Y:S01]  /*1e900*/  LDL R77, [R1+0x564] ;  /* 0x00056400014d7983 */ /* 0x000ee20000100800 */
[----:B0-----:R-:W-:-:S03]  /*1e910*/  @!P0 IMAD.MOV.U32 R2, RZ, RZ, R24 ;  /* 0x000000ffff028224 */ /* 0x001fc600078e0018 */
[----:B------:R-:W3:Y:S01]  /*1e920*/  LDL R24, [R1+0xd80] ;  /* 0x000d800001187983 */ /* 0x000ee20000100800 */
[----:B------:R-:W-:-:S03]  /*1e930*/  @!P0 IMAD.MOV.U32 R3, RZ, RZ, R37 ;  /* 0x000000ffff038224 */ /* 0x000fc600078e0025 */
[----:B------:R-:W3:Y:S04]  /*1e940*/  LDL R37, [R1+0xcfc] ;  /* 0x000cfc0001257983 */ /* 0x000ee80000100800 */
[----:B------:R0:W3:Y:S01]  /*1e950*/  @!P0 LDG.E.U8 R243, desc[UR16][R2.64] ;  /* 0x0000001002f38981 */ /* 0x0000e2000c1e1100 */
[----:B------:R-:W-:Y:S02]  /*1e960*/  PRMT R232, RZ, 0x7610, R232 ;  /* 0x00007610ffe87816 */ /* 0x000fe400000000e8 */
[----:B------:R-:W-:Y:S01]  /*1e970*/  PRMT R231, RZ, 0x7610, R231 ;  /* 0x00007610ffe77816 */ /* 0x000fe200000000e7 */
[----:B------:R-:W3:Y:S01]  /*1e980*/  LDL R75, [R1+0x568] ;  /* 0x00056800014b7983 */ /* 0x000ee20000100800 */
[----:B0-----:R-:W-:-:S03]  /*1e990*/  @!P0 IMAD.MOV.U32 R2, RZ, RZ, R29 ;  /* 0x000000ffff028224 */ /* 0x001fc600078e001d */
[----:B------:R-:W3:Y:S01]  /*1e9a0*/  LDL R29, [R1+0xd00] ;  /* 0x000d0000011d7983 */ /* 0x000ee20000100800 */
[----:B------:R-:W-:-:S03]  /*1e9b0*/  @!P0 IMAD.MOV.U32 R3, RZ, RZ, R31 ;  /* 0x000000ffff038224 */ /* 0x000fc600078e001f */
[----:B------:R-:W3:Y:S04]  /*1e9c0*/  LDL R31, [R1+0xcbc] ;  /* 0x000cbc00011f7983 */ /* 0x000ee80000100800 */
[----:B------:R2:W3:Y:S02]  /*1e9d0*/  @!P0 LDG.E.U8 R242, desc[UR16][R2.64] ;  /* 0x0000001002f28981 */ /* 0x0004e4000c1e1100 */
[----:B--2---:R-:W-:Y:S02]  /*1e9e0*/  @!P0 IMAD.MOV.U32 R2, RZ, RZ, R25 ;  /* 0x000000ffff028224 */ /* 0x004fe400078e0019 */
[----:B------:R-:W2:Y:S01]  /*1e9f0*/  LDL R25, [R1+0xcc0] ;  /* 0x000cc00001197983 */ /* 0x000ea20000100800 */
[----:B------:R-:W-:-:S05]  /*1ea00*/  @!P0 IMAD.MOV.U32 R3, RZ, RZ, R34 ;  /* 0x000000ffff038224 */ /* 0x000fca00078e0022 */
[----:B------:R0:W2:Y:S02]  /*1ea10*/  @!P0 LDG.E.U8 R241, desc[UR16][R2.64] ;  /* 0x0000001002f18981 */ /* 0x0000a4000c1e1100 */
[----:B0-----:R-:W-:Y:S02]  /*1ea20*/  @!P0 IMAD.MOV.U32 R3, RZ, RZ, R46 ;  /* 0x000000ffff038224 */ /* 0x001fe400078e002e */
[----:B------:R-:W-:-:S05]  /*1ea30*/  @!P0 IMAD.MOV.U32 R2, RZ, RZ, R35 ;  /* 0x000000ffff028224 */ /* 0x000fca00078e0023 */
[----:B------:R0:W2:Y:S02]  /*1ea40*/  @!P0 LDG.E.U8 R240, desc[UR16][R2.64] ;  /* 0x0000001002f08981 */ /* 0x0000a4000c1e1100 */
[----:B0-----:R-:W-:Y:S02]  /*1ea50*/  @!P0 IMAD.MOV.U32 R2, RZ, RZ, R51 ;  /* 0x000000ffff028224 */ /* 0x001fe400078e0033 */
[----:B----4-:R-:W-:-:S05]  /*1ea60*/  @!P0 IMAD.MOV.U32 R3, RZ, RZ, R26 ;  /* 0x000000ffff038224 */ /* 0x010fca00078e001a */
[----:B------:R0:W4:Y:S02]  /*1ea70*/  @!P0 LDG.E.U8 R239, desc[UR16][R2.64] ;  /* 0x0000001002ef8981 */ /* 0x000124000c1e1100 */
[----:B0-----:R-:W-:Y:S02]  /*1ea80*/  @!P0 IMAD.MOV.U32 R2, RZ, RZ, R39 ;  /* 0x000000ffff028224 */ /* 0x001fe400078e0027 */
[----:B------:R-:W-:Y:S01]  /*1ea90*/  @!P0 IMAD.MOV.U32 R3, RZ, RZ, R45 ;  /* 0x000000ffff038224 */ /* 0x000fe200078e002d */
[----:B------:R-:W4:Y:S04]  /*1eaa0*/  LDL R39, [R1+0xc40] ;  /* 0x000c400001277983 */ /* 0x000f280000100800 */
[----:B------:R-:W4:Y:S04]  /*1eab0*/  LDL R45, [R1+0xc3c] ;  /* 0x000c3c00012d7983 */ /* 0x000f280000100800 */
[----:B------:R3:W4:Y:S02]  /*1eac0*/  @!P0 LDG.E.U8 R238, desc[UR16][R2.64] ;  /* 0x0000001002ee8981 */ /* 0x000724000c1e1100 */
[----:B---3--:R-:W-:-:S02]  /*1ead0*/  @!P0 IMAD.MOV.U32 R2, RZ, RZ, R33 ;  /* 0x000000ffff028224 */ /* 0x008fc400078e0021 */
[----:B------:R-:W-:Y:S01]  /*1eae0*/  @!P0 IMAD.MOV.U32 R3, RZ, RZ, R36 ;  /* 0x000000ffff038224 */ /* 0x000fe200078e0024 */
[----:B------:R-:W3:Y:S04]  /*1eaf0*/  LDL R33, [R1+0xc00] ;  /* 0x000c000001217983 */ /* 0x000ee80000100800 */
[----:B------:R-:W3:Y:S04]  /*1eb00*/  LDL R36, [R1+0xbfc] ;  /* 0x000bfc0001247983 */ /* 0x000ee80000100800 */
[----:B------:R0:W3:Y:S02]  /*1eb10*/  @!P0 LDG.E.U8 R237, desc[UR16][R2.64] ;  /* 0x0000001002ed8981 */ /* 0x0000e4000c1e1100 */
[----:B0-----:R-:W-:-:S02]  /*1eb20*/  @!P0 IMAD.MOV.U32 R2, RZ, RZ, R24 ;  /* 0x000000ffff028224 */ /* 0x001fc400078e0018 */
[----:B------:R-:W3:Y:S01]  /*1eb30*/  LDL R24, [R1+0xbc0] ;  /* 0x000bc00001187983 */ /* 0x000ee20000100800 */
[----:B------:R-:W-:-:S03]  /*1eb40*/  @!P0 IMAD.MOV.U32 R3, RZ, RZ, R38 ;  /* 0x000000ffff038224 */ /* 0x000fc600078e0026 */
[----:B------:R-:W3:Y:S04]  /*1eb50*/  LDL R38, [R1+0xbbc] ;  /* 0x000bbc0001267983 */ /* 0x000ee80000100800 */
[----:B------:R0:W3:Y:S02]  /*1eb60*/  @!P0 LDG.E.U8 R236, desc[UR16][R2.64] ;  /* 0x0000001002ec8981 */ /* 0x0000e4000c1e1100 */
[----:B0-----:R-:W-:Y:S02]  /*1eb70*/  @!P0 IMAD.MOV.U32 R2, RZ, RZ, R48 ;  /* 0x000000ffff028224 */ /* 0x001fe400078e0030 */
[----:B------:R-:W-:Y:S01]  /*1eb80*/  @!P0 IMAD.MOV.U32 R3, RZ, RZ, R50 ;  /* 0x000000ffff038224 */ /* 0x000fe200078e0032 */
[----:B------:R-:W3:Y:S04]  /*1eb90*/  LDL R48, [R1+0xb00] ;  /* 0x000b000001307983 */ /* 0x000ee80000100800 */
[----:B------:R0:W3:Y:S04]  /*1eba0*/  @!P0 LDG.E.U8 R235, desc[UR16][R2.64] ;  /* 0x0000001002eb8981 */ /* 0x0000e8000c1e1100 */
[----:B------:R-:W3:Y:S01]  /*1ebb0*/  LDL R50, [R1+0xafc] ;  /* 0x000afc0001327983 */ /* 0x000ee20000100800 */
[----:B0-----:R-:W-:-:S02]  /*1ebc0*/  @!P0 IMAD.MOV.U32 R2, RZ, RZ, R29 ;  /* 0x000000ffff028224 */ /* 0x001fc400078e001d */
[----:B------:R-:W-:Y:S01]  /*1ebd0*/  @!P0 IMAD.MOV.U32 R3, RZ, RZ, R37 ;  /* 0x000000ffff038224 */ /* 0x000fe200078e0025 */
[----:B------:R-:W3:Y:S04]  /*1ebe0*/  LDL R29, [R1+0xb40] ;  /* 0x000b4000011d7983 */ /* 0x000ee80000100800 */
[----:B------:R-:W3:Y:S04]  /*1ebf0*/  LDL R37, [R1+0xb3c] ;  /* 0x000b3c0001257983 */ /* 0x000ee80000100800 */
[----:B------:R0:W3:Y:S02]  /*1ec00*/  @!P0 LDG.E.U8 R234, desc[UR16][R2.64] ;  /* 0x0000001002ea8981 */ /* 0x0000e4000c1e1100 */
[----:B0-----:R-:W-:-:S02]  /*1ec10*/  @!P0 IMAD.MOV.U32 R3, RZ, RZ, R31 ;  /* 0x000000ffff038224 */ /* 0x001fc400078e001f */
[----:B------:R-:W3:Y:S01]  /*1ec20*/  LDL R31, [R1+0xabc] ;  /* 0x000abc00011f7983 */ /* 0x000ee20000100800 */
[----:B--2---:R-:W-:-:S03]  /*1ec30*/  @!P0 IMAD.MOV.U32 R2, RZ, RZ, R25 ;  /* 0x000000ffff028224 */ /* 0x004fc600078e0019 */
[----:B------:R-:W2:Y:S04]  /*1ec40*/  LDL R25, [R1+0xac0] ;  /* 0x000ac00001197983 */ /* 0x000ea80000100800 */
[----:B------:R0:W2:Y:S02]  /*1ec50*/  @!P0 LDG.E.U8 R233, desc[UR16][R2.64] ;  /* 0x0000001002e98981 */ /* 0x0000a4000c1e1100 */
[----:B0-----:R-:W-:Y:S02]  /*1ec60*/  @!P0 IMAD.MOV.U32 R2, RZ, RZ, R54 ;  /* 0x000000ffff028224 */ /* 0x001fe400078e0036 */
[----:B------:R-:W-:Y:S01]  /*1ec70*/  @!P0 IMAD.MOV.U32 R3, RZ, RZ, R72 ;  /* 0x000000ffff038224 */ /* 0x000fe200078e0048 */
[----:B------:R-:W-:Y:S01]  /*1ec80*/  PRMT R230, RZ, 0x7610, R230 ;  /* 0x00007610ffe67816 */ /* 0x000fe200000000e6 */
[----:B------:R-:W2:Y:S04]  /*1ec90*/  LDL R72, [R1+0x4e4] ;  /* 0x0004e40001487983 */ /* 0x000ea80000100800 */
[----:B------:R4:W2:Y:S01]  /*1eca0*/  @!P0 LDG.E.U8 R232, desc[UR16][R2.64] ;  /* 0x0000001002e88981 */ /* 0x0008a2000c1e1100 */
[----:B------:R-:W-:-:S02]  /*1ecb0*/  PRMT R229, RZ, 0x7610, R229 ;  /* 0x00007610ffe57816 */ /* 0x000fc400000000e5 */
[----:B------:R-:W-:Y:S01]  /*1ecc0*/  PRMT R228, RZ, 0x7610, R228 ;  /* 0x00007610ffe47816 */ /* 0x000fe200000000e4 */
[----:B------:R-:W2:Y:S01]  /*1ecd0*/  LDL R54, [R1+0x4e8] ;  /* 0x0004e80001367983 */ /* 0x000ea20000100800 */
[----:B----4-:R-:W-:-:S03]  /*1ece0*/  @!P0 IMAD.MOV.U32 R2, RZ, RZ, R39 ;  /* 0x000000ffff028224 */ /* 0x010fc600078e0027 */
[----:B------:R-:W4:Y:S01]  /*1ecf0*/  LDL R39, [R1+0xa80] ;  /* 0x000a800001277983 */ /* 0x000f220000100800 */
[----:B------:R-:W-:-:S03]  /*1ed00*/  @!P0 IMAD.MOV.U32 R3, RZ, RZ, R45 ;  /* 0x000000ffff038224 */ /* 0x000fc600078e002d */
        /* <DEDUP_REMOVED lines=13> */
[----:B0-----:R-:W-:Y:S02]  /*1ede0*/  @!P0 IMAD.MOV.U32 R2, RZ, RZ, R52 ;  /* 0x000000ffff028224 */ /* 0x001fe400078e0034 */
[----:B------:R-:W-:Y:S01]  /*1edf0*/  @!P0 IMAD.MOV.U32 R3, RZ, RZ, R53 ;  /* 0x000000ffff038224 */ /* 0x000fe200078e0035 */
[----:B------:R-:W-:Y:S01]  /*1ee00*/  PRMT R226, RZ, 0x7610, R226 ;  /* 0x00007610ffe27816 */ /* 0x000fe200000000e2 */
[----:B------:R-:W3:Y:S04]  /*1ee10*/  LDL R53, [R1+0x4a4] ;  /* 0x0004a40001357983 */ /* 0x000ee80000100800 */
[----:B------:R0:W3:Y:S01]  /*1ee20*/  @!P0 LDG.E.U8 R228, desc[UR16][R2.64] ;  /* 0x0000001002e48981 */ /* 0x0000e2000c1e1100 */
[----:B------:R-:W-:-:S02]  /*1ee30*/  PRMT R225, RZ, 0x7610, R225 ;  /* 0x00007610ffe17816 */ /* 0x000fc400000000e1 */
[----:B------:R-:W-:Y:S01]  /*1ee40*/  PRMT R224, RZ, 0x7610, R224 ;  /* 0x00007610ffe07816 */ /* 0x000fe200000000e0 */
[----:B------:R-:W3:Y:S01]  /*1ee50*/  LDL R52, [R1+0x4a8] ;  /* 0x0004a80001347983 */ /* 0x000ee20000100800 */
[----:B0-----:R-:W-:-:S03]  /*1ee60*/  @!P0 IMAD.MOV.U32 R2, RZ, RZ, R29 ;  /* 0x000000ffff028224 */ /* 0x001fc600078e001d */
[----:B------:R-:W3:Y:S01]  /*1ee70*/  LDL R29, [R1+0x5a8] ;  /* 0x0005a800011d7983 */ /* 0x000ee20000100800 */
[----:B------:R-:W-:-:S03]  /*1ee80*/  @!P0 IMAD.MOV.U32 R3, RZ, RZ, R37 ;  /* 0x000000ffff038224 */ /* 0x000fc600078e0025 */
[----:B------:R-:W3:Y:S04]  /*1ee90*/  LDL R37, [R1+0x5a4] ;  /* 0x0005a40001257983 */ /* 0x000ee80000100800 */
[----:B------:R0:W3:Y:S02]  /*1eea0*/  @!P0 LDG.E.U8 R227, desc[UR16][R2.64] ;  /* 0x0000001002e38981 */ /* 0x0000e4000c1e1100 */
[----:B0-----:R-:W-:Y:S02]  /*1eeb0*/  @!P0 IMAD.MOV.U32 R2, RZ, RZ, R48 ;  /* 0x000000ffff028224 */ /* 0x001fe400078e0030 */
[----:B------:R-:W-:Y:S01]  /*1eec0*/  @!P0 IMAD.MOV.U32 R3, RZ, RZ, R50 ;  /* 0x000000ffff038224 */ /* 0x000fe200078e0032 */
[----:B------:R-:W-:Y:S01]  /*1eed0*/  PRMT R223, RZ, 0x7610, R223 ;  /* 0x00007610ffdf7816 */ /* 0x000fe200000000df */
[----:B------:R-:W3:Y:S04]  /*1eee0*/  LDL R50, [R1+0x424] ;  /* 0x0004240001327983 */ /* 0x000ee80000100800 */
[----:B------:R0:W3:Y:S01]  /*1eef0*/  @!P0 LDG.E.U8 R226, desc[UR16][R2.64] ;  /* 0x0000001002e28981 */ /* 0x0000e2000c1e1100 */
[----:B------:R-:W-:-:S03]  /*1ef00*/  PRMT R222, RZ, 0x7610, R222 ;  /* 0x00007610ffde7816 */ /* 0x000fc600000000de */
[----:B------:R-:W3:Y:S01]  /*1ef10*/  LDL R48, [R1+0x3e4] ;  /* 0x0003e40001307983 */ /* 0x000ee20000100800 */
[----:B0-----:R-:W-:-:S03]  /*1ef20*/  @!P0 IMAD.MOV.U32 R3, RZ, RZ, R31 ;  /* 0x000000ffff038224 */ /* 0x001fc600078e001f */
[----:B------:R-:W3:Y:S01]  /*1ef30*/  LDL R31, [R1+0x524] ;  /* 0x00052400011f7983 */ /* 0x000ee20000100800 */
[----:B--2---:R-:W-:-:S03]  /*1ef40*/  @!P0 IMAD.MOV.U32 R2, RZ, RZ, R25 ;  /* 0x000000ffff028224 */ /* 0x004fc600078e0019 */
[----:B------:R-:W2:Y:S04]  /*1ef50*/  LDL R25, [R1+0x528] ;  /* 0x0005280001197983 */ /* 0x000ea80000100800 */
[----:B------:R4:W2:Y:S02]  /*1ef60*/  @!P0 LDG.E.U8 R225, desc[UR16][R2.64] ;  /* 0x0000001002e18981 */ /* 0x0008a4000c1e1100 */
[----:B----4-:R-:W-:Y:S01]  /*1ef70*/  @!P0 IMAD.MOV.U32 R2, RZ, RZ, R39 ;  /* 0x000000ffff028224 */ /* 0x010fe200078e0027 */
[----:B------:R-:W-:Y:S01]  /*1ef80*/  PRMT R221, RZ, 0x7610, R221 ;  /* 0x00007610ffdd7816 */ /* 0x000fe200000000dd */
[----:B------:R-:W4:Y:S01]  /*1ef90*/  LDL R39, [R1+0x3a4] ;  /* 0x0003a40001277983 */ /* 0x000f220000100800 */
[----:B------:R-:W-:-:S03]  /*1efa0*/  @!P0 IMAD.MOV.U32 R3, RZ, RZ, R45 ;  /* 0x000000ffff038224 */ /* 0x000fc600078e002d */
[----:B------:R-:W4:Y:S04]  /*1efb0*/  LDL R45, [R1+0x3e8] ;  /* 0x0003e800012d7983 */ /* 0x000f280000100800 */
[----:B------:R3:W4:Y:S02]  /*1efc0*/  @!P0 LDG.E.U8 R224, desc[UR16][R2.64] ;  /* 0x0000001002e08981 */ /* 0x000724000c1e1100 */
[----:B---3--:R-:W-:Y:S02]  /*1efd0*/  @!P0 IMAD.MOV.U32 R2, RZ, RZ, R33 ;  /* 0x000000ffff028224 */ /* 0x008fe400078e0021 */
[----:B------:R-:W3:Y:S01]  /*1efe0*/  LDL R33, [R1+0x468] ;  /* 0x0004680001217983 */ /* 0x000ee20000100800 */
[----:B------:R-:W-:-:S03]  /*1eff0*/  @!P0 IMAD.MOV.U32 R3, RZ, RZ, R36 ;  /* 0x000000ffff038224 */ /* 0x000fc600078e0024 */
[----:B------:R-:W4:Y:S04]  /*1f000*/  LDL R36, [R1+0x464] ;  /* 0x0004640001247983 */ /* 0x000f280000100800 */
[----:B------:R0:W4:Y:S02]  /*1f010*/  @!P0 LDG.E.U8 R223, desc[UR16][R2.64] ;  /* 0x0000001002df8981 */ /* 0x000124000c1e1100 */
[----:B0-----:R-:W-:Y:S02]  /*1f020*/  @!P0 IMAD.MOV.U32 R2, RZ, RZ, R24 ;  /* 0x000000ffff028224 */ /* 0x001fe400078e0018 */
[----:B------:R-:W4:Y:S01]  /*1f030*/  LDL R24, [R1+0x428] ;  /* 0x0004280001187983 */ /* 0x000f220000100800 */
[----:B------:R-:W-:Y:S01]  /*1f040*/  @!P0 IMAD.MOV.U32 R3, RZ, RZ, R38 ;  /* 0x000000ffff038224 */ /* 0x000fe200078e0026 */
[----:B------:R-:W-:-:S02]  /*1f050*/  PRMT R220, RZ, 0x7610, R220 ;  /* 0x00007610ffdc7816 */ /* 0x000fc400000000dc */
[----:B------:R-:W4:Y:S04]  /*1f060*/  LDL R38, [R1+0x364] ;  /* 0x0003640001267983 */ /* 0x000f280000100800 */
[----:B------:R0:W4:Y:S02]  /*1f070*/  @!P0 LDG.E.U8 R222, desc[UR16][R2.64] ;  /* 0x0000001002de8981 */ /* 0x000124000c1e1100 */
[----:B0-----:R-:W-:Y:S02]  /*1f080*/  @!P0 IMAD.MOV.U32 R2, RZ, RZ, R29 ;  /* 0x000000ffff028224 */ /* 0x001fe400078e001d */
[----:B------:R-:W4:Y:S01]  /*1f090*/  LDL R29, [R1+0x3a8] ;  /* 0x0003a800011d7983 */ /* 0x000f220000100800 */
[----:B------:R-:W-:-:S03]  /*1f0a0*/  @!P0 IMAD.MOV.U32 R3, RZ, RZ, R37 ;  /* 0x000000ffff038224 */ /* 0x000fc600078e0025 */
[----:B------:R-:W4:Y:S04]  /*1f0b0*/  LDL R37, [R1+0x368] ;  /* 0x0003680001257983 */ /* 0x000f280000100800 */
[----:B------:R0:W4:Y:S02]  /*1f0c0*/  @!P0 LDG.E.U8 R221, desc[UR16][R2.64] ;  /* 0x0000001002dd8981 */ /* 0x000124000c1e1100 */
[----:B0-----:R-:W-:Y:S02]  /*1f0d0*/  @!P0 IMAD.MOV.U32 R2, RZ, RZ, R75 ;  /* 0x000000ffff028224 */ /* 0x001fe400078e004b */
[----:B------:R-:W-:-:S05]  /*1f0e0*/  @!P0 IMAD.MOV.U32 R3, RZ, RZ, R77 ;  /* 0x000000ffff038224 */ /* 0x000fca00078e004d */
[----:B------:R0:W4:Y:S02]  /*1f0f0*/  @!P0 LDG.E.U8 R220, desc[UR16][R2.64] ;  /* 0x0000001002dc8981 */ /* 0x000124000c1e1100 */
[----:B0-----:R-:W-:Y:S02]  /*1f100*/  @!P0 IMAD.MOV.U32 R3, RZ, RZ, R31 ;  /* 0x000000ffff038224 */ /* 0x001fe400078e001f */
[----:B------:R-:W4:Y:S01]  /*1f110*/  LDL R31, [R1+0x324] ;  /* 0x00032400011f7983 */ /* 0x000f220000100800 */
[----:B--2---:R-:W-:-:S03]  /*1f120*/  @!P0 IMAD.MOV.U32 R2, RZ, RZ, R25 ;  /* 0x000000ffff028224 */ /* 0x004fc600078e0019 */
[----:B------:R-:W2:Y:S01]  /*1f130*/  LDL R25, [R1+0x328] ;  /* 0x0003280001197983 */ /* 0x000ea20000100800 */
[----:B------:R-:W-:Y:S02]  /*1f140*/  PRMT R219, RZ, 0x7610, R219 ;  /* 0x00007610ffdb7816 */ /* 0x000fe400000000db */
[----:B------:R-:W-:-:S04]  /*1f150*/  PRMT R218, RZ, 0x7610, R218 ;  /* 0x00007610ffda7816 */ /* 0x000fc800000000da */
[----:B------:R0:W2:Y:S01]  /*1f160*/  @!P0 LDG.E.U8 R219, desc[UR16][R2.64] ;  /* 0x0000001002db8981 */ /* 0x0000a2000c1e1100 */
[----:B------:R-:W-:Y:S01]  /*1f170*/  PRMT R217, RZ, 0x7610, R217 ;  /* 0x00007610ffd97816 */ /* 0x000fe200000000d9 */
[----:B0-----:R-:W-:Y:S02]  /*1f180*/  @!P0 IMAD.MOV.U32 R2, RZ, RZ, R54 ;  /* 0x000000ffff028224 */ /* 0x001fe400078e0036 */
[----:B------:R-:W-:-:S05]  /*1f190*/  @!P0 IMAD.MOV.U32 R3, RZ, RZ, R72 ;  /* 0x000000ffff038224 */ /* 0x000fca00078e0048 */
[----:B------:R0:W2:Y:S01]  /*1f1a0*/  @!P0 LDG.E.U8 R218, desc[UR16][R2.64] ;  /* 0x0000001002da8981 */ /* 0x0000a2000c1e1100 */
[----:B------:R-:W-:Y:S01]  /*1f1b0*/  PRMT R216, RZ, 0x7610, R216 ;  /* 0x00007610ffd87816 */ /* 0x000fe200000000d8 */
[----:B0-----:R-:W-:Y:S02]  /*1f1c0*/  @!P0 IMAD.MOV.U32 R2, RZ, RZ, R52 ;  /* 0x000000ffff028224 */ /* 0x001fe400078e0034 */
[----:B------:R-:W-:-:S05]  /*1f1d0*/  @!P0 IMAD.MOV.U32 R3, RZ, RZ, R53 ;  /* 0x000000ffff038224 */ /* 0x000fca00078e0035 */
[----:B------:R3:W2:Y:S02]  /*1f1e0*/  @!P0 LDG.E.U8 R217, desc[UR16][R2.64] ;  /* 0x0000001002d98981 */ /* 0x0006a4000c1e1100 */
[----:B---3--:R-:W-:Y:S02]  /*1f1f0*/  @!P0 IMAD.MOV.U32 R2, RZ, RZ, R33 ;  /* 0x000000ffff028224 */ /* 0x008fe400078e0021 */
[----:B------:R-:W3:Y:S01]  /*1f200*/  LDL R33, [R1+0x2e8] ;  /* 0x0002e80001217983 */ /* 0x000ee20000100800 */
[----:B----4-:R-:W-:-:S03]  /*1f210*/  @!P0 IMAD.MOV.U32 R3, RZ, RZ, R36 ;  /* 0x000000ffff038224 */ /* 0x010fc600078e0024 */
[----:B------:R-:W4:Y:S04]  /*1f220*/  LDL R36, [R1+0x2e4] ;  /* 0x0002e40001247983 */ /* 0x000f280000100800 */
[----:B------:R0:W4:Y:S02]  /*1f230*/  @!P0 LDG.E.U8 R216, desc[UR16][R2.64] ;  /* 0x0000001002d88981 */ /* 0x000124000c1e1100 */
[----:B0-----:R-:W-:Y:S02]  /*1f240*/  @!P0 IMAD.MOV.U32 R2, RZ, RZ, R24 ;  /* 0x000000ffff028224 */ /* 0x001fe400078e0018 */
        /* <DEDUP_REMOVED lines=11> */
[----:B------:R-:W-:Y:S02]  /*1f300*/  @!P0 IMAD.MOV.U32 R2, RZ, RZ, R29 ;  /* 0x000000ffff028224 */ /* 0x000fe400078e001d */
[----:B------:R-:W4:Y:S04]  /*1f310*/  LDL.LU R29, [R1+0x2a4] ;  /* 0x0002a400011d7983 */ /* 0x000f280000300800 */
[----:B------:R0:W4:Y:S04]  /*1f320*/  @!P0 LDG.E.U8 R213, desc[UR16][R2.64] ;  /* 0x0000001002d58981 */ /* 0x000128000c1e1100 */
[----:B------:R-:W4:Y:S01]  /*1f330*/  LDL.LU R48, [R1+0x264] ;  /* 0x0002640001307983 */ /* 0x000f220000300800 */
[----:B0-----:R-:W-:-:S02]  /*1f340*/  @!P0 IMAD.MOV.U32 R2, RZ, RZ, R37 ;  /* 0x000000ffff028224 */ /* 0x001fc400078e0025 */
[----:B------:R-:W-:Y:S01]  /*1f350*/  @!P0 IMAD.MOV.U32 R3, RZ, RZ, R38 ;  /* 0x000000ffff038224 */ /* 0x000fe200078e0026 */
[----:B------:R-:W4:Y:S04]  /*1f360*/  LDL.LU R37, [R1+0x268] ;  /* 0x0002680001257983 */ /* 0x000f280000300800 */
[----:B------:R0:W4:Y:S04]  /*1f370*/  @!P0 LDG.E.U8 R212, desc[UR16][R2.64] ;  /* 0x0000001002d48981 */ /* 0x000128000c1e1100 */
[----:B------:R-:W4:Y:S04]  /*1f380*/  LDL R54, [R1+0x9ec] ;  /* 0x0009ec0001367983 */ /* 0x000f280000100800 */
[----:B------:R-:W4:Y:S04]  /*1f390*/  LDL R52, [R1+0xdb4] ;  /* 0x000db40001347983 */ /* 0x000f280000100800 */
[----:B------:R-:W4:Y:S01]  /*1f3a0*/  LDL R50, [R1+0xdb8] ;  /* 0x000db80001327983 */ /* 0x000f220000100800 */
[----:B0-----:R-:W-:-:S03]  /*1f3b0*/  @!P0 IMAD.MOV.U32 R3, RZ, RZ, R31 ;  /* 0x000000ffff038224 */ /* 0x001fc600078e001f */
[----:B------:R-:W4:Y:S04]  /*1f3c0*/  LDL R31, [R1+0xdec] ;  /* 0x000dec00011f7983 */ /* 0x000f280000100800 */
[----:B------:R-:W4:Y:S01]  /*1f3d0*/  LDL.LU R53, [R1+0x228] ;  /* 0x0002280001357983 */ /* 0x000f220000300800 */
[----:B--2---:R-:W-:-:S03]  /*1f3e0*/  @!P0 IMAD.MOV.U32 R2, RZ, RZ, R25 ;  /* 0x000000ffff028224 */ /* 0x004fc600078e0019 */
[----:B------:R-:W2:Y:S01]  /*1f3f0*/  LDL.LU R25, [R1+0x224] ;  /* 0x0002240001197983 */ /* 0x000ea20000300800 */
[----:B------:R-:W-:-:S03]  /*1f400*/  PRMT R211, RZ, 0x7610, R211 ;  /* 0x00007610ffd37816 */ /* 0x000fc600000000d3 */
[----:B------:R-:W2:Y:S04]  /*1f410*/  LDL R39, [R1+0xd74] ;  /* 0x000d740001277983 */ /* 0x000ea80000100800 */
[----:B------:R-:W2:Y:S01]  /*1f420*/  LDL R38, [R1+0xd78] ;  /* 0x000d780001267983 */ /* 0x000ea20000100800 */
[----:B------:R-:W-:-:S03]  /*1f430*/  PRMT R210, RZ, 0x7610, R210 ;  /* 0x00007610ffd27816 */ /* 0x000fc600000000d2 */
[----:B------:R3:W2:Y:S04]  /*1f440*/  @!P0 LDG.E.U8 R211, desc[UR16][R2.64] ;  /* 0x0000001002d38981 */ /* 0x0006a8000c1e1100 */
[----:B------:R-:W2:Y:S04]  /*1f450*/  LDL R75, [R1+0xd34] ;  /* 0x000d3400014b7983 */ /* 0x000ea80000100800 */
[----:B------:R-:W2:Y:S01]  /*1f460*/  LDL R72, [R1+0xd38] ;  /* 0x000d380001487983 */ /* 0x000ea20000100800 */
[----:B------:R-:W-:-:S03]  /*1f470*/  PRMT R209, RZ, 0x7610, R209 ;  /* 0x00007610ffd17816 */ /* 0x000fc600000000d1 */
[----:B------:R-:W2:Y:S01]  /*1f480*/  LDL R45, [R1+0xcb4] ;  /* 0x000cb400012d7983 */ /* 0x000ea20000100800 */
[----:B---3--:R-:W-:-:S03]  /*1f490*/  @!P0 IMAD.MOV.U32 R2, RZ, RZ, R33 ;  /* 0x000000ffff028224 */ /* 0x008fc600078e0021 */
[----:B------:R-:W3:Y:S01]  /*1f4a0*/  LDL R33, [R1+0xcf4] ;  /* 0x000cf40001217983 */ /* 0x000ee20000100800 */
[----:B----4-:R-:W-:-:S03]  /*1f4b0*/  @!P0 IMAD.MOV.U32 R3, RZ, RZ, R36 ;  /* 0x000000ffff038224 */ /* 0x010fc600078e0024 */
[----:B------:R-:W4:Y:S04]  /*1f4c0*/  LDL R36, [R1+0xcb8] ;  /* 0x000cb80001247983 */ /* 0x000f280000100800 */
[----:B------:R0:W4:Y:S02]  /*1f4d0*/  @!P0 LDG.E.U8 R210, desc[UR16][R2.64] ;  /* 0x0000001002d28981 */ /* 0x000124000c1e1100 */
[----:B0-----:R-:W-:Y:S02]  /*1f4e0*/  @!P0 IMAD.MOV.U32 R2, RZ, RZ, R24 ;  /* 0x000000ffff028224 */ /* 0x001fe400078e0018 */
[----:B------:R-:W4:Y:S01]  /*1f4f0*/  LDL R24, [R1+0xcf8] ;  /* 0x000cf80001187983 */ /* 0x000f220000100800 */
[----:B------:R-:W-:Y:S02]  /*1f500*/  PRMT R208, RZ, 0x7610, R208 ;  /* 0x00007610ffd07816 */ /* 0x000fe400000000d0 */
[----:B------:R-:W-:Y:S01]  /*1f510*/  PRMT R207, RZ, 0x7610, R207 ;  /* 0x00007610ffcf7816 */ /* 0x000fe200000000cf */
[----:B------:R-:W-:-:S05]  /*1f520*/  @!P0 IMAD.MOV.U32 R3, RZ, RZ, R29 ;  /* 0x000000ffff038224 */ /* 0x000fca00078e001d */
[----:B------:R0:W4:Y:S02]  /*1f530*/  @!P0 LDG.E.U8 R209, desc[UR16][R2.64] ;  /* 0x0000001002d18981 */ /* 0x000124000c1e1100 */
[----:B0-----:R-:W-:Y:S02]  /*1f540*/  @!P0 IMAD.MOV.U32 R3, RZ, RZ, R48 ;  /* 0x000000ffff038224 */ /* 0x001fe400078e0030 */
[----:B------:R-:W-:-:S05]  /*1f550*/  @!P0 IMAD.MOV.U32 R2, RZ, RZ, R37 ;  /* 0x000000ffff028224 */ /* 0x000fca00078e0025 */
[----:B------:R0:W4:Y:S02]  /*1f560*/  @!P0 LDG.E.U8 R208, desc[UR16][R2.64] ;  /* 0x0000001002d08981 */ /* 0x000124000c1e1100 */
[----:B0-----:R-:W-:Y:S02]  /*1f570*/  @!P0 IMAD.MOV.U32 R2, RZ, RZ, R53 ;  /* 0x000000ffff028224 */ /* 0x001fe400078e0035 */
[----:B--2---:R-:W-:-:S05]  /*1f580*/  @!P0 IMAD.MOV.U32 R3, RZ, RZ, R25 ;  /* 0x000000ffff038224 */ /* 0x004fca00078e0019 */
[----:B------:R0:W2:Y:S02]  /*1f590*/  @!P0 LDG.E.U8 R207, desc[UR16][R2.64] ;  /* 0x0000001002cf8981 */ /* 0x0000a4000c1e1100 */
[----:B0-----:R-:W-:Y:S02]  /*1f5a0*/  @!P0 IMAD.MOV.U32 R2, RZ, RZ, R31 ;  /* 0x000000ffff028224 */ /* 0x001fe400078e001f */
[----:B------:R-:W2:Y:S01]  /*1f5b0*/  LDL R31, [R1+0xc78] ;  /* 0x000c7800011f7983 */ /* 0x000ea20000100800 */
[----:B------:R-:W-:Y:S01]  /*1f5c0*/  PRMT R206, RZ, 0x7610, R206 ;  /* 0x00007610ffce7816 */ /* 0x000fe200000000ce */
[----:B------:R-:W-:Y:S02]  /*1f5d0*/  @!P0 IMAD.MOV.U32 R3, RZ, RZ, R54 ;  /* 0x000000ffff038224 */ /* 0x000fe400078e0036 */
[----:B------:R-:W2:Y:S01]  /*1f5e0*/  LDL R54, [R1+0xc74] ;  /* 0x000c740001367983 */ /* 0x000ea20000100800 */
[----:B------:R-:W-:-:S03]  /*1f5f0*/  PRMT R205, RZ, 0x7610, R205 ;  /* 0x00007610ffcd7816 */ /* 0x000fc600000000cd */
[----:B------:R0:W2:Y:S01]  /*1f600*/  @!P0 LDG.E.U8 R206, desc[UR16][R2.64] ;  /* 0x0000001002ce8981 */ /* 0x0000a2000c1e1100 */
[----:B------:R-:W-:Y:S01]  /*1f610*/  PRMT R204, RZ, 0x7610, R204 ;  /* 0x00007610ffcc7816 */ /* 0x000fe200000000cc */
[----:B0-----:R-:W-:Y:S02]  /*1f620*/  @!P0 IMAD.MOV.U32 R2, RZ, RZ, R50 ;  /* 0x000000ffff028224 */ /* 0x001fe400078e0032 */
[----:B------:R-:W-:Y:S01]  /*1f630*/  @!P0 IMAD.MOV.U32 R3, RZ, RZ, R52 ;  /* 0x000000ffff038224 */ /* 0x000fe200078e0034 */
[----:B------:R-:W2:Y:S04]  /*1f640*/  LDL R50, [R1+0xc38] ;  /* 0x000c380001327983 */ /* 0x000ea80000100800 */
[----:B------:R-:W2:Y:S04]  /*1f650*/  LDL R52, [R1+0xc34] ;  /* 0x000c340001347983 */ /* 0x000ea80000100800 */
[----:B------:R0:W2:Y:S01]  /*1f660*/  @!P0 LDG.E.U8 R205, desc[UR16][R2.64] ;  /* 0x0000001002cd8981 */ /* 0x0000a2000c1e1100 */
[----:B------:R-:W-:Y:S01]  /*1f670*/  PRMT R203, RZ, 0x7610, R203 ;  /* 0x00007610ffcb7816 */ /* 0x000fe200000000cb */
[----:B0-----:R-:W-:-:S02]  /*1f680*/  @!P0 IMAD.MOV.U32 R2, RZ, RZ, R38 ;  /* 0x000000ffff028224 */ /* 0x001fc400078e0026 */
[----:B------:R-:W-:Y:S01]  /*1f690*/  @!P0 IMAD.MOV.U32 R3, RZ, RZ, R39 ;  /* 0x000000ffff038224 */ /* 0x000fe200078e0027 */
[----:B------:R-:W2:Y:S04]  /*1f6a0*/  LDL R38, [R1+0xbf8] ;  /* 0x000bf80001267983 */ /* 0x000ea80000100800 */
[----:B------:R-:W2:Y:S04]  /*1f6b0*/  LDL R39, [R1+0xbf4] ;  /* 0x000bf40001277983 */ /* 0x000ea80000100800 */
[----:B------:R0:W2:Y:S02]  /*1f6c0*/  @!P0 LDG.E.U8 R204, desc[UR16][R2.64] ;  /* 0x0000001002cc8981 */ /* 0x0000a4000c1e1100 */
[----:B0-----:R-:W-:-:S02]  /*1f6d0*/  @!P0 IMAD.MOV.U32 R2, RZ, RZ, R72 ;  /* 0x000000ffff028224 */ /* 0x001fc400078e0048 */
[----:B------:R-:W-:Y:S01]  /*1f6e0*/  @!P0 IMAD.MOV.U32 R3, RZ, RZ, R75 ;  /* 0x000000ffff038224 */ /* 0x000fe200078e004b */
[----:B------:R-:W-:Y:S01]  /*1f6f0*/  PRMT R201, RZ, 0x7610, R201 ;  /* 0x00007610ffc97816 */ /* 0x000fe200000000c9 */
[----:B------:R-:W0:Y:S03]  /*1f700*/  S2R R151, SR_TID.X ;  /* 0x0000000000977919 */ /* 0x000e260000002100 */
[----:B------:R3:W2:Y:S01]  /*1f710*/  @!P0 LDG.E.U8 R203, desc[UR16][R2.64] ;  /* 0x0000001002cb8981 */ /* 0x0006a2000c1e1100 */
[----:B------:R-:W-:Y:S02]  /*1f720*/  PRMT R200, RZ, 0x7610, R200 ;  /* 0x00007610ffc87816 */ /* 0x000fe400000000c8 */
[----:B------:R-:W-:Y:S01]  /*1f730*/  PRMT R199, RZ, 0x7610, R199 ;  /* 0x00007610ffc77816 */ /* 0x000fe200000000c7 */
[----:B------:R-:W2:Y:S01]  /*1f740*/  LDL R72, [R1+0xa74] ;  /* 0x000a740001487983 */ /* 0x000ea20000100800 */
[----:B---3--:R-:W-:-:S03]  /*1f750*/  @!P0 IMAD.MOV.U32 R3, RZ, RZ, R33 ;  /* 0x000000ffff038224 */ /* 0x008fc600078e0021 */
[----:B------:R-:W3:Y:S01]  /*1f760*/  LDL R33, [R1+0xbb4] ;  /* 0x000bb40001217983 */ /* 0x000ee20000100800 */
[----:B----4-:R-:W-:-:S03]  /*1f770*/  @!P0 IMAD.MOV.U32 R2, RZ, RZ, R24 ;  /* 0x000000ffff028224 */ /* 0x010fc600078e0018 */
[----:B------:R-:W4:Y:S04]  /*1f780*/  LDL R24, [R1+0xbb8] ;  /* 0x000bb80001187983 */ /* 0x000f280000100800 */
[----:B------:R1:W4:Y:S02]  /*1f790*/  @!P0 LDG.E.U8 R201, desc[UR16][R2.64] ;  /* 0x0000001002c98981 */ /* 0x000324000c1e1100 */
[----:B-1----:R-:W-:Y:S02]  /*1f7a0*/  @!P0 IMAD.MOV.U32 R3, RZ, RZ, R45 ;  /* 0x000000ffff038224 */ /* 0x002fe400078e002d */
[----:B------:R-:W-:Y:S01]  /*1f7b0*/  @!P0 IMAD.MOV.U32 R2, RZ, RZ, R36 ;  /* 0x000000ffff028224 */ /* 0x000fe200078e0024 */
[----:B------:R-:W4:Y:S04]  /*1f7c0*/  LDL R45, [R1+0xb74] ;  /* 0x000b7400012d7983 */ /* 0x000f280000100800 */
[----:B------:R-:W4:Y:S04]  /*1f7d0*/  LDL R36, [R1+0xb78] ;  /* 0x000b780001247983 */ /* 0x000f280000100800 */
[----:B------:R2:W4:Y:S01]  /*1f7e0*/  @!P0 LDG.E.U8 R200, desc[UR16][R2.64] ;  /* 0x0000001002c88981 */ /* 0x000522000c1e1100 */
[----:B0-----:R-:W-:-:S02]  /*1f7f0*/  LOP3.LUT R146, R151, 0x7f, RZ, 0xc0, !PT ;  /* 0x0000007f97927812 */ /* 0x001fc400078ec0ff */
[----:B------:R-:W-:-:S03]  /*1f800*/  PRMT R198, RZ, 0x7610, R198 ;  /* 0x00007610ffc67816 */ /* 0x000fc600000000c6 */
[----:B------:R-:W-:Y:S04]  /*1f810*/  STS.U8 [R146+UR8], R185 ;  /* 0x000000b992007988 */ /* 0x000fe80008000008 */
[----:B------:R-:W-:Y:S04]  /*1f820*/  STS.U8 [R146+UR8+0x400], R180 ;  /* 0x000400b492007988 */ /* 0x000fe80008000008 */
[----:B------:R-:W-:Y:S04]  /*1f830*/  STS.U8 [R146+UR8+0x800], R183 ;  /* 0x000800b792007988 */ /* 0x000fe80008000008 */
[----:B------:R-:W-:Y:S04]  /*1f840*/  STS.U8 [R146+UR8+0xc00], R188 ;  /* 0x000c00bc92007988 */ /* 0x000fe80008000008 */
[----:B------:R-:W-:Y:S04]  /*1f850*/  STS.U8 [R146+UR8+0x1000], R182 ;  /* 0x001000b692007988 */ /* 0x000fe80008000008 */
[----:B------:R-:W-:Y:S01]  /*1f860*/  STS.U8 [R146+UR8+0x1400], R186 ;  /* 0x001400ba92007988 */ /* 0x000fe20008000008 */
[----:B--2---:R-:W-:-:S03]  /*1f870*/  @!P0 IMAD.MOV.U32 R2, RZ, RZ, R31 ;  /* 0x000000ffff028224 */ /* 0x004fc600078e001f */
[----:B------:R-:W2:Y:S01]  /*1f880*/  LDL R31, [R1+0xb38] ;  /* 0x000b3800011f7983 */ /* 0x000ea20000100800 */
[----:B------:R-:W-:-:S03]  /*1f890*/  @!P0 IMAD.MOV.U32 R3, RZ, RZ, R54 ;  /* 0x000000ffff038224 */ /* 0x000fc600078e0036 */
[----:B------:R-:W2:Y:S04]  /*1f8a0*/  LDL R54, [R1+0xb34] ;  /* 0x000b340001367983 */ /* 0x000ea80000100800 */
[----:B------:R0:W2:Y:S04]  /*1f8b0*/  @!P0 LDG.E.U8 R199, desc[UR16][R2.64] ;  /* 0x0000001002c78981 */ /* 0x0000a8000c1e1100 */
[----:B------:R-:W-:Y:S01]  /*1f8c0*/  STS.U8 [R146+UR8+0x1800], R191 ;  /* 0x001800bf92007988 */ /* 0x000fe20008000008 */
[----:B0-----:R-:W-:-:S03]  /*1f8d0*/  @!P0 IMAD.MOV.U32 R2, RZ, RZ, R50 ;  /* 0x000000ffff028224 */ /* 0x001fc600078e0032 */
[----:B------:R-:W2:Y:S01]  /*1f8e0*/  LDL R50, [R1+0xaf8] ;  /* 0x000af80001327983 */ /* 0x000ea20000100800 */
[----:B------:R-:W-:-:S03]  /*1f8f0*/  @!P0 IMAD.MOV.U32 R3, RZ, RZ, R52 ;  /* 0x000000ffff038224 */ /* 0x000fc600078e0034 */
[----:B------:R-:W2:Y:S04]  /*1f900*/  LDL R52, [R1+0xaf4] ;  /* 0x000af40001347983 */ /* 0x000ea80000100800 */
[----:B------:R0:W2:Y:S04]  /*1f910*/  @!P0 LDG.E.U8 R198, desc[UR16][R2.64] ;  /* 0x0000001002c68981 */ /* 0x0000a8000c1e1100 */
[----:B------:R-:W-:Y:S04]  /*1f920*/  STS.U8 [R146+UR8+0x1c00], R193 ;  /* 0x001c00c192007988 */ /* 0x000fe80008000008 */
[----:B------:R-:W-:Y:S01]  /*1f930*/  STS.U8 [R146+UR8+0x2000], R194 ;  /* 0x002000c292007988 */ /* 0x000fe20008000008 */
[----:B0-----:R-:W-:-:S03]  /*1f940*/  @!P0 IMAD.MOV.U32 R2, RZ, RZ, R38 ;  /* 0x000000ffff028224 */ /* 0x001fc600078e0026 */
[----:B------:R-:W-:Y:S01]  /*1f950*/  STS.U8 [R146+UR8+0x2400], R195 ;  /* 0x002400c392007988 */ /* 0x000fe20008000008 */
[----:B------:R-:W-:-:S03]  /*1f960*/  @!P0 IMAD.MOV.U32 R3, RZ, RZ, R39 ;  /* 0x000000ffff038224 */ /* 0x000fc600078e0027 */
[----:B------:R-:W2:Y:S04]  /*1f970*/  LDL R38, [R1+0xab8] ;  /* 0x000ab80001267983 */ /* 0x000ea80000100800 */
[----:B------:R-:W2:Y:S04]  /*1f980*/  LDL R39, [R1+0xab4] ;  /* 0x000ab40001277983 */ /* 0x000ea80000100800 */
[----:B------:R-:W-:Y:S04]  /*1f990*/  STS.U8 [R146+UR8+0x2800], R196 ;  /* 0x002800c492007988 */ /* 0x000fe80008000008 */
[----:B------:R0:W-:Y:S04]  /*1f9a0*/  STS.U8 [R146+UR8+0x2c00], R197 ;  /* 0x002c00c592007988 */ /* 0x0001e80008000008 */
[----:B------:R1:W-:Y:S01]  /*1f9b0*/  STS.U8 [R146+UR8+0x3000], R69 ;  /* 0x0030004592007988 */ /* 0x0003e20008000008 */
[----:B0-----:R-:W-:-:S03]  /*1f9c0*/  PRMT R197, RZ, 0x7610, R197 ;  /* 0x00007610ffc57816 */ /* 0x001fc600000000c5 */
[----:B-1----:R-:W2:Y:S04]  /*1f9d0*/  LDL R69, [R1+0xa78] ;  /* 0x000a780001457983 */ /* 0x002ea80000100800 */
[----:B------:R3:W2:Y:S04]  /*1f9e0*/  @!P0 LDG.E.U8 R197, desc[UR16][R2.64] ;  /* 0x0000001002c58981 */ /* 0x0006a8000c1e1100 */
[----:B------:R0:W-:Y:S01]  /*1f9f0*/  STS.U8 [R146+UR8+0x3400], R0 ;  /* 0x0034000092007988 */ /* 0x0001e20008000008 */
[----:B---3--:R-:W-:-:S03]  /*1fa00*/  @!P0 IMAD.MOV.U32 R3, RZ, RZ, R33 ;  /* 0x000000ffff038224 */ /* 0x008fc600078e0021 */
[----:B0-----:R-:W3:Y:S04]  /*1fa10*/  LDL.LU R0, [R1+0x2a0] ;  /* 0x0002a00001007983 */ /* 0x001ee80000300800 */
[----:B------:R-:W3:Y:S01]  /*1fa20*/  LDL R33, [R1+0xa34] ;  /* 0x000a340001217983 */ /* 0x000ee20000100800 */
[----:B------:R-:W-:Y:S02]  /*1fa30*/  PRMT R196, RZ, 0x7610, R196 ;  /* 0x00007610ffc47816 */ /* 0x000fe400000000c4 */
[----:B------:R-:W-:Y:S01]  /*1fa40*/  PRMT R195, RZ, 0x7610, R195 ;  /* 0x00007610ffc37816 */ /* 0x000fe200000000c3 */
[----:B------:R-:W3:Y:S01]  /*1fa50*/  LDL R77, [R1+0x49c] ;  /* 0x00049c00014d7983 */ /* 0x000ee20000100800 */
[----:B----4-:R-:W-:Y:S01]  /*1fa60*/  @!P0 IMAD.MOV.U32 R2, RZ, RZ, R24 ;  /* 0x000000ffff028224 */ /* 0x010fe200078e0018 */
[----:B------:R-:W-:-:S02]  /*1fa70*/  PRMT R194, RZ, 0x7610, R194 ;  /* 0x00007610ffc27816 */ /* 0x000fc400000000c2 */
[----:B------:R-:W4:Y:S04]  /*1fa80*/  LDL R24, [R1+0xa38] ;  /* 0x000a380001187983 */ /* 0x000f280000100800 */
[----:B------:R0:W4:Y:S01]  /*1fa90*/  @!P0 LDG.E.U8 R196, desc[UR16][R2.64] ;  /* 0x0000001002c48981 */ /* 0x000122000c1e1100 */
[----:B------:R-:W-:Y:S02]  /*1faa0*/  PRMT R193, RZ, 0x7610, R193 ;  /* 0x00007610ffc17816 */ /* 0x000fe400000000c1 */
[----:B------:R-:W-:Y:S01]  /*1fab0*/  PRMT R192, RZ, 0x7610, R192 ;  /* 0x00007610ffc07816 */ /* 0x000fe200000000c0 */
[----:B------:R-:W4:Y:S01]  /*1fac0*/  LDL R75, [R1+0x4a0] ;  /* 0x0004a000014b7983 */ /* 0x000f220000100800 */
[----:B0-----:R-:W-:-:S03]  /*1fad0*/  @!P0 IMAD.MOV.U32 R3, RZ, RZ, R45 ;  /* 0x000000ffff038224 */ /* 0x001fc600078e002d */
[----:B------:R-:W4:Y:S01]  /*1fae0*/  LDL R45, [R1+0x5dc] ;  /* 0x0005dc00012d7983 */ /* 0x000f220000100800 */
[----:B------:R-:W-:-:S03]  /*1faf0*/  @!P0 IMAD.MOV.U32 R2, RZ, RZ, R36 ;  /* 0x000000ffff028224 */ /* 0x000fc600078e0024 */
[----:B------:R-:W4:Y:S04]  /*1fb00*/  LDL R36, [R1+0x5e0] ;  /* 0x0005e00001247983 */ /* 0x000f280000100800 */
[----:B------:R2:W4:Y:S01]  /*1fb10*/  @!P0 LDG.E.U8 R195, desc[UR16][R2.64] ;  /* 0x0000001002c38981 */ /* 0x000522000c1e1100 */
[----:B------:R-:W-:Y:S01]  /*1fb20*/  PRMT R191, RZ, 0x7610, R191 ;  /* 0x00007610ffbf7816 */ /* 0x000fe200000000bf */
[----:B--2---:R-:W-:Y:S02]  /*1fb30*/  @!P0 IMAD.MOV.U32 R2, RZ, RZ, R31 ;  /* 0x000000ffff028224 */ /* 0x004fe400078e001f */
[----:B------:R-:W2:Y:S01]  /*1fb40*/  LDL R31, [R1+0x5a0] ;  /* 0x0005a000011f7983 */ /* 0x000ea20000100800 */
[----:B------:R-:W-:-:S03]  /*1fb50*/  @!P0 IMAD.MOV.U32 R3, RZ, RZ, R54 ;  /* 0x000000ffff038224 */ /* 0x000fc600078e0036 */
[----:B------:R-:W2:Y:S04]  /*1fb60*/  LDL R54, [R1+0x59c] ;  /* 0x00059c0001367983 */ /* 0x000ea80000100800 */
[----:B------:R0:W2:Y:S02]  /*1fb70*/  @!P0 LDG.E.U8 R194, desc[UR16][R2.64] ;  /* 0x0000001002c28981 */ /* 0x0000a4000c1e1100 */
[----:B0-----:R-:W-:Y:S02]  /*1fb80*/  @!P0 IMAD.MOV.U32 R2, RZ, RZ, R50 ;  /* 0x000000ffff028224 */ /* 0x001fe400078e0032 */
        /* <DEDUP_REMOVED lines=23> */
[----:B------:R-:W-:-:S03]  /*1fd00*/  @!P0 IMAD.MOV.U32 R2, RZ, RZ, R36 ;  /* 0x000000ffff028224 */ /* 0x000fc600078e0024 */
[----:B------:R-:W4:Y:S04]  /*1fd10*/  LDL R36, [R1+0x460] ;  /* 0x0004600001247983 */ /* 0x000f280000100800 */
[----:B------:R2:W4:Y:S01]  /*1fd20*/  @!P0 LDG.E.U8 R189, desc[UR16][R2.64] ;  /* 0x0000001002bd8981 */ /* 0x000522000c1e1100 */
[----:B------:R-:W-:Y:S02]  /*1fd30*/  PRMT R188, RZ, 0x7610, R188 ;  /* 0x00007610ffbc7816 */ /* 0x000fe400000000bc */
[----:B------:R-:W-:Y:S02]  /*1fd40*/  PRMT R187, RZ, 0x7610, R187 ;  /* 0x00007610ffbb7816 */ /* 0x000fe400000000bb */
[----:B------:R-:W-:Y:S01]  /*1fd50*/  PRMT R186, RZ, 0x7610, R186 ;  /* 0x00007610ffba7816 */ /* 0x000fe200000000ba */
[----:B--2---:R-:W-:-:S02]  /*1fd60*/  @!P0 IMAD.MOV.U32 R2, RZ, RZ, R31 ;  /* 0x000000ffff028224 */ /* 0x004fc400078e001f */
        /* <DEDUP_REMOVED lines=14> */
[----:B---3--:R-:W-:Y:S02]  /*1fe50*/  @!P0 IMAD.MOV.U32 R3, RZ, RZ, R33 ;  /* 0x000000ffff038224 */ /* 0x008fe400078e0021 */
[----:B------:R-:W3:Y:S01]  /*1fe60*/  LDL R33, [R1+0x31c] ;  /* 0x00031c0001217983 */ /* 0x000ee20000100800 */
[----:B----4-:R-:W-:-:S03]  /*1fe70*/  @!P0 IMAD.MOV.U32 R2, RZ, RZ, R24 ;  /* 0x000000ffff028224 */ /* 0x010fc600078e0018 */
[----:B------:R-:W4:Y:S01]  /*1fe80*/  LDL R24, [R1+0x320] ;  /* 0x0003200001187983 */ /* 0x000f220000100800 */
[----:B------:R-:W-:Y:S02]  /*1fe90*/  PRMT R185, RZ, 0x7610, R185 ;  /* 0x00007610ffb97816 */ /* 0x000fe400000000b9 */
[----:B------:R-:W-:-:S04]  /*1fea0*/  PRMT R184, RZ, 0x7610, R184 ;  /* 0x00007610ffb87816 */ /* 0x000fc800000000b8 */
[----:B------:R0:W4:Y:S02]  /*1feb0*/  @!P0 LDG.E.U8 R185, desc[UR16][R2.64] ;  /* 0x0000001002b98981 */ /* 0x000124000c1e1100 */
[----:B0-----:R-:W-:Y:S02]  /*1fec0*/  @!P0 IMAD.MOV.U32 R2, RZ, RZ, R75 ;  /* 0x000000ffff028224 */ /* 0x001fe400078e004b */
[----:B------:R-:W-:-:S05]  /*1fed0*/  @!P0 IMAD.MOV.U32 R3, RZ, RZ, R77 ;  /* 0x000000ffff038224 */ /* 0x000fca00078e004d */
[----:B------:R0:W4:Y:S02]  /*1fee0*/  @!P0 LDG.E.U8 R184, desc[UR16][R2.64] ;  /* 0x0000001002b88981 */ /* 0x000124000c1e1100 */
[----:B0-----:R-:W-:Y:S02]  /*1fef0*/  @!P0 IMAD.MOV.U32 R3, RZ, RZ, R45 ;  /* 0x000000ffff038224 */ /* 0x001fe400078e002d */
[----:B------:R-:W-:Y:S01]  /*1ff00*/  @!P0 IMAD.MOV.U32 R2, RZ, RZ, R36 ;  /* 0x000000ffff028224 */ /* 0x000fe200078e0024 */
[----:B------:R-:W4:Y:S04]  /*1ff10*/  LDL R45, [R1+0x2dc] ;  /* 0x0002dc00012d7983 */ /* 0x000f280000100800 */
[----:B------:R-:W4:Y:S01]  /*1ff20*/  LDL R36, [R1+0x2e0] ;  /* 0x0002e00001247983 */ /* 0x000f220000100800 */
[----:B------:R-:W-:-:S06]  /*1ff30*/  PRMT R183, RZ, 0x7610, R183 ;  /* 0x00007610ffb77816 */ /* 0x000fcc00000000b7 */
[----:B------:R0:W4:Y:S01]  /*1ff40*/  @!P0 LDG.E.U8 R183, desc[UR16][R2.64] ;  /* 0x0000001002b78981 */ /* 0x000122000c1e1100 */
[----:B------:R-:W-:-:S03]  /*1ff50*/  PRMT R182, RZ, 0x7610, R182 ;  /* 0x00007610ffb67816 */ /* 0x000fc600000000b6 */
[----:B------:R-:W-:Y:S01]  /*1ff60*/  STS.U8 [R146+UR8+0x3800], R165 ;  /* 0x003800a592007988 */ /* 0x000fe20008000008 */
[----:B------:R-:W-:-:S03]  /*1ff70*/  PRMT R181, RZ, 0x7610, R181 ;  /* 0x00007610ffb57816 */ /* 0x000fc600000000b5 */
[----:B------:R-:W-:Y:S01]  /*1ff80*/  STS.U8 [R146+UR8+0x3c00], R167 ;  /* 0x003c00a792007988 */ /* 0x000fe20008000008 */
[----:B0-----:R-:W-:Y:S02]  /*1ff90*/  @!P0 IMAD.MOV.U32 R3, RZ, RZ, R72 ;  /* 0x000000ffff038224 */ /* 0x001fe400078e0048 */
[----:B--2---:R-:W-:Y:S02]  /*1ffa0*/  @!P0 IMAD.MOV.U32 R2, RZ, RZ, R31 ;  /* 0x000000ffff028224 */ /* 0x004fe400078e001f */
[----:B------:R-:W2:Y:S04]  /*1ffb0*/  LDL R31, [R1+0x29c] ;  /* 0x00029c00011f7983 */ /* 0x000ea80000100800 */
[----:B------:R-:W-:Y:S04]  /*1ffc0*/  STS.U8 [R146+UR8+0x4000], R164 ;  /* 0x004000a492007988 */ /* 0x000fe80008000008 */
[----:B------:R-:W-:Y:S04]  /*1ffd0*/  STS.U8 [R146+UR8+0x4400], R166 ;  /* 0x004400a692007988 */ /* 0x000fe80008000008 */
[----:B------:R-:W-:Y:S04]  /*1ffe0*/  STS.U8 [R146+UR8+0x4800], R169 ;  /* 0x004800a992007988 */ /* 0x000fe80008000008 */
[----:B------:R0:W2:Y:S04]  /*1fff0*/  @!P0 LDG.E.U8 R182, desc[UR16][R2.64] ;  /* 0x0000001002b68981 */ /* 0x0000a8000c1e1100 */
[----:B------:R-:W-:Y:S04]  /*20000*/  STS.U8 [R146+UR8+0x4c00], R171 ;  /* 0x004c00ab92007988 */ /* 0x000fe80008000008 */
[----:B------:R-:W-:Y:S01]  /*20010*/  STS.U8 [R146+UR8+0x5000], R168 ;  /* 0x005000a892007988 */ /* 0x000fe20008000008 */
[----:B0-----:R-:W-:-:S02]  /*20020*/  @!P0 IMAD.MOV.U32 R2, RZ, RZ, R54 ;  /* 0x000000ffff028224 */ /* 0x001fc400078e0036 */
[----:B------:R-:W-:Y:S01]  /*20030*/  @!P0 IMAD.MOV.U32 R3, RZ, RZ, R69 ;  /* 0x000000ffff038224 */ /* 0x000fe200078e0045 */
[----:B------:R-:W-:Y:S01]  /*20040*/  STS.U8 [R146+UR8+0x5400], R170 ;  /* 0x005400aa92007988 */ /* 0x000fe20008000008 */
[----:B------:R-:W-:-:S03]  /*20050*/  PRMT R180, RZ, 0x7610, R180 ;  /* 0x00007610ffb47816 */ /* 0x000fc600000000b4 */
        /* <DEDUP_REMOVED lines=8> */
[----:B------:R-:W-:Y:S04]  /*200e0*/  STS.U8 [R146+UR8+0x6c00], R177 ;  /* 0x006c00b192007988 */ /* 0x000fe80008000008 */
[----:B------:R-:W-:Y:S04]  /*200f0*/  STS.U8 [R146+UR8+0x7000], R178 ;  /* 0x007000b292007988 */ /* 0x000fe80008000008 */
[----:B------:R0:W-:Y:S04]  /*20100*/  STS.U8 [R146+UR8+0x7400], R179 ;  /* 0x007400b392007988 */ /* 0x0001e80008000008 */
[----:B------:R1:W2:Y:S04]  /*20110*/  @!P0 LDG.E.U8 R180, desc[UR16][R2.64] ;  /* 0x0000001002b48981 */ /* 0x0002a8000c1e1100 */
[----:B------:R-:W2:Y:S01]  /*20120*/  LDL.LU R50, [R1+0x25c] ;  /* 0x00025c0001327983 */ /* 0x000ea20000300800 */
[----:B0-----:R-:W-:Y:S01]  /*20130*/  PRMT R179, RZ, 0x7610, R179 ;  /* 0x00007610ffb37816 */ /* 0x001fe200000000b3 */
[----:B-1----:R-:W-:-:S02]  /*20140*/  @!P0 IMAD.MOV.U32 R2, RZ, RZ, R38 ;  /* 0x000000ffff028224 */ /* 0x002fc400078e0026 */
[----:B------:R-:W-:Y:S02]  /*20150*/  @!P0 IMAD.MOV.U32 R3, RZ, RZ, R39 ;  /* 0x000000ffff038224 */ /* 0x000fe400078e0027 */
[----:B------:R-:W2:Y:S04]  /*20160*/  LDL.LU R39, [R1+0x260] ;  /* 0x0002600001277983 */ /* 0x000ea80000300800 */
[----:B------:R3:W2:Y:S04]  /*20170*/  @!P0 LDG.E.U8 R179, desc[UR16][R2.64] ;  /* 0x0000001002b38981 */ /* 0x0006a8000c1e1100 */
[----:B------:R-:W2:Y:S01]  /*20180*/  LDL R38, [R1+0x9e8] ;  /* 0x0009e80001267983 */ /* 0x000ea20000100800 */
[----:B---3--:R-:W-:-:S02]  /*20190*/  @!P0 IMAD.MOV.U32 R3, RZ, RZ, R33 ;  /* 0x000000ffff038224 */ /* 0x008fc400078e0021 */
[----:B----4-:R-:W-:Y:S01]  /*201a0*/  @!P0 IMAD.MOV.U32 R2, RZ, RZ, R24 ;  /* 0x000000ffff028224 */ /* 0x010fe200078e0018 */
[----:B------:R-:W3:Y:S04]  /*201b0*/  LDL.LU R33, [R1+0x220] ;  /* 0x0002200001217983 */ /* 0x000ee80000300800 */
[----:B------:R-:W4:Y:S01]  /*201c0*/  LDL.LU R24, [R1+0x21c] ;  /* 0x00021c0001187983 */ /* 0x000f220000300800 */
[----:B------:R-:W-:-:S03]  /*201d0*/  PRMT R178, RZ, 0x7610, R178 ;  /* 0x00007610ffb27816 */ /* 0x000fc600000000b2 */
[----:B------:R-:W4:Y:S04]  /*201e0*/  LDL R54, [R1+0xdac] ;  /* 0x000dac0001367983 */ /* 0x000f280000100800 */
[----:B------:R0:W4:Y:S01]  /*201f0*/  @!P0 LDG.E.U8 R178, desc[UR16][R2.64] ;  /* 0x0000001002b28981 */ /* 0x000122000c1e1100 */
[----:B------:R-:W-:Y:S01]  /*20200*/  PRMT R177, RZ, 0x7610, R177 ;  /* 0x00007610ffb17816 */ /* 0x000fe200000000b1 */
[----:B0-----:R-:W-:Y:S02]  /*20210*/  @!P0 IMAD.MOV.U32 R3, RZ, RZ, R45 ;  /* 0x000000ffff038224 */ /* 0x001fe400078e002d */
[----:B------:R-:W4:Y:S01]  /*20220*/  LDL R45, [R1+0xdb0] ;  /* 0x000db000012d7983 */ /* 0x000f220000100800 */
[----:B------:R-:W-:-:S03]  /*20230*/  @!P0 IMAD.MOV.U32 R2, RZ, RZ, R36 ;  /* 0x000000ffff028224 */ /* 0x000fc600078e0024 */
[----:B------:R-:W4:Y:S04]  /*20240*/  LDL.LU R36, [R1+0xde8] ;  /* 0x000de80001247983 */ /* 0x000f280000300800 */
[----:B------:R-:W4:Y:S04]  /*20250*/  LDL R83, [R1+0xd6c] ;  /* 0x000d6c0001537983 */ /* 0x000f280000100800 */
[----:B------:R-:W4:Y:S04]  /*20260*/  LDL R80, [R1+0xd70] ;  /* 0x000d700001507983 */ /* 0x000f280000100800 */
[----:B------:R2:W4:Y:S01]  /*20270*/  @!P0 LDG.E.U8 R177, desc[UR16][R2.64] ;  /* 0x0000001002b18981 */ /* 0x000522000c1e1100 */
[----:B------:R-:W-:-:S03]  /*20280*/  PRMT R176, RZ, 0x7610, R176 ;  /* 0x00007610ffb07816 */ /* 0x000fc600000000b0 */
[----:B------:R-:W4:Y:S01]  /*20290*/  LDL R72, [R1+0xd2c] ;  /* 0x000d2c0001487983 */ /* 0x000f220000100800 */
[----:B------:R-:W-:-:S03]  /*202a0*/  PRMT R175, RZ, 0x7610, R175 ;  /* 0x00007610ffaf7816 */ /* 0x000fc600000000af */
[----:B------:R-:W4:Y:S04]  /*202b0*/  LDL R78, [R1+0xcec] ;  /* 0x000cec00014e7983 */ /* 0x000f280000100800 */
[----:B------:R-:W4:Y:S01]  /*202c0*/  LDL R77, [R1+0xcf0] ;  /* 0x000cf000014d7983 */ /* 0x000f220000100800 */
[----:B------:R-:W-:-:S03]  /*202d0*/  PRMT R174, RZ, 0x7610, R174 ;  /* 0x00007610ffae7816 */ /* 0x000fc600000000ae */
[----:B------:R-:W4:Y:S04]  /*202e0*/  LDL R75, [R1+0xcac] ;  /* 0x000cac00014b7983 */ /* 0x000f280000100800 */
[----:B------:R-:W4:Y:S01]  /*202f0*/  LDL R69, [R1+0xcb0] ;  /* 0x000cb00001457983 */ /* 0x000f220000100800 */
[----:B--2---:R-:W-:-:S03]  /*20300*/  @!P0 IMAD.MOV.U32 R3, RZ, RZ, R31 ;  /* 0x000000ffff038224 */ /* 0x004fc600078e001f */
[----:B------:R-:W2:Y:S01]  /*20310*/  LDL R31, [R1+0xd30] ;  /* 0x000d3000011f7983 */ /* 0x000ea20000100800 */
[----:B------:R-:W-:-:S05]  /*20320*/  @!P0 IMAD.MOV.U32 R2, RZ, RZ, R0 ;  /* 0x000000ffff028224 */ /* 0x000fca00078e0000 */
[----:B------:R0:W2:Y:S04]  /*20330*/  @!P0 LDG.E.U8 R176, desc[UR16][R2.64] ;  /* 0x0000001002b08981 */ /* 0x0000a8000c1e1100 */
[----:B------:R1:W-:Y:S04]  /*20340*/  STL [R1+0xe30], R0 ;  /* 0x000e300001007387 */ /* 0x0003e80000100800 */
[----:B-1----:R-:W2:Y:S01]  /*20350*/  LDL R0, [R1+0xc70] ;  /* 0x000c700001007983 */ /* 0x002ea20000100800 */
[----:B0-----:R-:W-:Y:S02]  /*20360*/  @!P0 IMAD.MOV.U32 R3, RZ, RZ, R50 ;  /* 0x000000ffff038224 */ /* 0x001fe400078e0032 */
[----:B------:R-:W-:-:S05]  /*20370*/  @!P0 IMAD.MOV.U32 R2, RZ, RZ, R39 ;  /* 0x000000ffff028224 */ /* 0x000fca00078e0027 */
[----:B------:R3:W2:Y:S02]  /*20380*/  @!P0 LDG.E.U8 R175, desc[UR16][R2.64] ;  /* 0x0000001002af8981 */ /* 0x0006a4000c1e1100 */
[----:B---3--:R-:W-:Y:S02]  /*20390*/  @!P0 IMAD.MOV.U32 R2, RZ, RZ, R33 ;  /* 0x000000ffff028224 */ /* 0x008fe400078e0021 */
[----:B----4-:R-:W-:-:S05]  /*203a0*/  @!P0 IMAD.MOV.U32 R3, RZ, RZ, R24 ;  /* 0x000000ffff038224 */ /* 0x010fca00078e0018 */
[----:B------:R0:W3:Y:S02]  /*203b0*/  @!P0 LDG.E.U8 R174, desc[UR16][R2.64] ;  /* 0x0000001002ae8981 */ /* 0x0000e4000c1e1100 */
[----:B0-----:R-:W-:Y:S02]  /*203c0*/  @!P0 IMAD.MOV.U32 R3, RZ, RZ, R38 ;  /* 0x000000ffff038224 */ /* 0x001fe400078e0026 */
[----:B------:R-:W4:Y:S01]  /*203d0*/  LDL R38, [R1+0xc6c] ;  /* 0x000c6c0001267983 */ /* 0x000f220000100800 */
[----:B------:R-:W-:Y:S02]  /*203e0*/  PRMT R173, RZ, 0x7610, R173 ;  /* 0x00007610ffad7816 */ /* 0x000fe400000000ad */
[----:B------:R-:W-:Y:S02]  /*203f0*/  PRMT R172, RZ, 0x7610, R172 ;  /* 0x00007610ffac7816 */ /* 0x000fe400000000ac */
[----:B------:R-:W-:Y:S01]  /*20400*/  PRMT R171, RZ, 0x7610, R171 ;  /* 0x00007610ffab7816 */ /* 0x000fe200000000ab */
[----:B------:R-:W-:-:S05]  /*20410*/  @!P0 IMAD.MOV.U32 R2, RZ, RZ, R36 ;  /* 0x000000ffff028224 */ /* 0x000fca00078e0024 */
[----:B------:R0:W3:Y:S02]  /*20420*/  @!P0 LDG.E.U8 R173, desc[UR16][R2.64] ;  /* 0x0000001002ad8981 */ /* 0x0000e4000c1e1100 */
[----:B0-----:R-:W-:Y:S02]  /*20430*/  @!P0 IMAD.MOV.U32 R2, RZ, RZ, R45 ;  /* 0x000000ffff028224 */ /* 0x001fe400078e002d */
[----:B------:R-:W-:Y:S01]  /*20440*/  @!P0 IMAD.MOV.U32 R3, RZ, RZ, R54 ;  /* 0x000000ffff038224 */ /* 0x000fe200078e0036 */
[----:B------:R-:W3:Y:S04]  /*20450*/  LDL R45, [R1+0xc30] ;  /* 0x000c3000012d7983 */ /* 0x000ee80000100800 */
[----:B------:R-:W3:Y:S04]  /*20460*/  LDL R54, [R1+0xc2c] ;  /* 0x000c2c0001367983 */ /* 0x000ee80000100800 */
[----:B------:R0:W3:Y:S02]  /*20470*/  @!P0 LDG.E.U8 R172, desc[UR16][R2.64] ;  /* 0x0000001002ac8981 */ /* 0x0000e4000c1e1100 */
[----:B0-----:R-:W-:-:S02]  /*20480*/  @!P0 IMAD.MOV.U32 R2, RZ, RZ, R80 ;  /* 0x000000ffff028224 */ /* 0x001fc400078e0050 */
[----:B------:R-:W-:Y:S01]  /*20490*/  @!P0 IMAD.MOV.U32 R3, RZ, RZ, R83 ;  /* 0x000000ffff038224 */ /* 0x000fe200078e0053 */
[----:B------:R-:W3:Y:S04]  /*204a0*/  LDL R80, [R1+0xbf0] ;  /* 0x000bf00001507983 */ /* 0x000ee80000100800 */
[----:B------:R-:W3:Y:S04]  /*204b0*/  LDL R83, [R1+0xbec] ;  /* 0x000bec0001537983 */ /* 0x000ee80000100800 */
[----:B------:R2:W3:Y:S02]  /*204c0*/  @!P0 LDG.E.U8 R171, desc[UR16][R2.64] ;  /* 0x0000001002ab8981 */ /* 0x0004e4000c1e1100 */
[----:B--2---:R-:W-:-:S02]  /*204d0*/  @!P0 IMAD.MOV.U32 R2, RZ, RZ, R31 ;  /* 0x000000ffff028224 */ /* 0x004fc400078e001f */
[----:B------:R-:W2:Y:S01]  /*204e0*/  LDL R31, [R1+0xbb0] ;  /* 0x000bb000011f7983 */ /* 0x000ea20000100800 */
[----:B------:R-:W-:Y:S01]  /*204f0*/  PRMT R170, RZ, 0x7610, R170 ;  /* 0x00007610ffaa7816 */ /* 0x000fe200000000aa */
[----:B------:R-:W-:Y:S01]  /*20500*/  @!P0 IMAD.MOV.U32 R3, RZ, RZ, R72 ;  /* 0x000000ffff038224 */ /* 0x000fe200078e0048 */
[----:B------:R-:W-:Y:S01]  /*20510*/  PRMT R169, RZ, 0x7610, R169 ;  /* 0x00007610ffa97816 */ /* 0x000fe200000000a9 */
[----:B------:R-:W2:Y:S04]  /*20520*/  LDL R72, [R1+0xbac] ;  /* 0x000bac0001487983 */ /* 0x000ea80000100800 */
[----:B------:R0:W2:Y:S01]  /*20530*/  @!P0 LDG.E.U8 R170, desc[UR16][R2.64] ;  /* 0x0000001002aa8981 */ /* 0x0000a2000c1e1100 */
[----:B------:R-:W-:Y:S01]  /*20540*/  PRMT R168, RZ, 0x7610, R168 ;  /* 0x00007610ffa87816 */ /* 0x000fe200000000a8 */
[----:B0-----:R-:W-:-:S02]  /*20550*/  @!P0 IMAD.MOV.U32 R2, RZ, RZ, R77 ;  /* 0x000000ffff028224 */ /* 0x001fc400078e004d */
[----:B------:R-:W-:Y:S01]  /*20560*/  @!P0 IMAD.MOV.U32 R3, RZ, RZ, R78 ;  /* 0x000000ffff038224 */ /* 0x000fe200078e004e */
[----:B------:R-:W2:Y:S04]  /*20570*/  LDL R77, [R1+0xaec] ;  /* 0x000aec00014d7983 */ /* 0x000ea80000100800 */
[----:B------:R0:W2:Y:S04]  /*20580*/  @!P0 LDG.E.U8 R169, desc[UR16][R2.64] ;  /* 0x0000001002a98981 */ /* 0x0000a8000c1e1100 */
[----:B------:R-:W2:Y:S01]  /*20590*/  LDL R78, [R1+0xb70] ;  /* 0x000b7000014e7983 */ /* 0x000ea20000100800 */
[----:B0-----:R-:W-:-:S02]  /*205a0*/  @!P0 IMAD.MOV.U32 R2, RZ, RZ, R69 ;  /* 0x000000ffff028224 */ /* 0x001fc400078e0045 */
[----:B------:R-:W-:Y:S01]  /*205b0*/  @!P0 IMAD.MOV.U32 R3, RZ, RZ, R75 ;  /* 0x000000ffff038224 */ /* 0x000fe200078e004b */
[----:B------:R-:W2:Y:S04]  /*205c0*/  LDL R69, [R1+0xb2c] ;  /* 0x000b2c0001457983 */ /* 0x000ea80000100800 */
[----:B------:R0:W2:Y:S04]  /*205d0*/  @!P0 LDG.E.U8 R168, desc[UR16][R2.64] ;  /* 0x0000001002a88981 */ /* 0x0000a8000c1e1100 */
[----:B------:R-:W2:Y:S01]  /*205e0*/  LDL R75, [R1+0xaf0] ;  /* 0x000af000014b7983 */ /* 0x000ea20000100800 */
[----:B0-----:R-:W-:-:S03]  /*205f0*/  @!P0 IMAD.MOV.U32 R2, RZ, RZ, R0 ;  /* 0x000000ffff028224 */ /* 0x001fc600078e0000 */
[----:B------:R-:W2:Y:S01]  /*20600*/  LDL R0, [R1+0xb30] ;  /* 0x000b300001007983 */ /* 0x000ea20000100800 */
[----:B----4-:R-:W-:-:S03]  /*20610*/  @!P0 IMAD.MOV.U32 R3, RZ, RZ, R38 ;  /* 0x000000ffff038224 */ /* 0x010fc600078e0026 */
[----:B------:R-:W4:Y:S01]  /*20620*/  LDL.LU R38, [R1+0xb6c] ;  /* 0x000b6c0001267983 */ /* 0x000f220000300800 */
[----:B------:R-:W-:Y:S02]  /*20630*/  PRMT R167, RZ, 0x7610, R167 ;  /* 0x00007610ffa77816 */ /* 0x000fe400000000a7 */
[----:B------:R-:W-:Y:S01]  /*20640*/  PRMT R166, RZ, 0x7610, R166 ;  /* 0x00007610ffa67816 */ /* 0x000fe200000000a6 */
[----:B------:R-:W4:Y:S04]  /*20650*/  LDL R84, [R1+0xa6c] ;  /* 0x000a6c0001547983 */ /* 0x000f280000100800 */
[----:B------:R3:W4:Y:S01]  /*20660*/  @!P0 LDG.E.U8 R167, desc[UR16][R2.64] ;  /* 0x0000001002a78981 */ /* 0x000722000c1e1100 */
[----:B------:R-:W-:Y:S01]  /*20670*/  PRMT R165, RZ, 0x7610, R165 ;  /* 0x00007610ffa57816 */ /* 0x000fe200000000a5 */
[----:B------:R-:W0:Y:S02]  /*20680*/  S2R R150, SR_TID.X ;  /* 0x0000000000967919 */ /* 0x000e240000002100 */
[----:B------:R-:W-:Y:S01]  /*20690*/  STS.U8 [R146+UR8+0x7800], R18 ;  /* 0x0078001292007988 */ /* 0x000fe20008000008 */
[----:B------:R-:W-:-:S03]  /*206a0*/  PRMT R164, RZ, 0x7610, R164 ;  /* 0x00007610ffa47816 */ /* 0x000fc600000000a4 */
[----:B------:R-:W4:Y:S04]  /*206b0*/  LDL R86, [R1+0x4d4] ;  /* 0x0004d40001567983 */ /* 0x000f280000100800 */
[----:B------:R-:W4:Y:S01]  /*206c0*/  LDL R85, [R1+0x4d8] ;  /* 0x0004d80001557983 */ /* 0x000f220000100800 */
[----:B---3--:R-:W-:-:S03]  /*206d0*/  @!P0 IMAD.MOV.U32 R2, RZ, RZ, R45 ;  /* 0x000000ffff028224 */ /* 0x008fc600078e002d */
[----:B------:R-:W3:Y:S01]  /*206e0*/  LDL R45, [R1+0xab0] ;  /* 0x000ab000012d7983 */ /* 0x000ee20000100800 */
[----:B------:R-:W-:-:S03]  /*206f0*/  @!P0 IMAD.MOV.U32 R3, RZ, RZ, R54 ;  /* 0x000000ffff038224 */ /* 0x000fc600078e0036 */
[----:B------:R-:W3:Y:S04]  /*20700*/  LDL R54, [R1+0xaac] ;  /* 0x000aac0001367983 */ /* 0x000ee80000100800 */
[----:B------:R1:W3:Y:S02]  /*20710*/  @!P0 LDG.E.U8 R166, desc[UR16][R2.64] ;  /* 0x0000001002a68981 */ /* 0x0002e4000c1e1100 */
[----:B-1----:R-:W-:Y:S01]  /*20720*/  @!P0 IMAD.MOV.U32 R2, RZ, RZ, R80 ;  /* 0x000000ffff028224 */ /* 0x002fe200078e0050 */
[----:B0-----:R-:W-:Y:S01]  /*20730*/  LOP3.LUT R150, R150, 0x7f, RZ, 0xc0, !PT ;  /* 0x0000007f96967812 */ /* 0x001fe200078ec0ff */
[----:B------:R-:W-:Y:S01]  /*20740*/  STS.U8 [R146+UR8+0x7c00], R21 ;  /* 0x007c001592007988 */ /* 0x000fe20008000008 */
[----:B------:R-:W-:-:S03]  /*20750*/  @!P0 IMAD.MOV.U32 R3, RZ, RZ, R83 ;  /* 0x000000ffff038224 */ /* 0x000fc600078e0053 */
[----:B------:R-:W3:Y:S04]  /*20760*/  LDL R83, [R1+0xa70] ;  /* 0x000a700001537983 */ /* 0x000ee80000100800 */
[----:B------:R2:W3:Y:S04]  /*20770*/  @!P0 LDG.E.U8 R165, desc[UR16][R2.64] ;  /* 0x0000001002a58981 */ /* 0x0004e8000c1e1100 */
[----:B------:R-:W3:Y:S01]  /*20780*/  LDL R80, [R1+0x5d4] ;  /* 0x0005d40001507983 */ /* 0x000ee20000100800 */
[----:B--2---:R-:W-:-:S03]  /*20790*/  @!P0 IMAD.MOV.U32 R2, RZ, RZ, R31 ;  /* 0x000000ffff028224 */ /* 0x004fc600078e001f */
[----:B------:R-:W2:Y:S01]  /*207a0*/  LDL R31, [R1+0xa30] ;  /* 0x000a3000011f7983 */ /* 0x000ea20000100800 */
[----:B------:R-:W-:-:S05]  /*207b0*/  LOP3.LUT R52, R150, 0x10, RZ, 0x3c, !PT ;  /* 0x0000001096347812 */ /* 0x000fca00078e3cff */
[----:B------:R-:W-:Y:S04]  /*207c0*/  STS.U8 [R52+UR8+0x80], R20 ;  /* 0x0000801434007988 */ /* 0x000fe80008000008 */
[----:B------:R-:W-:Y:S04]  /*207d0*/  STS.U8 [R52+UR8+0x480], R23 ;  /* 0x0004801734007988 */ /* 0x000fe80008000008 */
[----:B------:R-:W-:Y:S04]  /*207e0*/  STS.U8 [R52+UR8+0x880], R153 ;  /* 0x0008809934007988 */ /* 0x000fe80008000008 */
[----:B------:R-:W-:Y:S04]  /*207f0*/  STS.U8 [R52+UR8+0xc80], R155 ;  /* 0x000c809b34007988 */ /* 0x000fe80008000008 */
[----:B------:R-:W-:Y:S04]  /*20800*/  STS.U8 [R52+UR8+0x1080], R152 ;  /* 0x0010809834007988 */ /* 0x000fe80008000008 */
[----:B------:R-:W-:Y:S01]  /*20810*/  STS.U8 [R52+UR8+0x1480], R154 ;  /* 0x0014809a34007988 */ /* 0x000fe20008000008 */
[----:B------:R-:W-:-:S03]  /*20820*/  @!P0 IMAD.MOV.U32 R3, RZ, RZ, R72 ;  /* 0x000000ffff038224 */ /* 0x000fc600078e0048 */
[----:B------:R-:W-:Y:S04]  /*20830*/  STS.U8 [R52+UR8+0x1880], R156 ;  /* 0x0018809c34007988 */ /* 0x000fe80008000008 */
[----:B------:R-:W-:Y:S04]  /*20840*/  STS.U8 [R52+UR8+0x1c80], R157 ;  /* 0x001c809d34007988 */ /* 0x000fe80008000008 */
[----:B------:R-:W-:Y:S04]  /*20850*/  STS.U8 [R52+UR8+0x2080], R158 ;  /* 0x0020809e34007988 */ /* 0x000fe80008000008 */
[----:B------:R-:W-:Y:S04]  /*20860*/  STS.U8 [R52+UR8+0x2480], R159 ;  /* 0x0024809f34007988 */ /* 0x000fe80008000008 */
[----:B------:R-:W-:Y:S04]  /*20870*/  STS.U8 [R52+UR8+0x2880], R160 ;  /* 0x002880a034007988 */ /* 0x000fe80008000008 */
[----:B------:R-:W2:Y:S04]  /*20880*/  LDL R72, [R1+0xa2c] ;  /* 0x000a2c0001487983 */ /* 0x000ea80000100800 */
[----:B------:R-:W-:Y:S04]  /*20890*/  STS.U8 [R52+UR8+0x2c80], R161 ;  /* 0x002c80a134007988 */ /* 0x000fe80008000008 */
[----:B------:R-:W-:Y:S04]  /*208a0*/  STS.U8 [R52+UR8+0x3080], R162 ;  /* 0x003080a234007988 */ /* 0x000fe80008000008 */
[----:B------:R0:W-:Y:S04]  /*208b0*/  STS.U8 [R52+UR8+0x3480], R163 ;  /* 0x003480a334007988 */ /* 0x0001e80008000008 */
[----:B------:R1:W2:Y:S01]  /*208c0*/  @!P0 LDG.E.U8 R164, desc[UR16][R2.64] ;  /* 0x0000001002a48981 */ /* 0x0002a2000c1e1100 */
[----:B0-----:R-:W-:Y:S01]  /*208d0*/  PRMT R163, RZ, 0x7610, R163 ;  /* 0x00007610ffa37816 */ /* 0x001fe200000000a3 */
[----:B-1----:R-:W-:-:S02]  /*208e0*/  @!P0 IMAD.MOV.U32 R2, RZ, RZ, R78 ;  /* 0x000000ffff028224 */ /* 0x002fc400078e004e */
[----:B------:R-:W2:Y:S01]  /*208f0*/  LDL R78, [R1+0x5d8] ;  /* 0x0005d800014e7983 */ /* 0x000ea20000100800 */
[----:B----4-:R-:W-:-:S05]  /*20900*/  @!P0 IMAD.MOV.U32 R3, RZ, RZ, R38 ;  /* 0x000000ffff038224 */ /* 0x010fca00078e0026 */
[----:B------:R0:W4:Y:S02]  /*20910*/  @!P0 LDG.E.U8 R163, desc[UR16][R2.64] ;  /* 0x0000001002a38981 */ /* 0x000124000c1e1100 */
[----:B0-----:R-:W-:Y:S02]  /*20920*/  @!P0 IMAD.MOV.U32 R3, RZ, RZ, R69 ;  /* 0x000000ffff038224 */ /* 0x001fe400078e0045 */
[----:B------:R-:W-:Y:S01]  /*20930*/  @!P0 IMAD.MOV.U32 R2, RZ, RZ, R0 ;  /* 0x000000ffff028224 */ /* 0x000fe200078e0000 */
[----:B------:R-:W4:Y:S04]  /*20940*/  LDL R69, [R1+0x594] ;  /* 0x0005940001457983 */ /* 0x000f280000100800 */
[----:B------:R-:W4:Y:S01]  /*20950*/  LDL R0, [R1+0x598] ;  /* 0x0005980001007983 */ /* 0x000f220000100800 */
[----:B------:R-:W-:-:S02]  /*20960*/  PRMT R162, RZ, 0x7610, R162 ;  /* 0x00007610ffa27816 */ /* 0x000fc400000000a2 */
[----:B------:R-:W-:-:S04]  /*20970*/  PRMT R161, RZ, 0x7610, R161 ;  /* 0x00007610ffa17816 */ /* 0x000fc800000000a1 */
[----:B------:R0:W4:Y:S01]  /*20980*/  @!P0 LDG.E.U8 R162, desc[UR16][R2.64] ;  /* 0x0000001002a28981 */ /* 0x000122000c1e1100 */
[----:B------:R-:W-:Y:S01]  /*20990*/  PRMT R160, RZ, 0x7610, R160 ;  /* 0x00007610ffa07816 */ /* 0x000fe200000000a0 */
[----:B0-----:R-:W-:Y:S02]  /*209a0*/  @!P0 IMAD.MOV.U32 R2, RZ, RZ, R75 ;  /* 0x000000ffff028224 */ /* 0x001fe400078e004b */
[----:B------:R-:W-:Y:S01]  /*209b0*/  @!P0 IMAD.MOV.U32 R3, RZ, RZ, R77 ;  /* 0x000000ffff038224 */ /* 0x000fe200078e004d */
[----:B------:R-:W4:Y:S04]  /*209c0*/  LDL R75, [R1+0x558] ;  /* 0x00055800014b7983 */ /* 0x000f280000100800 */
[----:B------:R-:W4:Y:S04]  /*209d0*/  LDL R77, [R1+0x554] ;  /* 0x00055400014d7983 */ /* 0x000f280000100800 */
[----:B------:R3:W4:Y:S01]  /*209e0*/  @!P0 LDG.E.U8 R161, desc[UR16][R2.64] ;  /* 0x0000001002a18981 */ /* 0x000722000c1e1100 */
[----:B------:R-:W-:Y:S01]  /*209f0*/  PRMT R159, RZ, 0x7610, R159 ;  /* 0x00007610ff9f7816 */ /* 0x000fe2000000009f */
[----:B---3--:R-:W-:-:S02]  /*20a00*/  @!P0 IMAD.MOV.U32 R2, RZ, RZ, R45 ;  /* 0x000000ffff028224 */ /* 0x008fc400078e002d */
[----:B------:R-:W-:Y:S01]  /*20a10*/  @!P0 IMAD.MOV.U32 R3, RZ, RZ, R54 ;  /* 0x000000ffff038224 */ /* 0x000fe200078e0036 */
[----:B------:R-:W3:Y:S04]  /*20a20*/  LDL R45, [R1+0x518] ;  /* 0x00051800012d7983 */ /* 0x000ee80000100800 */
[----:B------:R-:W3:Y:S04]  /*20a30*/  LDL R54, [R1+0x514] ;  /* 0x0005140001367983 */ /* 0x000ee80000100800 */
[----:B------:R0:W3:Y:S02]  /*20a40*/  @!P0 LDG.E.U8 R160, desc[UR16][R2.64] ;  /* 0x0000001002a08981 */ /* 0x0000e4000c1e1100 */
[----:B0-----:R-:W-:-:S02]  /*20a50*/  @!P0 IMAD.MOV.U32 R2, RZ, RZ, R83 ;  /* 0x000000ffff028224 */ /* 0x001fc400078e0053 */
[----:B------:R-:W-:Y:S01]  /*20a60*/  @!P0 IMAD.MOV.U32 R3, RZ, RZ, R84 ;  /* 0x000000ffff038224 */ /* 0x000fe200078e0054 */
[----:B------:R-:W-:Y:S01]  /*20a70*/  PRMT R158, RZ, 0x7610, R158 ;  /* 0x00007610ff9e7816 */ /* 0x000fe2000000009e */
[----:B------:R-:W3:Y:S04]  /*20a80*/  LDL R84, [R1+0x454] ;  /* 0x0004540001547983 */ /* 0x000ee80000100800 */
[----:B------:R2:W3:Y:S01]  /*20a90*/  @!P0 LDG.E.U8 R159, desc[UR16][R2.64] ;  /* 0x00000010029f8981 */ /* 0x0004e2000c1e1100 */
[----:B------:R-:W-:-:S03]  /*20aa0*/  PRMT R157, RZ, 0x7610, R157 ;  /* 0x00007610ff9d7816 */ /* 0x000fc6000000009d */
[----:B------:R-:W3:Y:S01]  /*20ab0*/  LDL R83, [R1+0x458] ;  /* 0x0004580001537983 */ /* 0x000ee20000100800 */
[----:B--2---:R-:W-:-:S03]  /*20ac0*/  @!P0 IMAD.MOV.U32 R2, RZ, RZ, R31 ;  /* 0x000000ffff028224 */ /* 0x004fc600078e001f */
[----:B------:R-:W2:Y:S01]  /*20ad0*/  LDL R31, [R1+0x498] ;  /* 0x00049800011f7983 */ /* 0x000ea20000100800 */
[----:B------:R-:W-:-:S03]  /*20ae0*/  @!P0 IMAD.MOV.U32 R3, RZ, RZ, R72 ;  /* 0x000000ffff038224 */ /* 0x000fc600078e0048 */
[----:B------:R-:W2:Y:S04]  /*20af0*/  LDL R72, [R1+0x494] ;  /* 0x0004940001487983 */ /* 0x000ea80000100800 */
[----:B------:R0:W2:Y:S02]  /*20b00*/  @!P0 LDG.E.U8 R158, desc[UR16][R2.64] ;  /* 0x00000010029e8981 */ /* 0x0000a4000c1e1100 */
[----:B0-----:R-:W-:Y:S01]  /*20b10*/  @!P0 IMAD.MOV.U32 R3, RZ, RZ, R80 ;  /* 0x000000ffff038224 */ /* 0x001fe200078e0050 */
[----:B------:R-:W-:Y:S01]  /*20b20*/  PRMT R156, RZ, 0x7610, R156 ;  /* 0x00007610ff9c7816 */ /* 0x000fe2000000009c */
[----:B------:R-:W2:Y:S01]  /*20b30*/  LDL R80, [R1+0x3d4] ;  /* 0x0003d40001507983 */ /* 0x000ea20000100800 */
[----:B------:R-:W-:-:S03]  /*20b40*/  @!P0 IMAD.MOV.U32 R2, RZ, RZ, R78 ;  /* 0x000000ffff028224 */ /* 0x000fc600078e004e */
[----:B------:R-:W2:Y:S04]  /*20b50*/  LDL R78, [R1+0x3d8] ;  /* 0x0003d800014e7983 */ /* 0x000ea80000100800 */
[----:B------:R4:W2:Y:S02]  /*20b60*/  @!P0 LDG.E.U8 R157, desc[UR16][R2.64] ;  /* 0x00000010029d8981 */ /* 0x0008a4000c1e1100 */
[----:B----4-:R-:W-:Y:S02]  /*20b70*/  @!P0 IMAD.MOV.U32 R3, RZ, RZ, R69 ;  /* 0x000000ffff038224 */ /* 0x010fe400078e0045 */
[----:B------:R-:W4:Y:S01]  /*20b80*/  LDL R69, [R1+0x414] ;  /* 0x0004140001457983 */ /* 0x000f220000100800 */
[----:B------:R-:W-:-:S03]  /*20b90*/  @!P0 IMAD.MOV.U32 R2, RZ, RZ, R0 ;  /* 0x000000ffff028224 */ /* 0x000fc600078e0000 */
[----:B------:R-:W4:Y:S01]  /*20ba0*/  LDL R0, [R1+0x418] ;  /* 0x0004180001007983 */ /* 0x000f220000100800 */
[----:B------:R-:W-:-:S03]  /*20bb0*/  PRMT R155, RZ, 0x7610, R155 ;  /* 0x00007610ff9b7816 */ /* 0x000fc6000000009b */
[----:B------:R0:W4:Y:S01]  /*20bc0*/  @!P0 LDG.E.U8 R156, desc[UR16][R2.64] ;  /* 0x00000010029c8981 */ /* 0x000122000c1e1100 */
[----:B------:R-:W-:Y:S02]  /*20bd0*/  PRMT R154, RZ, 0x7610, R154 ;  /* 0x00007610ff9a7816 */ /* 0x000fe4000000009a */
[----:B------:R-:W-:Y:S01]  /*20be0*/  PRMT R153, RZ, 0x7610, R153 ;  /* 0x00007610ff997816 */ /* 0x000fe20000000099 */
[----:B0-----:R-:W-:Y:S02]  /*20bf0*/  @!P0 IMAD.MOV.U32 R2, RZ, RZ, R75 ;  /* 0x000000ffff028224 */ /* 0x001fe400078e004b */
        /* <DEDUP_REMOVED lines=10> */
[----:B------:R-:W-:-:S05]  /*20ca0*/  @!P0 IMAD.MOV.U32 R3, RZ, RZ, R86 ;  /* 0x000000ffff038224 */ /* 0x000fca00078e0056 */
[----:B------:R2:W3:Y:S02]  /*20cb0*/  @!P0 LDG.E.U8 R153, desc[UR16][R2.64] ;  /* 0x0000001002998981 */ /* 0x0004e4000c1e1100 */
[----:B--2---:R-:W-:Y:S02]  /*20cc0*/  @!P0 IMAD.MOV.U32 R2, RZ, RZ, R31 ;  /* 0x000000ffff028224 */ /* 0x004fe400078e001f */
[----:B------:R-:W2:Y:S01]  /*20cd0*/  LDL R31, [R1+0x318] ;  /* 0x00031800011f7983 */ /* 0x000ea20000100800 */
[----:B------:R-:W-:Y:S02]  /*20ce0*/  PRMT R152, RZ, 0x7610, R152 ;  /* 0x00007610ff987816 */ /* 0x000fe40000000098 */
[----:B------:R-:W-:Y:S01]  /*20cf0*/  PRMT R23, RZ, 0x7610, R23 ;  /* 0x00007610ff177816 */ /* 0x000fe20000000017 */
[----:B------:R-:W-:Y:S04]  /*20d00*/  STS.U8 [R52+UR8+0x3880], R8 ;  /* 0x0038800834007988 */ /* 0x000fe80008000008 */
[----:B------:R-:W-:Y:S04]  /*20d10*/  STS.U8 [R52+UR8+0x3c80], R9 ;  /* 0x003c800934007988 */ /* 0x000fe80008000008 */
[----:B------:R-:W-:Y:S04]  /*20d20*/  STS.U8 [R52+UR8+0x4080], R4 ;  /* 0x0040800434007988 */ /* 0x000fe80008000008 */
[----:B------:R-:W-:Y:S04]  /*20d30*/  STS.U8 [R52+UR8+0x4480], R5 ;  /* 0x0044800534007988 */ /* 0x000fe80008000008 */
[----:B------:R-:W-:Y:S04]  /*20d40*/  STS.U8 [R52+UR8+0x4880], R7 ;  /* 0x0048800734007988 */ /* 0x000fe80008000008 */
[----:B------:R-:W-:Y:S01]  /*20d50*/  STS.U8 [R52+UR8+0x4c80], R12 ;  /* 0x004c800c34007988 */ /* 0x000fe20008000008 */
[----:B------:R-:W-:-:S03]  /*20d60*/  @!P0 IMAD.MOV.U32 R3, RZ, RZ, R72 ;  /* 0x000000ffff038224 */ /* 0x000fc600078e0048 */
[----:B------:R-:W2:Y:S04]  /*20d70*/  LDL R72, [R1+0x314] ;  /* 0x0003140001487983 */ /* 0x000ea80000100800 */
[----:B------:R0:W2:Y:S02]  /*20d80*/  @!P0 LDG.E.U8 R152, desc[UR16][R2.64] ;  /* 0x0000001002988981 */ /* 0x0000a4000c1e1100 */
[----:B0-----:R-:W-:Y:S02]  /*20d90*/  @!P0 IMAD.MOV.U32 R2, RZ, RZ, R83 ;  /* 0x000000ffff028224 */ /* 0x001fe400078e0053 */
[----:B------:R-:W-:-:S05]  /*20da0*/  @!P0 IMAD.MOV.U32 R3, RZ, RZ, R84 ;  /* 0x000000ffff038224 */ /* 0x000fca00078e0054 */
[----:B------:R4:W2:Y:S04]  /*20db0*/  @!P0 LDG.E.U8 R23, desc[UR16][R2.64] ;  /* 0x0000001002178981 */ /* 0x0008a8000c1e1100 */
[----:B------:R-:W-:Y:S04]  /*20dc0*/  STS.U8 [R52+UR8+0x5080], R6 ;  /* 0x0050800634007988 */ /* 0x000fe80008000008 */
        /* <DEDUP_REMOVED lines=8> */
[----:B------:R0:W-:Y:S01]  /*20e50*/  STS.U8 [R52+UR8+0x7480], R66 ;  /* 0x0074804234007988 */ /* 0x0001e20008000008 */
[----:B----4-:R-:W-:-:S03]  /*20e60*/  @!P0 IMAD.MOV.U32 R3, RZ, RZ, R69 ;  /* 0x000000ffff038224 */ /* 0x010fc600078e0045 */
[----:B------:R-:W4:Y:S01]  /*20e70*/  LDL R69, [R1+0x2d8] ;  /* 0x0002d80001457983 */ /* 0x000f220000100800 */
[----:B------:R-:W-:-:S03]  /*20e80*/  @!P0 IMAD.MOV.U32 R2, RZ, RZ, R0 ;  /* 0x000000ffff028224 */ /* 0x000fc600078e0000 */
[----:B------:R-:W4:Y:S04]  /*20e90*/  LDL.LU R0, [R1+0x2d4] ;  /* 0x0002d40001007983 */ /* 0x000f280000300800 */
[----:B0-----:R-:W4:Y:S01]  /*20ea0*/  LDL R66, [R1+0x294] ;  /* 0x0002940001427983 */ /* 0x001f220000100800 */
[----:B------:R-:W-:Y:S02]  /*20eb0*/  PRMT R22, RZ, 0x7610, R22 ;  /* 0x00007610ff167816 */ /* 0x000fe40000000016 */
[----:B------:R-:W-:-:S04]  /*20ec0*/  PRMT R21, RZ, 0x7610, R21 ;  /* 0x00007610ff157816 */ /* 0x000fc80000000015 */
[----:B------:R0:W4:Y:S01]  /*20ed0*/  @!P0 LDG.E.U8 R22, desc[UR16][R2.64] ;  /* 0x0000001002168981 */ /* 0x000122000c1e1100 */
[----:B------:R-:W-:Y:S01]  /*20ee0*/  PRMT R20, RZ, 0x7610, R20 ;  /* 0x00007610ff147816 */ /* 0x000fe20000000014 */
[----:B0-----:R-:W-:Y:S02]  /*20ef0*/  @!P0 IMAD.MOV.U32 R2, RZ, RZ, R78 ;  /* 0x000000ffff028224 */ /* 0x001fe400078e004e */
[----:B------:R-:W-:-:S05]  /*20f00*/  @!P0 IMAD.MOV.U32 R3, RZ, RZ, R80 ;  /* 0x000000ffff038224 */ /* 0x000fca00078e0050 */
[----:B------:R0:W4:Y:S02]  /*20f10*/  @!P0 LDG.E.U8 R21, desc[UR16][R2.64] ;  /* 0x0000001002158981 */ /* 0x000124000c1e1100 */
[----:B0-----:R-:W-:Y:S02]  /*20f20*/  @!P0 IMAD.MOV.U32 R2, RZ, RZ, R75 ;  /* 0x000000ffff028224 */ /* 0x001fe400078e004b */
[----:B------:R-:W-:-:S05]  /*20f30*/  @!P0 IMAD.MOV.U32 R3, RZ, RZ, R77 ;  /* 0x000000ffff038224 */ /* 0x000fca00078e004d */
[----:B------:R3:W4:Y:S01]  /*20f40*/  @!P0 LDG.E.U8 R20, desc[UR16][R2.64] ;  /* 0x0000001002148981 */ /* 0x000722000c1e1100 */
[----:B------:R-:W-:-:S03]  /*20f50*/  PRMT R19, RZ, 0x7610, R19 ;  /* 0x00007610ff137816 */ /* 0x000fc60000000013 */
[----:B------:R-:W-:Y:S01]  /*20f60*/  STS.U8 [R52+UR8+0x7880], R74 ;  /* 0x0078804a34007988 */ /* 0x000fe20008000008 */
[----:B---3--:R-:W-:-:S03]  /*20f70*/  @!P0 IMAD.MOV.U32 R2, RZ, RZ, R45 ;  /* 0x000000ffff028224 */ /* 0x008fc600078e002d */
[----:B------:R-:W3:Y:S01]  /*20f80*/  LDL.LU R45, [R1+0x298] ;  /* 0x00029800012d7983 */ /* 0x000ee20000300800 */
[----:B------:R-:W-:-:S03]  /*20f90*/  @!P0 IMAD.MOV.U32 R3, RZ, RZ, R54 ;  /* 0x000000ffff038224 */ /* 0x000fc600078e0036 */
[----:B------:R0:W-:Y:S04]  /*20fa0*/  STS.U8 [R52+UR8+0x7c80], R41 ;  /* 0x007c802934007988 */ /* 0x0001e80008000008 */
[----:B------:R2:W3:Y:S04]  /*20fb0*/  @!P0 LDG.E.U8 R19, desc[UR16][R2.64] ;  /* 0x0000001002138981 */ /* 0x0004e8000c1e1100 */
[----:B0-----:R-:W3:Y:S04]  /*20fc0*/  LDL.LU R52, [R1+0x254] ;  /* 0x0002540001347983 */ /* 0x001ee80000300800 */
[----:B------:R-:W3:Y:S04]  /*20fd0*/  LDL.LU R41, [R1+0x258] ;  /* 0x0002580001297983 */ /* 0x000ee80000300800 */
[----:B------:R-:W3:Y:S01]  /*20fe0*/  LDL.LU R251, [R1+0x214] ;  /* 0x0002140001fb7983 */ /* 0x000ee20000300800 */
[----:B--2---:R-:W-:-:S03]  /*20ff0*/  @!P0 IMAD.MOV.U32 R2, RZ, RZ, R31 ;  /* 0x000000ffff028224 */ /* 0x004fc600078e001f */
[----:B------:R-:W2:Y:S01]  /*21000*/  LDL.LU R31, [R1+0x218] ;  /* 0x00021800011f7983 */ /* 0x000ea20000300800 */
[----:B------:R-:W0:Y:S03]  /*21010*/  S2R R150, SR_TID.X ;  /* 0x0000000000967919 */ /* 0x000e260000002100 */
[----:B------:R-:W2:Y:S04]  /*21020*/  LDL R81, [R1+0x9e4] ;  /* 0x0009e40001517983 */ /* 0x000ea80000100800 */
[----:B------:R-:W2:Y:S04]  /*21030*/  LDL R80, [R1+0xde4] ;  /* 0x000de40001507983 */ /* 0x000ea80000100800 */
[----:B------:R-:W2:Y:S04]  /*21040*/  LDL R78, [R1+0xda4] ;  /* 0x000da400014e7983 */ /* 0x000ea80000100800 */
[----:B------:R-:W2:Y:S01]  /*21050*/  LDL R77, [R1+0xda8] ;  /* 0x000da800014d7983 */ /* 0x000ea20000100800 */
[----:B------:R-:W-:-:S02]  /*21060*/  PRMT R18, RZ, 0x7610, R18 ;  /* 0x00007610ff127816 */ /* 0x000fc40000000012 */
[----:B0-----:R-:W-:-:S04]  /*21070*/  LOP3.LUT R150, R150, 0x7f, RZ, 0xc0, !PT ;  /* 0x0000007f96967812 */ /* 0x001fc800078ec0ff */
[----:B------:R-:W-:-:S05]  /*21080*/  LOP3.LUT R54, R150, 0x20, RZ, 0x3c, !PT ;  /* 0x0000002096367812 */ /* 0x000fca00078e3cff */
[----:B------:R0:W-:Y:S01]  /*21090*/  STS.U8 [R54+UR8+0x100], R71 ;  /* 0x0001004736007988 */ /* 0x0001e20008000008 */
[----:B------:R-:W-:Y:S01]  /*210a0*/  @!P0 IMAD.MOV.U32 R3, RZ, RZ, R72 ;  /* 0x000000ffff038224 */ /* 0x000fe200078e0048 */
[----:B------:R-:W-:Y:S02]  /*210b0*/  PRMT R15, RZ, 0x7610, R15 ;  /* 0x00007610ff0f7816 */ /* 0x000fe4000000000f */
[----:B------:R1:W-:Y:S04]  /*210c0*/  STS.U8 [R54+UR8+0x500], R68 ;  /* 0x0005004436007988 */ /* 0x0003e80008000008 */
[----:B------:R1:W2:Y:S04]  /*210d0*/  @!P0 LDG.E.U8 R18, desc[UR16][R2.64] ;  /* 0x0000001002128981 */ /* 0x0002a8000c1e1100 */
[----:B------:R1:W-:Y:S04]  /*210e0*/  STS.U8 [R54+UR8+0x900], R65 ;  /* 0x0009004136007988 */ /* 0x0003e80008000008 */
[----:B------:R-:W-:Y:S04]  /*210f0*/  STS.U8 [R54+UR8+0xd00], R63 ;  /* 0x000d003f36007988 */ /* 0x000fe80008000008 */
[----:B----4-:R4:W-:Y:S04]  /*21100*/  STL [R1+0xe34], R0 ;  /* 0x000e340001007387 */ /* 0x0109e80000100800 */
[----:B------:R-:W2:Y:S04]  /*21110*/  LDL R75, [R1+0xd64] ;  /* 0x000d6400014b7983 */ /* 0x000ea80000100800 */
[----:B------:R-:W2:Y:S04]  /*21120*/  LDL R74, [R1+0xd68] ;  /* 0x000d6800014a7983 */ /* 0x000ea80000100800 */
[----:B------:R-:W2:Y:S04]  /*21130*/  LDL R72, [R1+0xd24] ;  /* 0x000d240001487983 */ /* 0x000ea80000100800 */
[----:B0-----:R-:W2:Y:S01]  /*21140*/  LDL R71, [R1+0xd28] ;  /* 0x000d280001477983 */ /* 0x001ea20000100800 */
[----:B-1----:R-:W-:-:S02]  /*21150*/  @!P0 IMAD.MOV.U32 R2, RZ, RZ, R69 ;  /* 0x000000ffff028224 */ /* 0x002fc400078e0045 */
[----:B------:R-:W-:Y:S01]  /*21160*/  @!P0 IMAD.MOV.U32 R3, RZ, RZ, R0 ;  /* 0x000000ffff038224 */ /* 0x000fe200078e0000 */
[----:B------:R-:W2:Y:S04]  /*21170*/  LDL R69, [R1+0xce4] ;  /* 0x000ce40001457983 */ /* 0x000ea80000100800 */
[----:B------:R-:W2:Y:S04]  /*21180*/  LDL R68, [R1+0xce8] ;  /* 0x000ce80001447983 */ /* 0x000ea80000100800 */
[----:B------:R0:W2:Y:S04]  /*21190*/  @!P0 LDG.E.U8 R15, desc[UR16][R2.64] ;  /* 0x00000010020f8981 */ /* 0x0000a8000c1e1100 */
[----:B------:R-:W2:Y:S04]  /*211a0*/  LDL R65, [R1+0xca8] ;  /* 0x000ca80001417983 */ /* 0x000ea80000100800 */
[----:B----4-:R-:W4:Y:S01]  /*211b0*/  LDL R0, [R1+0xc68] ;  /* 0x000c680001007983 */ /* 0x010f220000100800 */
[----:B0-----:R-:W-:-:S03]  /*211c0*/  @!P0 IMAD.MOV.U32 R3, RZ, RZ, R66 ;  /* 0x000000ffff038224 */ /* 0x001fc600078e0042 */
[----:B------:R-:W4:Y:S04]  /*211d0*/  LDL R66, [R1+0xca4] ;  /* 0x000ca40001427983 */ /* 0x000f280000100800 */
[----:B------:R-:W4:Y:S01]  /*211e0*/  LDL R63, [R1+0xc64] ;  /* 0x000c6400013f7983 */ /* 0x000f220000100800 */
[----:B------:R-:W-:Y:S02]  /*211f0*/  PRMT R14, RZ, 0x7610, R14 ;  /* 0x00007610ff0e7816 */ /* 0x000fe4000000000e */
[----:B------:R-:W-:Y:S01]  /*21200*/  PRMT R13, RZ, 0x7610, R13 ;  /* 0x00007610ff0d7816 */ /* 0x000fe2000000000d */
[----:B---3--:R-:W-:-:S05]  /*21210*/  @!P0 IMAD.MOV.U32 R2, RZ, RZ, R45 ;  /* 0x000000ffff028224 */ /* 0x008fca00078e002d */
[----:B------:R0:W3:Y:S01]  /*21220*/  @!P0 LDG.E.U8 R14, desc[UR16][R2.64] ;  /* 0x00000010020e8981 */ /* 0x0000e2000c1e1100 */
[----:B------:R-:W-:Y:S01]  /*21230*/  PRMT R12, RZ, 0x7610, R12 ;  /* 0x00007610ff0c7816 */ /* 0x000fe2000000000c */
[----:B0-----:R-:W-:Y:S02]  /*21240*/  @!P0 IMAD.MOV.U32 R3, RZ, RZ, R52 ;  /* 0x000000ffff038224 */ /* 0x001fe400078e0034 */
[----:B------:R-:W-:-:S05]  /*21250*/  @!P0 IMAD.MOV.U32 R2, RZ, RZ, R41 ;  /* 0x000000ffff028224 */ /* 0x000fca00078e0029 */
[----:B------:R0:W3:Y:S02]  /*21260*/  @!P0 LDG.E.U8 R13, desc[UR16][R2.64] ;  /* 0x00000010020d8981 */ /* 0x0000e4000c1e1100 */
[----:B0-----:R-:W-:Y:S02]  /*21270*/  @!P0 IMAD.MOV.U32 R3, RZ, RZ, R251 ;  /* 0x000000ffff038224 */ /* 0x001fe400078e00fb */
[----:B--2---:R-:W-:-:S05]  /*21280*/  @!P0 IMAD.MOV.U32 R2, RZ, RZ, R31 ;  /* 0x000000ffff028224 */ /* 0x004fca00078e001f */
[----:B------:R0:W2:Y:S01]  /*21290*/  @!P0 LDG.E.U8 R12, desc[UR16][R2.64] ;  /* 0x00000010020c8981 */ /* 0x0000a2000c1e1100 */
[----:B------:R-:W-:Y:S02]  /*212a0*/  PRMT R11, RZ, 0x7610, R11 ;  /* 0x00007610ff0b7816 */ /* 0x000fe4000000000b */
[----:B------:R-:W-:Y:S01]  /*212b0*/  PRMT R9, RZ, 0x7610, R9 ;  /* 0x00007610ff097816 */ /* 0x000fe20000000009 */
[----:B0-----:R-:W-:Y:S02]  /*212c0*/  @!P0 IMAD.MOV.U32 R2, RZ, RZ, R80 ;  /* 0x000000ffff028224 */ /* 0x001fe400078e0050 */
[----:B------:R-:W-:-:S05]  /*212d0*/  @!P0 IMAD.MOV.U32 R3, RZ, RZ, R81 ;  /* 0x000000ffff038224 */ /* 0x000fca00078e0051 */
[----:B------:R0:W2:Y:S01]  /*212e0*/  @!P0 LDG.E.U8 R11, desc[UR16][R2.64] ;  /* 0x00000010020b8981 */ /* 0x0000a2000c1e1100 */
[----:B------:R-:W-:Y:S01]  /*212f0*/  PRMT R8, RZ, 0x7610, R8 ;  /* 0x00007610ff087816 */ /* 0x000fe20000000008 */
[----:B0-----:R-:W-:Y:S02]  /*21300*/  @!P0 IMAD.MOV.U32 R2, RZ, RZ, R77 ;  /* 0x000000ffff028224 */ /* 0x001fe400078e004d */
[----:B------:R-:W-:-:S05]  /*21310*/  @!P0 IMAD.MOV.U32 R3, RZ, RZ, R78 ;  /* 0x000000ffff038224 */ /* 0x000fca00078e004e */
[----:B------:R0:W2:Y:S01]  /*21320*/  @!P0 LDG.E.U8 R9, desc[UR16][R2.64] ;  /* 0x0000001002098981 */ /* 0x0000a2000c1e1100 */
[----:B------:R-:W-:-:S03]  /*21330*/  PRMT R7, RZ, 0x7610, R7 ;  /* 0x00007610ff077816 */ /* 0x000fc60000000007 */
[----:B------:R-:W-:Y:S01]  /*21340*/  STS.U8 [R54+UR8+0x1100], R82 ;  /* 0x0011005236007988 */ /* 0x000fe20008000008 */
[----:B------:R-:W-:-:S03]  /*21350*/  PRMT R6, RZ, 0x7610, R6 ;  /* 0x00007610ff067816 */ /* 0x000fc60000000006 */
[----:B------:R-:W-:Y:S04]  /*21360*/  STS.U8 [R54+UR8+0x1500], R79 ;  /* 0x0015004f36007988 */ /* 0x000fe80008000008 */
[----:B------:R-:W-:Y:S04]  /*21370*/  STS.U8 [R54+UR8+0x1900], R76 ;  /* 0x0019004c36007988 */ /* 0x000fe80008000008 */
[----:B------:R-:W-:Y:S04]  /*21380*/  STS.U8 [R54+UR8+0x1d00], R73 ;  /* 0x001d004936007988 */ /* 0x000fe80008000008 */
[----:B------:R-:W-:Y:S04]  /*21390*/  STS.U8 [R54+UR8+0x2100], R70 ;  /* 0x0021004636007988 */ /* 0x000fe80008000008 */
[----:B------:R-:W-:Y:S04]  /*213a0*/  STS.U8 [R54+UR8+0x2500], R67 ;  /* 0x0025004336007988 */ /* 0x000fe80008000008 */
[----:B------:R-:W-:Y:S01]  /*213b0*/  STS.U8 [R54+UR8+0x2900], R64 ;  /* 0x0029004036007988 */ /* 0x000fe20008000008 */
[----:B------:R-:W-:-:S03]  /*213c0*/  PRMT R5, RZ, 0x7610, R5 ;  /* 0x00007610ff057816 */ /* 0x000fc60000000005 */
        /* <DEDUP_REMOVED lines=11> */
[----:B------:R-:W-:Y:S01]  /*21480*/  STS.U8 [R54+UR8+0x5900], R248 ;  /* 0x005900f836007988 */ /* 0x000fe20008000008 */
[----:B0-----:R-:W-:-:S02]  /*21490*/  @!P0 IMAD.MOV.U32 R3, RZ, RZ, R75 ;  /* 0x000000ffff038224 */ /* 0x001fc400078e004b */
[----:B------:R-:W-:-:S05]  /*214a0*/  @!P0 IMAD.MOV.U32 R2, RZ, RZ, R74 ;  /* 0x000000ffff028224 */ /* 0x000fca00078e004a */
[----:B------:R0:W2:Y:S02]  /*214b0*/  @!P0 LDG.E.U8 R8, desc[UR16][R2.64] ;  /* 0x0000001002088981 */ /* 0x0000a4000c1e1100 */
[----:B0-----:R-:W-:Y:S02]  /*214c0*/  @!P0 IMAD.MOV.U32 R2, RZ, RZ, R71 ;  /* 0x000000ffff028224 */ /* 0x001fe400078e0047 */
[----:B------:R-:W-:-:S05]  /*214d0*/  @!P0 IMAD.MOV.U32 R3, RZ, RZ, R72 ;  /* 0x000000ffff038224 */ /* 0x000fca00078e0048 */
[----:B------:R0:W2:Y:S02]  /*214e0*/  @!P0 LDG.E.U8 R7, desc[UR16][R2.64] ;  /* 0x0000001002078981 */ /* 0x0000a4000c1e1100 */
[----:B0-----:R-:W-:Y:S02]  /*214f0*/  @!P0 IMAD.MOV.U32 R2, RZ, RZ, R68 ;  /* 0x000000ffff028224 */ /* 0x001fe400078e0044 */
[----:B------:R-:W-:-:S05]  /*21500*/  @!P0 IMAD.MOV.U32 R3, RZ, RZ, R69 ;  /* 0x000000ffff038224 */ /* 0x000fca00078e0045 */
[----:B------:R0:W2:Y:S02]  /*21510*/  @!P0 LDG.E.U8 R6, desc[UR16][R2.64] ;  /* 0x0000001002068981 */ /* 0x0000a4000c1e1100 */
[----:B0-----:R-:W-:Y:S02]  /*21520*/  @!P0 IMAD.MOV.U32 R2, RZ, RZ, R65 ;  /* 0x000000ffff028224 */ /* 0x001fe400078e0041 */
[----:B----4-:R-:W-:Y:S01]  /*21530*/  @!P0 IMAD.MOV.U32 R3, RZ, RZ, R66 ;  /* 0x000000ffff038224 */ /* 0x010fe200078e0042 */
[----:B------:R-:W-:Y:S04]  /*21540*/  STS.U8 [R54+UR8+0x5d00], R247 ;  /* 0x005d00f736007988 */ /* 0x000fe80008000008 */
[----:B------:R0:W4:Y:S04]  /*21550*/  @!P0 LDG.E.U8 R5, desc[UR16][R2.64] ;  /* 0x0000001002058981 */ /* 0x000128000c1e1100 */
[----:B------:R-:W-:Y:S01]  /*21560*/  STS.U8 [R54+UR8+0x6100], R246 ;  /* 0x006100f636007988 */ /* 0x000fe20008000008 */
[----:B0-----:R-:W-:Y:S01]  /*21570*/  @!P0 IMAD.MOV.U32 R2, RZ, RZ, R0 ;  /* 0x000000ffff028224 */ /* 0x001fe200078e0000 */
[----:B------:R-:W-:-:S02]  /*21580*/  LOP3.LUT R0, R150, 0x30, RZ, 0x3c, !PT ;  /* 0x0000003096007812 */ /* 0x000fc400078e3cff */
[----:B------:R-:W0:Y:S01]  /*21590*/  S2R R150, SR_TID.X ;  /* 0x0000000000967919 */ /* 0x000e220000002100 */
        /* <DEDUP_REMOVED lines=24> */
[----:B------:R-:W-:-:S03]  /*21720*/  PRMT R4, RZ, 0x7610, R4 ;  /* 0x00007610ff047816 */ /* 0x000fc60000000004 */
[----:B------:R-:W-:Y:S01]  /*21730*/  STS.U8 [R0+UR8+0x4580], R221 ;  /* 0x004580dd00007988 */ /* 0x000fe20008000008 */
[----:B------:R-:W-:-:S03]  /*21740*/  @!P0 IMAD.MOV.U32 R3, RZ, RZ, R63 ;  /* 0x000000ffff038224 */ /* 0x000fc600078e003f */
[----:B------:R-:W-:Y:S04]  /*21750*/  STS.U8 [R0+UR8+0x4980], R220 ;  /* 0x004980dc00007988 */ /* 0x000fe80008000008 */
[----:B------:R-:W-:Y:S01]  /*21760*/  STS.U8 [R0+UR8+0x4d80], R219 ;  /* 0x004d80db00007988 */ /* 0x000fe20008000008 */
[----:B0-----:R-:W-:-:S03]  /*21770*/  LOP3.LUT R150, R150, 0x7f, RZ, 0xc0, !PT ;  /* 0x0000007f96967812 */ /* 0x001fc600078ec0ff */
[----:B------:R-:W-:Y:S04]  /*21780*/  STS.U8 [R0+UR8+0x5180], R218 ;  /* 0x005180da00007988 */ /* 0x000fe80008000008 */
[----:B------:R-:W-:Y:S04]  /*21790*/  STS.U8 [R0+UR8+0x5580], R217 ;  /* 0x005580d900007988 */ /* 0x000fe80008000008 */
[----:B------:R-:W-:Y:S04]  /*217a0*/  STS.U8 [R0+UR8+0x5980], R216 ;  /* 0x005980d800007988 */ /* 0x000fe80008000008 */
[----:B------:R-:W-:Y:S04]  /*217b0*/  STS.U8 [R0+UR8+0x5d80], R215 ;  /* 0x005d80d700007988 */ /* 0x000fe80008000008 */
[----:B------:R-:W-:Y:S04]  /*217c0*/  STS.U8 [R0+UR8+0x6180], R214 ;  /* 0x006180d600007988 */ /* 0x000fe80008000008 */
[----:B------:R-:W-:Y:S04]  /*217d0*/  STS.U8 [R0+UR8+0x6580], R213 ;  /* 0x006580d500007988 */ /* 0x000fe80008000008 */
[----:B------:R0:W4:Y:S04]  /*217e0*/  @!P0 LDG.E.U8 R4, desc[UR16][R2.64] ;  /* 0x0000001002048981 */ /* 0x000128000c1e1100 */
[----:B------:R-:W-:Y:S04]  /*217f0*/  STS.U8 [R0+UR8+0x6980], R212 ;  /* 0x006980d400007988 */ /* 0x000fe80008000008 */
[----:B------:R-:W-:Y:S01]  /*21800*/  STS.U8 [R0+UR8+0x6d80], R211 ;  /* 0x006d80d300007988 */ /* 0x000fe20008000008 */
[----:B0-----:R-:W-:-:S03]  /*21810*/  LOP3.LUT R2, R150, 0x40, RZ, 0x3c, !PT ;  /* 0x0000004096027812 */ /* 0x001fc600078e3cff */
[----:B------:R-:W-:Y:S04]  /*21820*/  STS.U8 [R0+UR8+0x7180], R210 ;  /* 0x007180d200007988 */ /* 0x000fe80008000008 */
[----:B------:R-:W-:Y:S04]  /*21830*/  STS.U8 [R0+UR8+0x7580], R209 ;  /* 0x007580d100007988 */ /* 0x000fe80008000008 */
[----:B------:R-:W-:Y:S04]  /*21840*/  STS.U8 [R0+UR8+0x7980], R208 ;  /* 0x007980d000007988 */ /* 0x000fe80008000008 */
[----:B------:R0:W-:Y:S04]  /*21850*/  STS.U8 [R0+UR8+0x7d80], R207 ;  /* 0x007d80cf00007988 */ /* 0x0001e80008000008 */
        /* <DEDUP_REMOVED lines=62> */
[----:B------:R1:W-:Y:S04]  /*21c40*/  STL [R1+0xe38], R251 ;  /* 0x000e38fb01007387 */ /* 0x0003e80000100800 */
[----:B---3--:R-:W-:Y:S04]  /*21c50*/  STS.U8 [R0+UR8+0x7680], R14 ;  /* 0x0076800e00007988 */ /* 0x008fe80008000008 */
[----:B------:R-:W-:Y:S04]  /*21c60*/  STS.U8 [R0+UR8+0x7a80], R13 ;  /* 0x007a800d00007988 */ /* 0x000fe80008000008 */
[----:B------:R-:W3:Y:S04]  /*21c70*/  LDL R3, [R1+0xddc] ;  /* 0x000ddc0001037983 */ /* 0x000ee80000100800 */
[----:B0-----:R-:W3:Y:S04]  /*21c80*/  LDL R2, [R1+0xde0] ;  /* 0x000de00001027983 */ /* 0x001ee80000100800 */
[----:B------:R-:W4:Y:S04]  /*21c90*/  LDL R64, [R1+0xd9c] ;  /* 0x000d9c0001407983 */ /* 0x000f280000100800 */
[----:B------:R-:W4:Y:S04]  /*21ca0*/  LDL R63, [R1+0xda0] ;  /* 0x000da000013f7983 */ /* 0x000f280000100800 */
[----:B--2---:R0:W-:Y:S04]  /*21cb0*/  STS.U8 [R0+UR8+0x7e80], R12 ;  /* 0x007e800c00007988 */ /* 0x0041e80008000008 */
[----:B-1----:R-:W2:Y:S04]  /*21cc0*/  LDL.LU R251, [R1+0x3c8] ;  /* 0x0003c80001fb7983 */ /* 0x002ea80000300800 */
[----:B0-----:R-:W2:Y:S04]  /*21cd0*/  LDL.LU R0, [R1+0x3cc] ;  /* 0x0003cc0001007983 */ /* 0x001ea80000300800 */
[----:B------:R-:W2:Y:S04]  /*21ce0*/  LDL.LU R221, [R1+0x3c4] ;  /* 0x0003c40001dd7983 */ /* 0x000ea80000300800 */
        /* <DEDUP_REMOVED lines=25> */
[----:B------:R-:W2:Y:S04]  /*21e80*/  LDL R58, [R1+0xd5c] ;  /* 0x000d5c00013a7983 */ /* 0x000ea80000100800 */
        /* <DEDUP_REMOVED lines=8> */
[----:B------:R-:W2:Y:S01]  /*21f10*/  LDL R59, [R1+0xc60] ;  /* 0x000c6000013b7983 */ /* 0x000ea20000100800 */
[----:B------:R-:W-:-:S03]  /*21f20*/  PRMT R191, RZ, 0x7610, R191 ;  /* 0x00007610ffbf7816 */ /* 0x000fc600000000bf */
[----:B------:R-:W2:Y:S04]  /*21f30*/  LDL.LU R194, [R1+0x208] ;  /* 0x0002080001c27983 */ /* 0x000ea80000300800 */
[----:B------:R-:W2:Y:S04]  /*21f40*/  LDL.LU R193, [R1+0x20c] ;  /* 0x00020c0001c17983 */ /* 0x000ea80000300800 */
[----:B------:R-:W2:Y:S04]  /*21f50*/  LDL.LU R192, [R1+0x204] ;  /* 0x0002040001c07983 */ /* 0x000ea80000300800 */
[----:B------:R-:W2:Y:S04]  /*21f60*/  LDL R70, [R1+0xc24] ;  /* 0x000c240001467983 */ /* 0x000ea80000100800 */
[----:B------:R-:W2:Y:S01]  /*21f70*/  LDL R69, [R1+0xc28] ;  /* 0x000c280001457983 */ /* 0x000ea20000100800 */
[----:B------:R-:W-:-:S02]  /*21f80*/  PRMT R190, RZ, 0x7610, R190 ;  /* 0x00007610ffbe7816 */ /* 0x000fc400000000be */
[----:B------:R-:W-:Y:S01]  /*21f90*/  PRMT R189, RZ, 0x7610, R189 ;  /* 0x00007610ffbd7816 */ /* 0x000fe200000000bd */
[----:B------:R-:W2:Y:S01]  /*21fa0*/  LDL R68, [R1+0xba4] ;  /* 0x000ba40001447983 */ /* 0x000ea20000100800 */
[----:B------:R-:W-:Y:S02]  /*21fb0*/  PRMT R188, RZ, 0x7610, R188 ;  /* 0x00007610ffbc7816 */ /* 0x000fe400000000bc */
[----:B------:R-:W-:Y:S01]  /*21fc0*/  PRMT R187, RZ, 0x7610, R187 ;  /* 0x00007610ffbb7816 */ /* 0x000fe200000000bb */
[----:B------:R-:W2:Y:S01]  /*21fd0*/  LDL R67, [R1+0xba8] ;  /* 0x000ba80001437983 */ /* 0x000ea20000100800 */
[----:B------:R-:W-:Y:S02]  /*21fe0*/  PRMT R186, RZ, 0x7610, R186 ;  /* 0x00007610ffba7816 */ /* 0x000fe400000000ba */
[----:B------:R-:W-:Y:S01]  /*21ff0*/  PRMT R185, RZ, 0x7610, R185 ;  /* 0x00007610ffb97816 */ /* 0x000fe200000000b9 */
        /* <DEDUP_REMOVED lines=12> */
[----:B------:R-:W2:Y:S04]  /*220c0*/  LDL R73, [R1+0x504] ;  /* 0x0005040001497983 */ /* 0x000ea80000100800 */
[----:B---3--:R4:W3:Y:S02]  /*220d0*/  @!P0 LDG.E.U8 R191, desc[UR16][R2.64] ;  /* 0x0000001002bf8981 */ /* 0x0088e4000c1e1100 */
[----:B----4-:R-:W-:Y:S02]  /*220e0*/  @!P0 IMAD.MOV.U32 R2, RZ, RZ, R63 ;  /* 0x000000ffff028224 */ /* 0x010fe400078e003f */
[----:B------:R-:W-:Y:S01]  /*220f0*/  @!P0 IMAD.MOV.U32 R3, RZ, RZ, R64 ;  /* 0x000000ffff038224 */ /* 0x000fe200078e0040 */
[----:B------:R-:W4:Y:S04]  /*22100*/  LDL R63, [R1+0xc20] ;  /* 0x000c2000013f7983 */ /* 0x000f280000100800 */
[----:B------:R-:W3:Y:S04]  /*22110*/  LDL R64, [R1+0xc1c] ;  /* 0x000c1c0001407983 */ /* 0x000ee80000100800 */
[----:B------:R2:W3:Y:S02]  /*22120*/  @!P0 LDG.E.U8 R190, desc[UR16][R2.64] ;  /* 0x0000001002be8981 */ /* 0x0004e4000c1e1100 */
        /* <DEDUP_REMOVED lines=11> */
[----:B------:R-:W-:Y:S01]  /*221e0*/  @!P0 IMAD.MOV.U32 R3, RZ, RZ, R66 ;  /* 0x000000ffff038224 */ /* 0x000fe200078e0042 */
[----:B------:R-:W2:Y:S04]  /*221f0*/  LDL R65, [R1+0xb68] ;  /* 0x000b680001417983 */ /* 0x000ea80000100800 */
[----:B------:R0:W2:Y:S04]  /*22200*/  @!P0 LDG.E.U8 R187, desc[UR16][R2.64] ;  /* 0x0000001002bb8981 */ /* 0x0000a8000c1e1100 */
[----:B------:R-:W2:Y:S01]  /*22210*/  LDL R66, [R1+0xb64] ;  /* 0x000b640001427983 */ /* 0x000ea20000100800 */
[----:B0-----:R-:W-:-:S02]  /*22220*/  @!P0 IMAD.MOV.U32 R2, RZ, RZ, R61 ;  /* 0x000000ffff028224 */ /* 0x001fc400078e003d */
[----:B------:R-:W-:Y:S01]  /*22230*/  @!P0 IMAD.MOV.U32 R3, RZ, RZ, R62 ;  /* 0x000000ffff038224 */ /* 0x000fe200078e003e */
[----:B------:R-:W2:Y:S04]  /*22240*/  LDL R61, [R1+0xba0] ;  /* 0x000ba000013d7983 */ /* 0x000ea80000100800 */
[----:B------:R-:W2:Y:S04]  /*22250*/  LDL R62, [R1+0xb9c] ;  /* 0x000b9c00013e7983 */ /* 0x000ea80000100800 */
[----:B------:R0:W2:Y:S02]  /*22260*/  @!P0 LDG.E.U8 R186, desc[UR16][R2.64] ;  /* 0x0000001002ba8981 */ /* 0x0000a4000c1e1100 */
        /* <DEDUP_REMOVED lines=10> */
[----:B----4-:R-:W-:-:S03]  /*22310*/  @!P0 IMAD.MOV.U32 R2, RZ, RZ, R63 ;  /* 0x000000ffff028224 */ /* 0x010fc600078e003f */
[----:B------:R-:W4:Y:S01]  /*22320*/  LDL R63, [R1+0xb28] ;  /* 0x000b2800013f7983 */ /* 0x000f220000100800 */
[----:B---3--:R-:W-:-:S03]  /*22330*/  @!P0 IMAD.MOV.U32 R3, RZ, RZ, R64 ;  /* 0x000000ffff038224 */ /* 0x008fc600078e0040 */
[----:B------:R-:W3:Y:S04]  /*22340*/  LDL R64, [R1+0xb24] ;  /* 0x000b240001407983 */ /* 0x000ee80000100800 */
[----:B------:R2:W3:Y:S02]  /*22350*/  @!P0 LDG.E.U8 R183, desc[UR16][R2.64] ;  /* 0x0000001002b78981 */ /* 0x0004e4000c1e1100 */
        /* <DEDUP_REMOVED lines=12> */
[----:B------:R-:W-:Y:S01]  /*22420*/  PRMT R176, RZ, 0x7610, R176 ;  /* 0x00007610ffb07816 */ /* 0x000fe200000000b0 */
[----:B------:R-:W2:Y:S04]  /*22430*/  LDL R68, [R1+0xa5c] ;  /* 0x000a5c0001447983 */ /* 0x000ea80000100800 */
[----:B------:R0:W2:Y:S04]  /*22440*/  @!P0 LDG.E.U8 R180, desc[UR16][R2.64] ;  /* 0x0000001002b48981 */ /* 0x0000a8000c1e1100 */
[----:B------:R-:W2:Y:S01]  /*22450*/  LDL R67, [R1+0xa60] ;  /* 0x000a600001437983 */ /* 0x000ea20000100800 */
[----:B0-----:R-:W-:-:S03]  /*22460*/  @!P0 IMAD.MOV.U32 R2, RZ, RZ, R61 ;  /* 0x000000ffff028224 */ /* 0x001fc600078e003d */
        /* <DEDUP_REMOVED lines=15> */
[----:B----4-:R-:W-:Y:S01]  /*22560*/  @!P0 IMAD.MOV.U32 R2, RZ, RZ, R63 ;  /* 0x000000ffff028224 */ /* 0x010fe200078e003f */
[----:B------:R-:W-:Y:S01]  /*22570*/  PRMT R174, RZ, 0x7610, R174 ;  /* 0x00007610ffae7816 */ /* 0x000fe200000000ae */
[----:B------:R-:W4:Y:S01]  /*22580*/  LDL R63, [R1+0x5c8] ;  /* 0x0005c800013f7983 */ /* 0x000f220000100800 */
[----:B---3--:R-:W-:Y:S01]  /*22590*/  @!P0 IMAD.MOV.U32 R3, RZ, RZ, R64 ;  /* 0x000000ffff038224 */ /* 0x008fe200078e0040 */
[----:B------:R-:W-:-:S02]  /*225a0*/  PRMT R173, RZ, 0x7610, R173 ;  /* 0x00007610ffad7816 */ /* 0x000fc400000000ad */
[----:B------:R-:W3:Y:S04]  /*225b0*/  LDL R64, [R1+0x5c4] ;  /* 0x0005c40001407983 */ /* 0x000ee80000100800 */
[----:B------:R2:W3:Y:S02]  /*225c0*/  @!P0 LDG.E.U8 R176, desc[UR16][R2.64] ;  /* 0x0000001002b08981 */ /* 0x0004e4000c1e1100 */
[----:B--2---:R-:W-:Y:S02]  /*225d0*/  @!P0 IMAD.MOV.U32 R3, RZ, RZ, R58 ;  /* 0x000000ffff038224 */ /* 0x004fe400078e003a */
[----:B------:R-:W2:Y:S01]  /*225e0*/  LDL R58, [R1+0xa24] ;  /* 0x000a2400013a7983 */ /* 0x000ea20000100800 */
[----:B------:R-:W-:-:S03]  /*225f0*/  @!P0 IMAD.MOV.U32 R2, RZ, RZ, R57 ;  /* 0x000000ffff028224 */ /* 0x000fc600078e0039 */
[----:B------:R-:W4:Y:S04]  /*22600*/  LDL R57, [R1+0xa28] ;  /* 0x000a280001397983 */ /* 0x000f280000100800 */
[----:B------:R0:W3:Y:S02]  /*22610*/  @!P0 LDG.E.U8 R175, desc[UR16][R2.64] ;  /* 0x0000001002af8981 */ /* 0x0000e4000c1e1100 */
[----:B0-----:R-:W-:Y:S02]  /*22620*/  @!P0 IMAD.MOV.U32 R3, RZ, RZ, R56 ;  /* 0x000000ffff038224 */ /* 0x001fe400078e0038 */
[----:B------:R-:W3:Y:S01]  /*22630*/  LDL R56, [R1+0x5cc] ;  /* 0x0005cc0001387983 */ /* 0x000ee20000100800 */
[----:B------:R-:W-:-:S03]  /*22640*/  @!P0 IMAD.MOV.U32 R2, RZ, RZ, R55 ;  /* 0x000000ffff028224 */ /* 0x000fc600078e0037 */
[----:B------:R-:W3:Y:S04]  /*22650*/  LDL R55, [R1+0x5d0] ;  /* 0x0005d00001377983 */ /* 0x000ee80000100800 */
[----:B------:R0:W3:Y:S01]  /*22660*/  @!P0 LDG.E.U8 R174, desc[UR16][R2.64] ;  /* 0x0000001002ae8981 */ /* 0x0000e2000c1e1100 */
[----:B------:R-:W-:Y:S02]  /*22670*/  PRMT R172, RZ, 0x7610, R172 ;  /* 0x00007610ffac7816 */ /* 0x000fe400000000ac */
[----:B------:R-:W-:Y:S02]  /*22680*/  PRMT R171, RZ, 0x7610, R171 ;  /* 0x00007610ffab7816 */ /* 0x000fe400000000ab */
[----:B------:R-:W-:Y:S01]  /*22690*/  PRMT R170, RZ, 0x7610, R170 ;  /* 0x00007610ffaa7816 */ /* 0x000fe200000000aa */
[----:B0-----:R-:W-:Y:S01]  /*226a0*/  @!P0 IMAD.MOV.U32 R2, RZ, RZ, R61 ;  /* 0x000000ffff028224 */ /* 0x001fe200078e003d */
[----:B------:R-:W-:Y:S01]  /*226b0*/  PRMT R169, RZ, 0x7610, R169 ;  /* 0x00007610ffa97816 */ /* 0x000fe200000000a9 */
        /* <DEDUP_REMOVED lines=19> */
[----:B------:R0:W3:Y:S04]  /*227f0*/  @!P0 LDG.E.U8 R170, desc[UR16][R2.64] ;  /* 0x0000001002aa8981 */ /* 0x0000e8000c1e1100 */
[----:B------:R-:W3:Y:S01]  /*22800*/  LDL R60, [R1+0x584] ;  /* 0x00058400013c7983 */ /* 0x000ee20000100800 */
[----:B0-----:R-:W-:-:S02]  /*22810*/  @!P0 IMAD.MOV.U32 R2, RZ, RZ, R67 ;  /* 0x000000ffff028224 */ /* 0x001fc400078e0043 */
[----:B------:R-:W-:Y:S01]  /*22820*/  @!P0 IMAD.MOV.U32 R3, RZ, RZ, R68 ;  /* 0x000000ffff038224 */ /* 0x000fe200078e0044 */
[----:B------:R-:W-:Y:S01]  /*22830*/  PRMT R166, RZ, 0x7610, R166 ;  /* 0x00007610ffa67816 */ /* 0x000fe200000000a6 */
[----:B------:R-:W3:Y:S04]  /*22840*/  LDL R68, [R1+0x4c8] ;  /* 0x0004c80001447983 */ /* 0x000ee80000100800 */
[----:B------:R2:W3:Y:S04]  /*22850*/  @!P0 LDG.E.U8 R169, desc[UR16][R2.64] ;  /* 0x0000001002a98981 */ /* 0x0004e8000c1e1100 */
[----:B------:R-:W3:Y:S01]  /*22860*/  LDL R67, [R1+0x48c] ;  /* 0x00048c0001437983 */ /* 0x000ee20000100800 */
[----:B--2---:R-:W-:-:S03]  /*22870*/  @!P0 IMAD.MOV.U32 R3, RZ, RZ, R58 ;  /* 0x000000ffff038224 */ /* 0x004fc600078e003a */
[----:B------:R-:W2:Y:S01]  /*22880*/  LDL R58, [R1+0x54c] ;  /* 0x00054c00013a7983 */ /* 0x000ea20000100800 */
[----:B----4-:R-:W-:-:S03]  /*22890*/  @!P0 IMAD.MOV.U32 R2, RZ, RZ, R57 ;  /* 0x000000ffff028224 */ /* 0x010fc600078e0039 */
[----:B------:R-:W4:Y:S04]  /*228a0*/  LDL R57, [R1+0x550] ;  /* 0x0005500001397983 */ /* 0x000f280000100800 */
[----:B------:R0:W4:Y:S02]  /*228b0*/  @!P0 LDG.E.U8 R168, desc[UR16][R2.64] ;  /* 0x0000001002a88981 */ /* 0x000124000c1e1100 */
[----:B0-----:R-:W-:Y:S02]  /*228c0*/  @!P0 IMAD.MOV.U32 R2, RZ, RZ, R65 ;  /* 0x000000ffff028224 */ /* 0x001fe400078e0041 */
[----:B------:R-:W-:Y:S01]  /*228d0*/  @!P0 IMAD.MOV.U32 R3, RZ, RZ, R66 ;  /* 0x000000ffff038224 */ /* 0x000fe200078e0042 */
[----:B------:R-:W-:Y:S01]  /*228e0*/  PRMT R165, RZ, 0x7610, R165 ;  /* 0x00007610ffa57816 */ /* 0x000fe200000000a5 */
[----:B------:R-:W4:Y:S04]  /*228f0*/  LDL R66, [R1+0x490] ;  /* 0x0004900001427983 */ /* 0x000f280000100800 */
[----:B------:R3:W4:Y:S04]  /*22900*/  @!P0 LDG.E.U8 R167, desc[UR16][R2.64] ;  /* 0x0000001002a78981 */ /* 0x000728000c1e1100 */
[----:B------:R-:W4:Y:S01]  /*22910*/  LDL R65, [R1+0x484] ;  /* 0x0004840001417983 */ /* 0x000f220000100800 */
[----:B---3--:R-:W-:-:S03]  /*22920*/  @!P0 IMAD.MOV.U32 R3, RZ, RZ, R56 ;  /* 0x000000ffff038224 */ /* 0x008fc600078e0038 */
[----:B------:R-:W3:Y:S01]  /*22930*/  LDL R56, [R1+0x544] ;  /* 0x0005440001387983 */ /* 0x000ee20000100800 */
[----:B------:R-:W-:-:S03]  /*22940*/  @!P0 IMAD.MOV.U32 R2, RZ, RZ, R55 ;  /* 0x000000ffff028224 */ /* 0x000fc600078e0037 */
[----:B------:R-:W3:Y:S04]  /*22950*/  LDL R55, [R1+0x548] ;  /* 0x0005480001377983 */ /* 0x000ee80000100800 */
[----:B------:R0:W3:Y:S01]  /*22960*/  @!P0 LDG.E.U8 R166, desc[UR16][R2.64] ;  /* 0x0000001002a68981 */ /* 0x0000e2000c1e1100 */
[----:B------:R-:W-:Y:S01]  /*22970*/  PRMT R164, RZ, 0x7610, R164 ;  /* 0x00007610ffa47816 */ /* 0x000fe200000000a4 */
[----:B0-----:R-:W-:Y:S02]  /*22980*/  @!P0 IMAD.MOV.U32 R2, RZ, RZ, R63 ;  /* 0x000000ffff028224 */ /* 0x001fe400078e003f */
[----:B------:R-:W-:Y:S01]  /*22990*/  @!P0 IMAD.MOV.U32 R3, RZ, RZ, R64 ;  /* 0x000000ffff038224 */ /* 0x000fe200078e0040 */
[----:B------:R-:W3:Y:S04]  /*229a0*/  LDL R63, [R1+0x44c] ;  /* 0x00044c00013f7983 */ /* 0x000ee80000100800 */
[----:B------:R-:W3:Y:S04]  /*229b0*/  LDL R64, [R1+0x488] ;  /* 0x0004880001407983 */ /* 0x000ee80000100800 */
[----:B------:R0:W3:Y:S01]  /*229c0*/  @!P0 LDG.E.U8 R165, desc[UR16][R2.64] ;  /* 0x0000001002a58981 */ /* 0x0000e2000c1e1100 */
[----:B------:R-:W-:Y:S01]  /*229d0*/  PRMT R163, RZ, 0x7610, R163 ;  /* 0x00007610ffa37816 */ /* 0x000fe200000000a3 */
[----:B0-----:R-:W-:-:S02]  /*229e0*/  @!P0 IMAD.MOV.U32 R2, RZ, RZ, R61 ;  /* 0x000000ffff028224 */ /* 0x001fc400078e003d */
[----:B------:R-:W-:Y:S01]  /*229f0*/  @!P0 IMAD.MOV.U32 R3, RZ, RZ, R62 ;  /* 0x000000ffff038224 */ /* 0x000fe200078e003e */
[----:B------:R-:W3:Y:S04]  /*22a00*/  LDL R61, [R1+0x444] ;  /* 0x00044400013d7983 */ /* 0x000ee80000100800 */
[----:B------:R-:W3:Y:S04]  /*22a10*/  LDL R62, [R1+0x450] ;  /* 0x00045000013e7983 */ /* 0x000ee80000100800 */
[----:B------:R0:W3:Y:S01]  /*22a20*/  @!P0 LDG.E.U8 R164, desc[UR16][R2.64] ;  /* 0x0000001002a48981 */ /* 0x0000e2000c1e1100 */
[----:B------:R-:W-:Y:S01]  /*22a30*/  PRMT R162, RZ, 0x7610, R162 ;  /* 0x00007610ffa27816 */ /* 0x000fe200000000a2 */
[----:B0-----:R-:W-:-:S02]  /*22a40*/  @!P0 IMAD.MOV.U32 R2, RZ, RZ, R59 ;  /* 0x000000ffff028224 */ /* 0x001fc400078e003b */
[----:B------:R-:W3:Y:S01]  /*22a50*/  LDL R59, [R1+0x40c] ;  /* 0x00040c00013b7983 */ /* 0x000ee20000100800 */
[----:B------:R-:W-:-:S03]  /*22a60*/  @!P0 IMAD.MOV.U32 R3, RZ, RZ, R60 ;  /* 0x000000ffff038224 */ /* 0x000fc600078e003c */
[----:B------:R-:W3:Y:S04]  /*22a70*/  LDL R60, [R1+0x448] ;  /* 0x00044800013c7983 */ /* 0x000ee80000100800 */
[----:B------:R2:W3:Y:S02]  /*22a80*/  @!P0 LDG.E.U8 R163, desc[UR16][R2.64] ;  /* 0x0000001002a38981 */ /* 0x0004e4000c1e1100 */
[----:B--2---:R-:W-:Y:S02]  /*22a90*/  @!P0 IMAD.MOV.U32 R3, RZ, RZ, R58 ;  /* 0x000000ffff038224 */ /* 0x004fe400078e003a */
[----:B------:R-:W2:Y:S01]  /*22aa0*/  LDL R58, [R1+0x410] ;  /* 0x00041000013a7983 */ /* 0x000ea20000100800 */
[----:B----4-:R-:W-:-:S03]  /*22ab0*/  @!P0 IMAD.MOV.U32 R2, RZ, RZ, R57 ;  /* 0x000000ffff028224 */ /* 0x010fc600078e0039 */
[----:B------:R-:W4:Y:S04]  /*22ac0*/  LDL R57, [R1+0x404] ;  /* 0x0004040001397983 */ /* 0x000f280000100800 */
[----:B------:R3:W4:Y:S02]  /*22ad0*/  @!P0 LDG.E.U8 R162, desc[UR16][R2.64] ;  /* 0x0000001002a28981 */ /* 0x000724000c1e1100 */
[----:B---3--:R-:W-:Y:S02]  /*22ae0*/  @!P0 IMAD.MOV.U32 R3, RZ, RZ, R56 ;  /* 0x000000ffff038224 */ /* 0x008fe400078e0038 */
[----:B------:R-:W3:Y:S01]  /*22af0*/  LDL R56, [R1+0x408] ;  /* 0x0004080001387983 */ /* 0x000ee20000100800 */
[----:B------:R-:W-:-:S03]  /*22b00*/  @!P0 IMAD.MOV.U32 R2, RZ, RZ, R55 ;  /* 0x000000ffff028224 */ /* 0x000fc600078e0037 */
[----:B------:R-:W3:Y:S01]  /*22b10*/  LDL R55, [R1+0x3d0] ;  /* 0x0003d00001377983 */ /* 0x000ee20000100800 */
[----:B------:R-:W-:Y:S02]  /*22b20*/  PRMT R161, RZ, 0x7610, R161 ;  /* 0x00007610ffa17816 */ /* 0x000fe400000000a1 */
[----:B------:R-:W-:-:S04]  /*22b30*/  PRMT R160, RZ, 0x7610, R160 ;  /* 0x00007610ffa07816 */ /* 0x000fc800000000a0 */
[----:B------:R0:W3:Y:S01]  /*22b40*/  @!P0 LDG.E.U8 R161, desc[UR16][R2.64] ;  /* 0x0000001002a18981 */ /* 0x0000e2000c1e1100 */
[----:B------:R-:W-:Y:S01]  /*22b50*/  PRMT R159, RZ, 0x7610, R159 ;  /* 0x00007610ff9f7816 */ /* 0x000fe2000000009f */
[----:B0-----:R-:W-:Y:S02]  /*22b60*/  @!P0 IMAD.MOV.U32 R2, RZ, RZ, R74 ;  /* 0x000000ffff028224 */ /* 0x001fe400078e004a */
[----:B------:R-:W-:-:S05]  /*22b70*/  @!P0 IMAD.MOV.U32 R3, RZ, RZ, R75 ;  /* 0x000000ffff038224 */ /* 0x000fca00078e004b */
        /* <DEDUP_REMOVED lines=30> */
[----:B0-----:R-:W-:Y:S01]  /*22d60*/  @!P0 IMAD.MOV.U32 R3, RZ, RZ, R59 ;  /* 0x000000ffff038224 */ /* 0x001fe200078e003b */
[----:B------:R-:W-:Y:S02]  /*22d70*/  PRMT R22, RZ, 0x7610, R22 ;  /* 0x00007610ff167816 */ /* 0x000fe40000000016 */
[----:B------:R-:W-:Y:S02]  /*22d80*/  PRMT R21, RZ, 0x7610, R21 ;  /* 0x00007610ff157816 */ /* 0x000fe40000000015 */
[----:B------:R-:W-:Y:S02]  /*22d90*/  PRMT R20, RZ, 0x7610, R20 ;  /* 0x00007610ff147816 */ /* 0x000fe40000000014 */
[----:B------:R-:W-:Y:S02]  /*22da0*/  PRMT R19, RZ, 0x7610, R19 ;  /* 0x00007610ff137816 */ /* 0x000fe40000000013 */
[----:B------:R-:W-:-:S02]  /*22db0*/  PRMT R18, RZ, 0x7610, R18 ;  /* 0x00007610ff127816 */ /* 0x000fc40000000012 */
[----:B------:R-:W-:Y:S02]  /*22dc0*/  PRMT R15, RZ, 0x7610, R15 ;  /* 0x00007610ff0f7816 */ /* 0x000fe4000000000f */
[----:B------:R-:W-:Y:S02]  /*22dd0*/  PRMT R14, RZ, 0x7610, R14 ;  /* 0x00007610ff0e7816 */ /* 0x000fe4000000000e */
[----:B------:R-:W-:Y:S02]  /*22de0*/  PRMT R13, RZ, 0x7610, R13 ;  /* 0x00007610ff0d7816 */ /* 0x000fe4000000000d */
[----:B------:R-:W-:Y:S02]  /*22df0*/  LOP3.LUT R151, R151, 0x7f, RZ, 0xc0, !PT ;  /* 0x0000007f97977812 */ /* 0x000fe400078ec0ff */
[----:B------:R-:W-:Y:S02]  /*22e00*/  PRMT R12, RZ, 0x7610, R12 ;  /* 0x00007610ff0c7816 */ /* 0x000fe4000000000c */
[----:B------:R-:W-:-:S05]  /*22e10*/  LOP3.LUT R54, R151, 0x60, RZ, 0x3c, !PT ;  /* 0x0000006097367812 */ /* 0x000fca00078e3cff */
[----:B------:R0:W-:Y:S04]  /*22e20*/  STS.U8 [R54+UR8+0x300], R11 ;  /* 0x0003000b36007988 */ /* 0x0001e80008000008 */
[----:B------:R1:W-:Y:S01]  /*22e30*/  STS.U8 [R54+UR8+0x700], R9 ;  /* 0x0007000936007988 */ /* 0x0003e20008000008 */
[----:B0-----:R-:W-:Y:S01]  /*22e40*/  PRMT R11, RZ, 0x7610, R11 ;  /* 0x00007610ff0b7816 */ /* 0x001fe2000000000b */
[----:B--2---:R-:W-:-:S05]  /*22e50*/  @!P0 IMAD.MOV.U32 R2, RZ, RZ, R58 ;  /* 0x000000ffff028224 */ /* 0x004fca00078e003a */
[----:B------:R4:W2:Y:S02]  /*22e60*/  @!P0 LDG.E.U8 R152, desc[UR16][R2.64] ;  /* 0x0000001002988981 */ /* 0x0008a4000c1e1100 */
[----:B----4-:R-:W-:Y:S02]  /*22e70*/  @!P0 IMAD.MOV.U32 R3, RZ, RZ, R57 ;  /* 0x000000ffff038224 */ /* 0x010fe400078e0039 */
[----:B---3--:R-:W-:-:S05]  /*22e80*/  @!P0 IMAD.MOV.U32 R2, RZ, RZ, R56 ;  /* 0x000000ffff028224 */ /* 0x008fca00078e0038 */
[----:B------:R0:W3:Y:S02]  /*22e90*/  @!P0 LDG.E.U8 R23, desc[UR16][R2.64] ;  /* 0x0000001002178981 */ /* 0x0000e4000c1e1100 */
[----:B0-----:R-:W-:Y:S02]  /*22ea0*/  @!P0 IMAD.MOV.U32 R2, RZ, RZ, R55 ;  /* 0x000000ffff028224 */ /* 0x001fe400078e0037 */
[----:B------:R-:W-:-:S05]  /*22eb0*/  @!P0 IMAD.MOV.U32 R3, RZ, RZ, R0 ;  /* 0x000000ffff038224 */ /* 0x000fca00078e0000 */
[----:B------:R0:W4:Y:S02]  /*22ec0*/  @!P0 LDG.E.U8 R22, desc[UR16][R2.64] ;  /* 0x0000001002168981 */ /* 0x000124000c1e1100 */
[----:B0-----:R-:W-:Y:S02]  /*22ed0*/  @!P0 IMAD.MOV.U32 R2, RZ, RZ, R251 ;  /* 0x000000ffff028224 */ /* 0x001fe400078e00fb */
        /* <DEDUP_REMOVED lines=22> */
[----:B------:R0:W3:Y:S01]  /*23040*/  @!P0 LDG.E.U8 R12, desc[UR16][R2.64] ;  /* 0x00000010020c8981 */ /* 0x0000e2000c1e1100 */
[----:B-1----:R-:W-:Y:S01]  /*23050*/  PRMT R9, RZ, 0x7610, R9 ;  /* 0x00007610ff097816 */ /* 0x002fe20000000009 */
[----:B0-----:R-:W-:Y:S02]  /*23060*/  @!P0 IMAD.MOV.U32 R2, RZ, RZ, R195 ;  /* 0x000000ffff028224 */ /* 0x001fe400078e00c3 */
[----:B------:R-:W-:-:S05]  /*23070*/  @!P0 IMAD.MOV.U32 R3, RZ, RZ, R193 ;  /* 0x000000ffff038224 */ /* 0x000fca00078e00c1 */
[----:B------:R0:W3:Y:S04]  /*23080*/  @!P0 LDG.E.U8 R11, desc[UR16][R2.64] ;  /* 0x00000010020b8981 */ /* 0x0000e8000c1e1100 */
[----:B------:R1:W-:Y:S01]  /*23090*/  STS.U8 [R54+UR8+0xb00], R8 ;  /* 0x000b000836007988 */ /* 0x0003e20008000008 */
[----:B0-----:R-:W-:Y:S02]  /*230a0*/  @!P0 IMAD.MOV.U32 R2, RZ, RZ, R215 ;  /* 0x000000ffff028224 */ /* 0x001fe400078e00d7 */
[----:B------:R-:W-:Y:S01]  /*230b0*/  @!P0 IMAD.MOV.U32 R3, RZ, RZ, R213 ;  /* 0x000000ffff038224 */ /* 0x000fe200078e00d5 */
[----:B-1----:R-:W-:-:S04]  /*230c0*/  PRMT R8, RZ, 0x7610, R8 ;  /* 0x00007610ff087816 */ /* 0x002fc80000000008 */
        /* <DEDUP_REMOVED lines=20> */
[----:B------:R0:W3:Y:S02]  /*23210*/  @!P0 LDG.E.U8 R5, desc[UR16][R2.64] ;  /* 0x0000001002058981 */ /* 0x0000e4000c1e1100 */
[----:B0-----:R-:W-:Y:S02]  /*23220*/  @!P0 IMAD.MOV.U32 R2, RZ, RZ, R194 ;  /* 0x000000ffff028224 */ /* 0x001fe400078e00c2 */
[----:B------:R-:W-:-:S05]  /*23230*/  @!P0 IMAD.MOV.U32 R3, RZ, RZ, R192 ;  /* 0x000000ffff038224 */ /* 0x000fca00078e00c0 */
[----:B------:R0:W3:Y:S04]  /*23240*/  @!P0 LDG.E.U8 R4, desc[UR16][R2.64] ;  /* 0x0000001002048981 */ /* 0x0000e8000c1e1100 */
        /* <DEDUP_REMOVED lines=16> */
[----:B--2---:R-:W-:Y:S01]  /*23350*/  STS.U8 [R54+UR8+0x5f00], R152 ;  /* 0x005f009836007988 */ /* 0x004fe20008000008 */
[----:B0-----:R-:W-:-:S03]  /*23360*/  LOP3.LUT R2, R146, 0x70, RZ, 0x3c, !PT ;  /* 0x0000007092027812 */ /* 0x001fc600078e3cff */
[----:B----4-:R-:W-:Y:S04]  /*23370*/  STS.U8 [R54+UR8+0x6300], R22 ;  /* 0x0063001636007988 */ /* 0x010fe80008000008 */
[----:B---3--:R-:W-:Y:S01]  /*23380*/  STS.U8 [R54+UR8+0x6700], R20 ;  /* 0x0067001436007988 */ /* 0x008fe20008000008 */
[----:B------:R-:W-:Y:S02]  /*23390*/  IMAD.MOV.U32 R250, RZ, RZ, R25 ;  /* 0x000000fffffa7224 */ /* 0x000fe400078e0019 */
[----:B------:R-:W-:Y:S02]  /*233a0*/  IMAD.MOV.U32 R252, RZ, RZ, R24 ;  /* 0x000000fffffc7224 */ /* 0x000fe400078e0018 */
[----:B------:R-:W-:Y:S01]  /*233b0*/  IMAD.MOV.U32 R230, RZ, RZ, R27 ;  /* 0x000000ffffe67224 */ /* 0x000fe200078e001b */
[----:B------:R-:W2:Y:S01]  /*233c0*/  LDL.LU.64 R24, [R1] ;  /* 0x0000000001187983 */ /* 0x000ea20000300a00 */
[----:B------:R-:W-:-:S02]  /*233d0*/  IMAD.MOV.U32 R249, RZ, RZ, R26 ;  /* 0x000000fffff97224 */ /* 0x000fc400078e001a */
[----:B------:R-:W-:Y:S01]  /*233e0*/  IMAD.MOV.U32 R229, RZ, RZ, R29 ;  /* 0x000000ffffe57224 */ /* 0x000fe200078e001d */
[----:B------:R-:W2:Y:S01]  /*233f0*/  LDL.LU.64 R26, [R1+0x8] ;  /* 0x00000800011a7983 */ /* 0x000ea20000300a00 */
[----:B------:R-:W-:Y:S02]  /*23400*/  IMAD.MOV.U32 R248, RZ, RZ, R28 ;  /* 0x000000fffff87224 */ /* 0x000fe400078e001c */
[----:B------:R-:W-:Y:S01]  /*23410*/  IMAD.MOV.U32 R246, RZ, RZ, R31 ;  /* 0x000000fffff67224 */ /* 0x000fe200078e001f */
[----:B------:R-:W2:Y:S01]  /*23420*/  LDL.LU.64 R28, [R1+0x10] ;  /* 0x00001000011c7983 */ /* 0x000ea20000300a00 */
[----:B------:R-:W-:Y:S02]  /*23430*/  IMAD.MOV.U32 R247, RZ, RZ, R30 ;  /* 0x000000fffff77224 */ /* 0x000fe400078e001e */
[----:B------:R-:W-:Y:S01]  /*23440*/  IMAD.MOV.U32 R245, RZ, RZ, R33 ;  /* 0x000000fffff57224 */ /* 0x000fe200078e0021 */
[----:B------:R-:W2:Y:S01]  /*23450*/  LDL.LU.64 R30, [R1+0x18] ;  /* 0x00001800011e7983 */ /* 0x000ea20000300a00 */
[----:B------:R-:W-:-:S02]  /*23460*/  IMAD.MOV.U32 R228, RZ, RZ, R32 ;  /* 0x000000ffffe47224 */ /* 0x000fc400078e0020 */
[----:B------:R-:W-:Y:S01]  /*23470*/  IMAD.MOV.U32 R231, RZ, RZ, R35 ;  /* 0x000000ffffe77224 */ /* 0x000fe200078e0023 */
[----:B------:R-:W2:Y:S04]  /*23480*/  LDL.LU.64 R32, [R1+0x20] ;  /* 0x0000200001207983 */ /* 0x000ea80000300a00 */
[----:B------:R-:W-:Y:S01]  /*23490*/  STS.U8 [R54+UR8+0x6b00], R18 ;  /* 0x006b001236007988 */ /* 0x000fe20008000008 */
        /* <DEDUP_REMOVED lines=9> */
[----:B------:R-:W2:Y:S04]  /*23530*/  LDL.LU.64 R38, [R1+0x38] ;  /* 0x0000380001267983 */ /* 0x000ea80000300a00 */
[----:B------:R-:W-:Y:S01]  /*23540*/  STS.U8 [R54+UR8+0x7300], R14 ;  /* 0x0073000e36007988 */ /* 0x000fe20008000008 */
        /* <DEDUP_REMOVED lines=21> */
[----:B------:R-:W-:-:S03]  /*236a0*/  IMAD.MOV.U32 R237, RZ, RZ, R46 ;  /* 0x000000ffffed7224 */ /* 0x000fc600078e002e */
        /* <DEDUP_REMOVED lines=8> */
[----:B------:R-:W2:Y:S01]  /*23730*/  LDL.LU.64 R46, [R1+0x58] ;  /* 0x00005800012e7983 */ /* 0x000ea20000300a00 */
[----:B------:R-:W-:-:S03]  /*23740*/  IMAD.MOV.U32 R244, RZ, RZ, R53 ;  /* 0x000000fffff47224 */ /* 0x000fc600078e0035 */
[----:B------:R-:W-:Y:S01]  /*23750*/  STS.U8 [R2+UR8+0x3780], R171 ;  /* 0x003780ab02007988 */ /* 0x000fe20008000008 */
[----:B------:R-:W-:-:S03]  /*23760*/  IMAD.MOV.U32 R243, RZ, RZ, R52 ;  /* 0x000000fffff37224 */ /* 0x000fc600078e0034 */
[----:B------:R-:W2:Y:S04]  /*23770*/  LDL.LU.64 R48, [R1+0x60] ;  /* 0x0000600001307983 */ /* 0x000ea80000300a00 */
[----:B------:R-:W-:Y:S04]  /*23780*/  STS.U8 [R2+UR8+0x3b80], R169 ;  /* 0x003b80a902007988 */ /* 0x000fe80008000008 */
[----:B------:R-:W2:Y:S04]  /*23790*/  LDL.LU.64 R50, [R1+0x68] ;  /* 0x0000680001327983 */ /* 0x000ea80000300a00 */
[----:B------:R-:W-:Y:S04]  /*237a0*/  STS.U8 [R2+UR8+0x3f80], R167 ;  /* 0x003f80a702007988 */ /* 0x000fe80008000008 */
[----:B------:R-:W2:Y:S04]  /*237b0*/  LDL.LU.64 R52, [R1+0x70] ;  /* 0x0000700001347983 */ /* 0x000ea80000300a00 */
[----:B------:R-:W-:Y:S04]  /*237c0*/  STS.U8 [R2+UR8+0x4380], R165 ;  /* 0x004380a502007988 */ /* 0x000fe80008000008 */
[----:B0-----:R-:W2:Y:S04]  /*237d0*/  LDL.LU.64 R54, [R1+0x78] ;  /* 0x0000780001367983 */ /* 0x001ea80000300a00 */
[----:B------:R-:W-:Y:S04]  /*237e0*/  STS.U8 [R2+UR8+0x4780], R163 ;  /* 0x004780a302007988 */ /* 0x000fe80008000008 */
[----:B------:R-:W2:Y:S04]  /*237f0*/  LDL.LU.64 R56, [R1+0x80] ;  /* 0x0000800001387983 */ /* 0x000ea80000300a00 */
        /* <DEDUP_REMOVED lines=26> */
[----:B------:R0:W-:Y:S04]  /*239a0*/  STS.U8 [R2+UR8+0x7f80], R4 ;  /* 0x007f800402007988 */ /* 0x0001e80008000008 */
[----:B------:R-:W2:Y:S04]  /*239b0*/  LDL.LU.64 R84, [R1+0xf0] ;  /* 0x0000f00001547983 */ /* 0x000ea80000300a00 */
[----:B------:R-:W2:Y:S01]  /*239c0*/  LDL.LU.64 R86, [R1+0xf8] ;  /* 0x0000f80001567983 */ /* 0x000ea20000300a00 */
[----:B0-----:R-:W0:Y:S03]  /*239d0*/  LDC R2, c[0x0][0x230] ;  /* 0x00008c00ff027b82 */ /* 0x001e260000000800 */
[----:B------:R-:W2:Y:S04]  /*239e0*/  LDL.LU.64 R88, [R1+0x100] ;  /* 0x0001000001587983 */ /* 0x000ea80000300a00 */
        /* <DEDUP_REMOVED lines=17> */
[----:B------:R-:W2:Y:S01]  /*23b00*/  LDL.LU.64 R124, [R1+0x190] ;  /* 0x00019000017c7983 */ /* 0x000ea20000300a00 */
[----:B0-----:R-:W-:-:S03]  /*23b10*/  VIADD R2, R2, 0x7f ;  /* 0x0000007f02027836 */ /* 0x001fc60000000000 */
[----:B------:R-:W2:Y:S04]  /*23b20*/  LDL.LU.64 R126, [R1+0x198] ;  /* 0x00019800017e7983 */ /* 0x000ea80000300a00 */
[----:B------:R-:W2:Y:S04]  /*23b30*/  LDL.LU.64 R128, [R1+0x1a0] ;  /* 0x0001a00001807983 */ /* 0x000ea80000300a00 */
[----:B------:R-:W2:Y:S04]  /*23b40*/  LDL.LU.64 R130, [R1+0x1a8] ;  /* 0x0001a80001827983 */ /* 0x000ea80000300a00 */
[----:B------:R-:W2:Y:S04]  /*23b50*/  LDL.LU.64 R132, [R1+0x1b0] ;  /* 0x0001b00001847983 */ /* 0x000ea80000300a00 */
[----:B------:R-:W2:Y:S01]  /*23b60*/  LDL.LU.64 R134, [R1+0x1b8] ;  /* 0x0001b80001867983 */ /* 0x000ea20000300a00 */
[----:B------:R-:W-:-:S03]  /*23b70*/  SHF.R.S32.HI R3, RZ, 0x1f, R2 ;  /* 0x0000001fff037819 */ /* 0x000fc60000011402 */
[----:B------:R-:W2:Y:S01]  /*23b80*/  LDL.LU.64 R136, [R1+0x1c0] ;  /* 0x0001c00001887983 */ /* 0x000ea20000300a00 */
[----:B------:R-:W-:-:S03]  /*23b90*/  VIADD R202, R202, 0x1 ;  /* 0x00000001caca7836 */ /* 0x000fc60000000000 */
[----:B------:R-:W2:Y:S04]  /*23ba0*/  LDL.LU.64 R138, [R1+0x1c8] ;  /* 0x0001c800018a7983 */ /* 0x000ea80000300a00 */
[----:B------:R-:W2:Y:S04]  /*23bb0*/  LDL.LU.64 R140, [R1+0x1d0] ;  /* 0x0001d000018c7983 */ /* 0x000ea80000300a00 */
[----:B------:R-:W2:Y:S04]  /*23bc0*/  LDL.LU.64 R142, [R1+0x1d8] ;  /* 0x0001d800018e7983 */ /* 0x000ea80000300a00 */
[----:B------:R-:W2:Y:S01]  /*23bd0*/  LDL.LU.64 R144, [R1+0x1e0] ;  /* 0x0001e00001907983 */ /* 0x000ea20000300a00 */
[----:B------:R-:W-:-:S03]  /*23be0*/  LEA.HI R2, R3, R2, RZ, 0x7 ;  /* 0x0000000203027211 */ /* 0x000fc600078f38ff */
[----:B------:R-:W2:Y:S04]  /*23bf0*/  LDL.LU.64 R146, [R1+0x1e8] ;  /* 0x0001e80001927983 */ /* 0x000ea80000300a00 */
[----:B------:R-:W2:Y:S04]  /*23c00*/  LDL.LU.64 R148, [R1+0x1f0] ;  /* 0x0001f00001947983 */ /* 0x000ea80000300a00 */
[----:B------:R-:W2:Y:S04]  /*23c10*/  LDL.LU.64 R150, [R1+0x1f8] ;  /* 0x0001f80001967983 */ /* 0x000ea80000300a00 */
[----:B------:R0:W-:Y:S04]  /*23c20*/  STL [R1+0x200], R202 ;  /* 0x000200ca01007387 */ /* 0x0001e80000100800 */
[----:B------:R-:W3:Y:S01]  /*23c30*/  LDL.LU R3, [R1+0x9e0] ;  /* 0x0009e00001037983 */ /* 0x000ee20000300800 */
[----:B------:R-:W-:Y:S01]  /*23c40*/  SHF.R.S32.HI R2, RZ, 0x7, R2 ;  /* 0x00000007ff027819 */ /* 0x000fe20000011402 */
[----:B------:R1:W-:Y:S06]  /*23c50*/  MEMBAR.ALL.CTA ;  /* 0x0000000000007992 */ /* 0x0003ec0000008000 */
[----:B-1----:R-:W1:Y:S01]  /*23c60*/  FENCE.VIEW.ASYNC.S ;  /* 0x00000000000073c6 */ /* 0x002e620000000000 */
[----:B------:R-:W-:-:S02]  /*23c70*/  ISETP.NE.U32.AND P0, PT, R202, R2, PT ;  /* 0x00000002ca00720c */ /* 0x000fc40003f05070 */
[----:B0-----:R-:W0:Y:S08]  /*23c80*/  LDC R202, c[0x0][0x238] ;  /* 0x00008e00ffca7b82 */ /* 0x001e300000000800 */
[----:B-1----:R-:W-:Y:S01]  /*23c90*/  BAR.SYNC.DEFER_BLOCKING 0x0 ;  /* 0x0000000000007b1d */ /* 0x002fe20000010000 */
[----:B0-----:R-:W-:-:S05]  /*23ca0*/  IMAD.SHL.U32 R202, R202, 0x80, RZ ;  /* 0x00000080caca7824 */ /* 0x001fca00078e00ff */
[----:B---3--:R-:W-:-:S05]  /*23cb0*/  IADD3 R3, P5, R202, R3, RZ ;  /* 0x00000003ca037210 */ /* 0x008fca0007fbe0ff */
[----:B------:R0:W-:Y:S04]  /*23cc0*/  STL [R1+0x9e0], R3 ;  /* 0x0009e00301007387 */ /* 0x0001e80000100800 */
[----:B0-----:R-:W3:Y:S02]  /*23cd0*/  LDL.LU R3, [R1+0x9d8] ;  /* 0x0009d80001037983 */ /* 0x001ee40000300800 */
[----:B---3--:R-:W-:-:S05]  /*23ce0*/  IADD3 R3, P6, R202, R3, RZ ;  /* 0x00000003ca037210 */ /* 0x008fca0007fde0ff */
[----:B------:R0:W-:Y:S04]  /*23cf0*/  STL [R1+0x9d8], R3 ;  /* 0x0009d80301007387 */ /* 0x0001e80000100800 */
[----:B0-----:R-:W3:Y:S01]  /*23d00*/  LDL.LU R3, [R1+0x9d0] ;  /* 0x0009d00001037983 */ /* 0x001ee20000300800 */
[C---:B------:R-:W-:Y:S02]  /*23d10*/  IADD3 R16, P2, R202.reuse, R16, RZ ;  /* 0x00000010ca107210 */ /* 0x040fe40007f5e0ff */
[C---:B------:R-:W-:Y:S02]  /*23d20*/  IADD3 R10, P3, R202.reuse, R10, RZ ;  /* 0x0000000aca0a7210 */ /* 0x040fe40007f7e0ff */
[----:B---3--:R-:W-:-:S05]  /*23d30*/  IADD3 R3, P1, R202, R3, RZ ;  /* 0x00000003ca037210 */ /* 0x008fca0007f3e0ff */
[----:B------:R-:W-:Y:S04]  /*23d40*/  STL [R1+0x9d0], R3 ;  /* 0x0009d00301007387 */ /* 0x000fe80000100800 */
[----:B------:R0:W-:Y:S04]  /*23d50*/  STL [R1+0x9c8], R16 ;  /* 0x0009c81001007387 */ /* 0x0001e80000100800 */
[----:B0-----:R-:W3:Y:S04]  /*23d60*/  LDL.LU R16, [R1+0x10a8] ;  /* 0x0010a80001107983 */ /* 0x001ee80000300800 */
[----:B------:R0:W-:Y:S04]  /*23d70*/  STL [R1+0x9c0], R10 ;  /* 0x0009c00a01007387 */ /* 0x0001e80000100800 */
[----:B------:R-:W4:Y:S01]  /*23d80*/  LDL.LU R3, [R1+0x9b8] ;  /* 0x0009b80001037983 */ /* 0x000f220000300800 */
[----:B------:R-:W-:-:S02]  /*23d90*/  IADD3 R17, P4, R202, R17, RZ ;  /* 0x00000011ca117210 */ /* 0x000fc40007f9e0ff */
[----:B0-----:R-:W-:-:S05]  /*23da0*/  SHF.R.S32.HI R10, RZ, 0x1f, R202 ;  /* 0x0000001fff0a7819 */ /* 0x001fca00000114ca */
[----:B---3--:R-:W-:Y:S01]  /*23db0*/  IMAD.X R16, R10, 0x1, R16, P4 ;  /* 0x000000010a107824 */ /* 0x008fe200020e0610 */
[----:B----4-:R-:W-:-:S05]  /*23dc0*/  IADD3 R3, P4, R202, R3, RZ ;  /* 0x00000003ca037210 */ /* 0x010fca0007f9e0ff */
[----:B------:R0:W-:Y:S04]  /*23dd0*/  STL [R1+0x9b8], R3 ;  /* 0x0009b80301007387 */ /* 0x0001e80000100800 */
[----:B0-----:R-:W3:Y:S02]  /*23de0*/  LDL.LU R3, [R1+0x9dc] ;  /* 0x0009dc0001037983 */ /* 0x001ee40000300800 */
[----:B---3--:R-:W-:-:S05]  /*23df0*/  IMAD.X R3, R10, 0x1, R3, P5 ;  /* 0x000000010a037824 */ /* 0x008fca00028e0603 */
[----:B------:R0:W-:Y:S04]  /*23e00*/  STL [R1+0x9dc], R3 ;  /* 0x0009dc0301007387 */ /* 0x0001e80000100800 */
[----:B0-----:R-:W3:Y:S02]  /*23e10*/  LDL.LU R3, [R1+0x9b0] ;  /* 0x0009b00001037983 */ /* 0x001ee40000300800 */
[----:B---3--:R-:W-:-:S05]  /*23e20*/  IADD3 R3, P5, R202, R3, RZ ;  /* 0x00000003ca037210 */ /* 0x008fca0007fbe0ff */
        /* <DEDUP_REMOVED lines=148> */
[----:B0-----:R-:W3:Y:S01]  /*24770*/  LDL.LU R3, [R1+0x8e8] ;  /* 0x0008e80001037983 */ /* 0x001ee20000300800 */
[----:B--2---:R-:W-:Y:S01]  /*24780*/  WARPGROUP.ARRIVE ;  /* 0x00000000000079c5 */ /* 0x004fe20000000000 */
[----:B------:R-:W-:-:S05]  /*24790*/  UMOV UR13, 0x40000040 ;  /* 0x40000040000d7882 */ /* 0x000fca0000000000 */
[----:B------:R-:W-:Y:S01]  /*247a0*/  QGMMA.64x256x32.F32.E4M3.E4M3 R24, gdesc[UR12], R24, gsb0 ;  /* 0x03e000000c1879f3 */ /* 0x000fe20008000818 */
[----:B---3--:R-:W-:-:S05]  /*247b0*/  IADD3 R3, P6, R202, R3, RZ ;  /* 0x00000003ca037210 */ /* 0x008fca0007fde0ff */
[----:B------:R0:W-:Y:S04]  /*247c0*/  STL [R1+0x8e8], R3 ;  /* 0x0008e80301007387 */ /* 0x0001e80000100800 */
[----:B0-----:R-:W2:Y:S01]  /*247d0*/  LDL.LU R3, [R1+0x90c] ;  /* 0x00090c0001037983 */ /* 0x001ea20000300800 */
[----:B------:R-:W-:Y:S02]  /*247e0*/  WARPGROUP.DEPBAR.LE gsb0, 0x0 ;  /* 0x00008000000079c5 */ /* 0x000fe40000010000 */
[----:B------:R-:W-:-:S15]  /*247f0*/  WARPGROUP.ARRIVE ;  /* 0x00000000000079c5 */ /* 0x000fde0000000000 */
[----:B------:R-:W-:Y:S01]  /*24800*/  QGMMA.64x256x32.F32.E4M3.E4M3 R24, gdesc[UR4], R24, gsb0 ;  /* 0x03e00000041879f3 */ /* 0x000fe20008000818 */
[----:B--2---:R-:W-:-:S05]  /*24810*/  IMAD.X R3, R10, 0x1, R3, P1 ;  /* 0x000000010a037824 */ /* 0x004fca00008e0603 */
[----:B------:R0:W-:Y:S04]  /*24820*/  STL [R1+0x90c], R3 ;  /* 0x00090c0301007387 */ /* 0x0001e80000100800 */
[----:B0-----:R-:W2:Y:S01]  /*24830*/  LDL.LU R3, [R1+0x8e0] ;  /* 0x0008e00001037983 */ /* 0x001ea20000300800 */
[----:B------:R-:W-:Y:S02]  /*24840*/  WARPGROUP.DEPBAR.LE gsb0, 0x0 ;  /* 0x00008000000079c5 */ /* 0x000fe40000010000 */
[----:B------:R-:W-:-:S15]  /*24850*/  WARPGROUP.ARRIVE ;  /* 0x00000000000079c5 */ /* 0x000fde0000000000 */
[----:B------:R-:W-:Y:S01]  /*24860*/  QGMMA.64x256x32.F32.E4M3.E4M3 R24, gdesc[UR24], R24, gsb0 ;  /* 0x03e00000181879f3 */ /* 0x000fe20008000818 */
[----:B--2---:R-:W-:-:S05]  /*24870*/  IADD3 R3, P1, R202, R3, RZ ;  /* 0x00000003ca037210 */ /* 0x004fca0007f3e0ff */
[----:B------:R0:W-:Y:S04]  /*24880*/  STL [R1+0x8e0], R3 ;  /* 0x0008e00301007387 */ /* 0x0001e80000100800 */
[----:B0-----:R-:W2:Y:S01]  /*24890*/  LDL.LU R3, [R1+0x904] ;  /* 0x0009040001037983 */ /* 0x001ea20000300800 */
[----:B------:R-:W-:Y:S02]  /*248a0*/  WARPGROUP.DEPBAR.LE gsb0, 0x0 ;  /* 0x00008000000079c5 */ /* 0x000fe40000010000 */
[----:B------:R-:W-:-:S15]  /*248b0*/  WARPGROUP.ARRIVE ;  /* 0x00000000000079c5 */ /* 0x000fde0000000000 */
[----:B------:R-:W-:Y:S03]  /*248c0*/  QGMMA.64x256x32.F32.E4M3.E4M3 R24, gdesc[UR20], R24, gsb0 ;  /* 0x03e00000141879f3 */ /* 0x000fe60008000818 */
[----:B------:R-:W-:Y:S02]  /*248d0*/  WARPGROUP.DEPBAR.LE gsb0, 0x0 ;  /* 0x00008000000079c5 */ /* 0x000fe40000010000 */
[----:B--2---:R-:W-:-:S05]  /*248e0*/  IMAD.X R3, R10, 0x1, R3, P2 ;  /* 0x000000010a037824 */ /* 0x004fca00010e0603 */
[----:B------:R-:W-:Y:S04]  /*248f0*/  STL [R1+0x904], R3 ;  /* 0x0009040301007387 */ /* 0x000fe80000100800 */
[----:B------:R-:W-:Y:S04]  /*24900*/  STL.64 [R1], R24 ;  /* 0x0000001801007387 */ /* 0x000fe80000100a00 */
        /* <DEDUP_REMOVED lines=63> */
[----:B0-----:R-:W2:Y:S04]  /*24d00*/  LDL.LU.64 R150, [R1+0x10a0] ;  /* 0x0010a00001967983 */ /* 0x001ea80000300a00 */
[----:B------:R-:W3:Y:S04]  /*24d10*/  LDL.LU.64 R148, [R1+0x1098] ;  /* 0x0010980001947983 */ /* 0x000ee80000300a00 */
[----:B------:R-:W4:Y:S04]  /*24d20*/  LDL.LU.64 R146, [R1+0x1090] ;  /* 0x0010900001927983 */ /* 0x000f280000300a00 */
[----:B------:R-:W2:Y:S04]  /*24d30*/  LDL.LU.64 R144, [R1+0x1088] ;  /* 0x0010880001907983 */ /* 0x000ea80000300a00 */
[----:B------:R-:W3:Y:S04]  /*24d40*/  LDL.LU.64 R142, [R1+0x1080] ;  /* 0x00108000018e7983 */ /* 0x000ee80000300a00 */
[----:B------:R-:W4:Y:S04]  /*24d50*/  LDL.LU.64 R140, [R1+0x1078] ;  /* 0x00107800018c7983 */ /* 0x000f280000300a00 */
[----:B------:R-:W2:Y:S04]  /*24d60*/  LDL.LU.64 R138, [R1+0x1070] ;  /* 0x00107000018a7983 */ /* 0x000ea80000300a00 */
[----:B------:R-:W3:Y:S04]  /*24d70*/  LDL.LU.64 R136, [R1+0x1068] ;  /* 0x0010680001887983 */ /* 0x000ee80000300a00 */
[----:B------:R-:W4:Y:S04]  /*24d80*/  LDL.LU.64 R134, [R1+0x1060] ;  /* 0x0010600001867983 */ /* 0x000f280000300a00 */
[----:B------:R-:W2:Y:S04]  /*24d90*/  LDL.LU.64 R132, [R1+0x1058] ;  /* 0x0010580001847983 */ /* 0x000ea80000300a00 */
[----:B------:R-:W3:Y:S04]  /*24da0*/  LDL.LU.64 R130, [R1+0x1050] ;  /* 0x0010500001827983 */ /* 0x000ee80000300a00 */
        /* <DEDUP_REMOVED lines=52> */
[----:B------:R-:W3:Y:S01]  /*250f0*/  LDL.LU.64 R24, [R1+0xea8] ;  /* 0x000ea80001187983 */ /* 0x000ee20000300a00 */
[----:B----4-:R-:W-:-:S02]  /*25100*/  IMAD.X R134, R10, 0x1, R134, P1 ;  /* 0x000000010a867824 */ /* 0x010fc400008e0686 */
[C---:B--2---:R-:W-:Y:S02]  /*25110*/  IMAD.X R132, R10.reuse, 0x1, R132, P6 ;  /* 0x000000010a847824 */ /* 0x044fe400030e0684 */
[C---:B---3--:R-:W-:Y:S02]  /*25120*/  IMAD.X R130, R10.reuse, 0x1, R130, P5 ;  /* 0x000000010a827824 */ /* 0x048fe400028e0682 */
[C---:B------:R-:W-:Y:S02]  /*25130*/  IMAD.X R128, R10.reuse, 0x1, R128, P4 ;  /* 0x000000010a807824 */ /* 0x040fe400020e0680 */
[----:B------:R-:W-:Y:S01]  /*25140*/  IMAD.X R126, R10, 0x1, R126, P3 ;  /* 0x000000010a7e7824 */ /* 0x000fe200018e067e */
[C---:B------:R-:W-:Y:S02]  /*25150*/  IADD3 R125, P2, R202.reuse, R125, RZ ;  /* 0x0000007dca7d7210 */ /* 0x040fe40007f5e0ff */
[----:B------:R-:W-:-:S03]  /*25160*/  IADD3 R127, P3, R202, R127, RZ ;  /* 0x0000007fca7f7210 */ /* 0x000fc60007f7e0ff */
[----:B------:R0:W-:Y:S01]  /*25170*/  STL [R1+0x8d8], R125 ;  /* 0x0008d87d01007387 */ /* 0x0001e20000100800 */
[C---:B------:R-:W-:Y:S02]  /*25180*/  IADD3 R129, P4, R202.reuse, R129, RZ ;  /* 0x00000081ca817210 */ /* 0x040fe40007f9e0ff */
[C---:B------:R-:W-:Y:S01]  /*25190*/  IADD3 R131, P5, R202.reuse, R131, RZ ;  /* 0x00000083ca837210 */ /* 0x040fe20007fbe0ff */
[----:B0-----:R-:W2:Y:S04]  /*251a0*/  LDL.LU R125, [R1+0xea4] ;  /* 0x000ea400017d7983 */ /* 0x001ea80000300800 */
[----:B------:R0:W-:Y:S01]  /*251b0*/  STL [R1+0x8fc], R126 ;  /* 0x0008fc7e01007387 */ /* 0x0001e20000100800 */
[----:B------:R-:W-:-:S03]  /*251c0*/  IADD3 R133, P6, R202, R133, RZ ;  /* 0x00000085ca857210 */ /* 0x000fc60007fde0ff */
[----:B0-----:R-:W2:Y:S04]  /*251d0*/  LDL.LU R126, [R1+0xea0] ;  /* 0x000ea000017e7983 */ /* 0x001ea80000300800 */
[----:B------:R0:W-:Y:S04]  /*251e0*/  STL [R1+0x8d0], R127 ;  /* 0x0008d07f01007387 */ /* 0x0001e80000100800 */
[----:B0-----:R-:W2:Y:S04]  /*251f0*/  LDL.LU R127, [R1+0xe9c] ;  /* 0x000e9c00017f7983 */ /* 0x001ea80000300800 */
[----:B------:R0:W-:Y:S01]  /*25200*/  STL [R1+0x8f4], R128 ;  /* 0x0008f48001007387 */ /* 0x0001e20000100800 */
[----:B------:R-:W-:-:S03]  /*25210*/  IADD3 R135, P1, R202, R135, RZ ;  /* 0x00000087ca877210 */ /* 0x000fc60007f3e0ff */
[----:B0-----:R-:W2:Y:S04]  /*25220*/  LDL.LU R128, [R1+0xe98] ;  /* 0x000e980001807983 */ /* 0x001ea80000300800 */
[----:B------:R0:W-:Y:S01]  /*25230*/  STL [R1+0x8c8], R129 ;  /* 0x0008c88101007387 */ /* 0x0001e20000100800 */
[----:B------:R-:W-:-:S03]  /*25240*/  IMAD.X R136, R10, 0x1, R136, P2 ;  /* 0x000000010a887824 */ /* 0x000fc600010e0688 */
        /* <DEDUP_REMOVED lines=46> */
[----:B------:R0:W-:Y:S04]  /*25530*/  STL [R1+0x888], R145 ;  /* 0x0008889101007387 */ /* 0x0001e80000100800 */
        /* <DEDUP_REMOVED lines=13> */
[----:B------:R-:W3:Y:S02]  /*25610*/  LDL.LU R3, [R1+0x894] ;  /* 0x0008940001037983 */ /* 0x000ee40000300800 */
        /* <DEDUP_REMOVED lines=483> */
[----:B---3--:R-:W-:-:S05]  /*27450*/  IADD3 R3, P6, R3, UR9, RZ ;  /* 0x0000000903037c10 */ /* 0x008fca000ffde0ff */
        /* <DEDUP_REMOVED lines=27> */
[----:B------:R0:W-:Y:S02]  /*27610*/  STL [R1+0x5ec], R3 ;  /* 0x0005ec0301007387 */ /* 0x0001e40000100800 */
[----:B0-----:R-:W-:Y:S02]  /*27620*/  IMAD.MOV.U32 R3, RZ, RZ, R222 ;  /* 0x000000ffff037224 */ /* 0x001fe400078e00de */
[----:B------:R-:W-:Y:S02]  /*27630*/  IMAD.MOV.U32 R222, RZ, RZ, R223 ;  /* 0x000000ffffde7224 */ /* 0x000fe400078e00df */
[----:B------:R-:W-:Y:S02]  /*27640*/  IMAD.MOV.U32 R223, RZ, RZ, R224 ;  /* 0x000000ffffdf7224 */ /* 0x000fe400078e00e0 */
[----:B------:R-:W-:Y:S02]  /*27650*/  IMAD.MOV.U32 R224, RZ, RZ, R225 ;  /* 0x000000ffffe07224 */ /* 0x000fe400078e00e1 */
[----:B------:R-:W-:-:S02]  /*27660*/  IMAD.MOV.U32 R225, RZ, RZ, R226 ;  /* 0x000000ffffe17224 */ /* 0x000fc400078e00e2 */
[----:B------:R-:W-:Y:S01]  /*27670*/  IMAD.MOV.U32 R226, RZ, RZ, R227 ;  /* 0x000000ffffe27224 */ /* 0x000fe200078e00e3 */
[----:B------:R-:W-:Y:S01]  /*27680*/  IADD3 R3, P5, R3, UR9, RZ ;  /* 0x0000000903037c10 */ /* 0x000fe2000ffbe0ff */
[----:B------:R-:W-:Y:S02]  /*27690*/  IMAD.MOV.U32 R227, RZ, RZ, R228 ;  /* 0x000000ffffe37224 */ /* 0x000fe400078e00e4 */
[----:B------:R-:W-:Y:S02]  /*276a0*/  IMAD.MOV.U32 R228, RZ, RZ, R229 ;  /* 0x000000ffffe47224 */ /* 0x000fe400078e00e5 */
[----:B------:R-:W-:Y:S02]  /*276b0*/  IMAD.MOV.U32 R229, RZ, RZ, R230 ;  /* 0x000000ffffe57224 */ /* 0x000fe400078e00e6 */
[----:B------:R-:W3:Y:S04]  /*276c0*/  LDL.LU R230, [R1+0x29c] ;  /* 0x00029c0001e67983 */ /* 0x000ee80000300800 */
[----:B------:R0:W-:Y:S04]  /*276d0*/  STL [R1+0xde8], R3 ;  /* 0x000de80301007387 */ /* 0x0001e80000100800 */
[----:B0-----:R-:W4:Y:S02]  /*276e0*/  LDL.LU R3, [R1+0x9fc] ;  /* 0x0009fc0001037983 */ /* 0x001f240000300800 */
[----:B----4-:R-:W-:-:S05]  /*276f0*/  IADD3.X R3, R3, UR11, RZ, P6, !PT ;  /* 0x0000000b03037c10 */ /* 0x010fca000b7fe4ff */
[----:B------:R0:W-:Y:S04]  /*27700*/  STL [R1+0x9fc], R3 ;  /* 0x0009fc0301007387 */ /* 0x0001e80000100800 */
[----:B0-----:R-:W4:Y:S02]  /*27710*/  LDL.LU R3, [R1+0xde4] ;  /* 0x000de40001037983 */ /* 0x001f240000300800 */
[----:B----4-:R-:W-:-:S05]  /*27720*/  IADD3 R3, P6, R3, UR9, RZ ;  /* 0x0000000903037c10 */ /* 0x010fca000ffde0ff */
        /* <DEDUP_REMOVED lines=504> */
[----:B------:R0:W-:Y:S02]  /*296b0*/  STL [R1+0xb48], R3 ;  /* 0x000b480301007387 */ /* 0x0001e40000100800 */
[----:B0-----:R-:W-:Y:S02]  /*296c0*/  IMAD.MOV.U32 R3, RZ, RZ, R222 ;  /* 0x000000ffff037224 */ /* 0x001fe400078e00de */
[----:B------:R-:W-:Y:S02]  /*296d0*/  IMAD.MOV.U32 R222, RZ, RZ, R223 ;  /* 0x000000ffffde7224 */ /* 0x000fe400078e00df */
[----:B------:R-:W-:Y:S02]  /*296e0*/  IMAD.MOV.U32 R223, RZ, RZ, R225 ;  /* 0x000000ffffdf7224 */ /* 0x000fe400078e00e1 */
[----:B------:R-:W-:Y:S02]  /*296f0*/  IMAD.MOV.U32 R225, RZ, RZ, R226 ;  /* 0x000000ffffe17224 */ /* 0x000fe400078e00e2 */
[----:B------:R-:W-:-:S02]  /*29700*/  IMAD.MOV.U32 R226, RZ, RZ, R227 ;  /* 0x000000ffffe27224 */ /* 0x000fc400078e00e3 */
[----:B------:R-:W-:Y:S01]  /*29710*/  IMAD.MOV.U32 R227, RZ, RZ, R228 ;  /* 0x000000ffffe37224 */ /* 0x000fe200078e00e4 */
[----:B------:R-:W-:Y:S01]  /*29720*/  IADD3.X R3, R3, UR11, RZ, P1, !PT ;  /* 0x0000000b03037c10 */ /* 0x000fe20008ffe4ff */
[----:B------:R-:W-:Y:S02]  /*29730*/  IMAD.MOV.U32 R228, RZ, RZ, R229 ;  /* 0x000000ffffe47224 */ /* 0x000fe400078e00e5 */
[----:B---3--:R-:W-:Y:S02]  /*29740*/  IMAD.MOV.U32 R229, RZ, RZ, R230 ;  /* 0x000000ffffe57224 */ /* 0x008fe400078e00e6 */
[----:B------:R-:W-:Y:S02]  /*29750*/  IMAD.MOV.U32 R230, RZ, RZ, R231 ;  /* 0x000000ffffe67224 */ /* 0x000fe400078e00e7 */
[----:B------:R-:W3:Y:S04]  /*29760*/  LDL.LU R231, [R1+0x294] ;  /* 0x0002940001e77983 */ /* 0x000ee80000300800 */
        /* <DEDUP_REMOVED lines=510> */
[----:B------:R0:W-:Y:S02]  /*2b750*/  STL [R1+0x4ac], R3 ;  /* 0x0004ac0301007387 */ /* 0x0001e40000100800 */
[----:B0-----:R-:W-:Y:S02]  /*2b760*/  IMAD.MOV.U32 R3, RZ, RZ, R222 ;  /* 0x000000ffff037224 */ /* 0x001fe400078e00de */
[----:B------:R-:W-:Y:S02]  /*2b770*/  IMAD.MOV.U32 R222, RZ, RZ, R223 ;  /* 0x000000ffffde7224 */ /* 0x000fe400078e00df */
[----:B------:R-:W4:Y:S01]  /*2b780*/  LDL.LU R223, [R1+0x2bc] ;  /* 0x0002bc0001df7983 */ /* 0x000f220000300800 */
[----:B------:R-:W-:-:S05]  /*2b790*/  IADD3 R3, P2, R3, UR9, RZ ;  /* 0x0000000903037c10 */ /* 0x000fca000ff5e0ff */
[----:B------:R0:W-:Y:S04]  /*2b7a0*/  STL [R1+0x480], R3 ;  /* 0x0004800301007387 */ /* 0x0001e80000100800 */
[----:B0-----:R-:W2:Y:S02]  /*2b7b0*/  LDL.LU R3, [R1+0x4a4] ;  /* 0x0004a40001037983 */ /* 0x001ea40000300800 */
[----:B--2---:R-:W-:-:S05]  /*2b7c0*/  IADD3.X R3, R3, UR11, RZ, P3, !PT ;  /* 0x0000000b03037c10 */ /* 0x004fca0009ffe4ff */
[----:B------:R0:W-:Y:S04]  /*2b7d0*/  STL [R1+0x4a4], R3 ;  /* 0x0004a40301007387 */ /* 0x0001e80000100800 */
[----:B0-----:R-:W2:Y:S02]  /*2b7e0*/  LDL.LU R3, [R1+0x478] ;  /* 0x0004780001037983 */ /* 0x001ea40000300800 */
[----:B--2---:R-:W-:-:S05]  /*2b7f0*/  IADD3 R3, P3, R3, UR9, RZ ;  /* 0x0000000903037c10 */ /* 0x004fca000ff7e0ff */
        /* <DEDUP_REMOVED lines=128> */
[----:B--2---:R-:W-:Y:S02]  /*2c000*/  IADD3.X R3, R3, UR11, RZ, P1, !PT ;  /* 0x0000000b03037c10 */ /* 0x004fe40008ffe4ff */
[----:B------:R-:W-:-:S03]  /*2c010*/  IADD3 R251, P1, R251, UR9, RZ ;  /* 0x00000009fbfb7c10 */ /* 0x000fc6000ff3e0ff */
[----:B------:R-:W-:Y:S04]  /*2c020*/  STL [R1+0x3f4], R3 ;  /* 0x0003f40301007387 */ /* 0x000fe80000100800 */
[----:B------:R0:W-:Y:S04]  /*2c030*/  STL [R1+0x3c8], R251 ;  /* 0x0003c8fb01007387 */ /* 0x0001e80000100800 */
[----:B0-----:R-:W2:Y:S04]  /*2c040*/  LDL.LU R251, [R1+0xe38] ;  /* 0x000e380001fb7983 */ /* 0x001ea80000300800 */
[----:B------:R-:W3:Y:S02]  /*2c050*/  LDL.LU R3, [R1+0x3ec] ;  /* 0x0003ec0001037983 */ /* 0x000ee40000300800 */
[----:B---3--:R-:W-:-:S05]  /*2c060*/  IADD3.X R3, R3, UR11, RZ, P2, !PT ;  /* 0x0000000b03037c10 */ /* 0x008fca00097fe4ff */
[----:B------:R0:W-:Y:S04]  /*2c070*/  STL [R1+0x3ec], R3 ;  /* 0x0003ec0301007387 */ /* 0x0001e80000100800 */
[----:B0-----:R-:W3:Y:S02]  /*2c080*/  LDL.LU R3, [R1+0x3c0] ;  /* 0x0003c00001037983 */ /* 0x001ee40000300800 */
[----:B---3--:R-:W-:-:S05]  /*2c090*/  IADD3 R3, P2, R3, UR9, RZ ;  /* 0x0000000903037c10 */ /* 0x008fca000ff5e0ff */
[----:B------:R0:W-:Y:S04]  /*2c0a0*/  STL [R1+0x3c0], R3 ;  /* 0x0003c00301007387 */ /* 0x0001e80000100800 */
[----:B0-----:R-:W3:Y:S02]  /*2c0b0*/  LDL.LU R3, [R1+0x3e4] ;  /* 0x0003e40001037983 */ /* 0x001ee40000300800 */
        /* <DEDUP_REMOVED lines=14> */
[----:B0-----:R-:W3:Y:S01]  /*2c1a0*/  LDL.LU R3, [R1+0x3a8] ;  /* 0x0003a80001037983 */ /* 0x001ee20000300800 */
[----:B------:R-:W-:Y:S02]  /*2c1b0*/  IADD3.X R0, R0, UR11, RZ, P6, !PT ;  /* 0x0000000b00007c10 */ /* 0x000fe4000b7fe4ff */
[----:B---3--:R-:W-:-:S05]  /*2c1c0*/  IADD3 R3, P5, R3, UR9, RZ ;  /* 0x0000000903037c10 */ /* 0x008fca000ffbe0ff */
[----:B------:R-:W-:Y:S04]  /*2c1d0*/  STL [R1+0x3a8], R3 ;  /* 0x0003a80301007387 */ /* 0x000fe80000100800 */
[----:B------:R0:W-:Y:S04]  /*2c1e0*/  STL [R1+0x3cc], R0 ;  /* 0x0003cc0001007387 */ /* 0x0001e80000100800 */
[----:B0-----:R-:W3:Y:S04]  /*2c1f0*/  LDL.LU R0, [R1+0xe34] ;  /* 0x000e340001007983 */ /* 0x001ee80000300800 */
[----:B------:R-:W4:Y:S01]  /*2c200*/  LDL.LU R3, [R1+0x3a0] ;  /* 0x0003a00001037983 */ /* 0x000f220000300800 */
[----:B------:R-:W-:-:S02]  /*2c210*/  IADD3.X R221, R221, UR11, RZ, P1, !PT ;  /* 0x0000000bdddd7c10 */ /* 0x000fc40008ffe4ff */
[----:B----4-:R-:W-:-:S05]  /*2c220*/  IADD3 R3, P6, R3, UR9, RZ ;  /* 0x0000000903037c10 */ /* 0x010fca000ffde0ff */
[----:B------:R-:W-:Y:S04]  /*2c230*/  STL [R1+0x3a0], R3 ;  /* 0x0003a00301007387 */ /* 0x000fe80000100800 */
[----:B------:R0:W-:Y:S04]  /*2c240*/  STL [R1+0x3c4], R221 ;  /* 0x0003c4dd01007387 */ /* 0x0001e80000100800 */
[----:B0-----:R-:W4:Y:S02]  /*2c250*/  LDL.LU R221, [R1+0x398] ;  /* 0x0003980001dd7983 */ /* 0x001f240000300800 */
[----:B----4-:R-:W-:-:S05]  /*2c260*/  IADD3 R221, P1, R221, UR9, RZ ;  /* 0x00000009dddd7c10 */ /* 0x010fca000ff3e0ff */
[----:B------:R0:W-:Y:S04]  /*2c270*/  STL [R1+0x398], R221 ;  /* 0x000398dd01007387 */ /* 0x0001e80000100800 */
[----:B0-----:R-:W4:Y:S02]  /*2c280*/  LDL.LU R221, [R1+0x3bc] ;  /* 0x0003bc0001dd7983 */ /* 0x001f240000300800 */
[----:B----4-:R-:W-:Y:S02]  /*2c290*/  IADD3.X R221, R221, UR11, RZ, P2, !PT ;  /* 0x0000000bdddd7c10 */ /* 0x010fe400097fe4ff */
[----:B------:R-:W-:-:S03]  /*2c2a0*/  IADD3 R220, P2, R220, UR9, RZ ;  /* 0x00000009dcdc7c10 */ /* 0x000fc6000ff5e0ff */
[----:B------:R0:W-:Y:S04]  /*2c2b0*/  STL [R1+0x3bc], R221 ;  /* 0x0003bcdd01007387 */ /* 0x0001e80000100800 */
[----:B------:R-:W-:Y:S04]  /*2c2c0*/  STL [R1+0x390], R220 ;  /* 0x000390dc01007387 */ /* 0x000fe80000100800 */
[----:B0-----:R-:W4:Y:S02]  /*2c2d0*/  LDL.LU R221, [R1+0x3b4] ;  /* 0x0003b40001dd7983 */ /* 0x001f240000300800 */
[----:B----4-:R-:W-:-:S02]  /*2c2e0*/  IADD3.X R221, R221, UR11, RZ, P3, !PT ;  /* 0x0000000bdddd7c10 */ /* 0x010fc40009ffe4ff */
[----:B------:R-:W-:-:S03]  /*2c2f0*/  IADD3 R219, P3, R219, UR9, RZ ;  /* 0x00000009dbdb7c10 */ /* 0x000fc6000ff7e0ff */
[----:B------:R0:W-:Y:S04]  /*2c300*/  STL [R1+0x3b4], R221 ;  /* 0x0003b4dd01007387 */ /* 0x0001e80000100800 */
[----:B------:R-:W-:Y:S04]  /*2c310*/  STL [R1+0x388], R219 ;  /* 0x000388db01007387 */ /* 0x000fe80000100800 */
        /* <DEDUP_REMOVED lines=21> */
[----:B0-----:R-:W4:Y:S01]  /*2c470*/  LDL.LU R221, [R1+0x368] ;  /* 0x0003680001dd7983 */ /* 0x001f220000300800 */
[----:B------:R-:W-:Y:S02]  /*2c480*/  IADD3.X R218, R218, UR11, RZ, P2, !PT ;  /* 0x0000000bdada7c10 */ /* 0x000fe400097fe4ff */
[----:B----4-:R-:W-:-:S05]  /*2c490*/  IADD3 R221, P1, R221, UR9, RZ ;  /* 0x00000009dddd7c10 */ /* 0x010fca000ff3e0ff */
[----:B------:R0:W-:Y:S04]  /*2c4a0*/  STL [R1+0x368], R221 ;  /* 0x000368dd01007387 */ /* 0x0001e80000100800 */
[----:B------:R-:W-:Y:S04]  /*2c4b0*/  STL [R1+0x38c], R218 ;  /* 0x00038cda01007387 */ /* 0x000fe80000100800 */
[----:B0-----:R-:W4:Y:S01]  /*2c4c0*/  LDL.LU R221, [R1+0x360] ;  /* 0x0003600001dd7983 */ /* 0x001f220000300800 */
[----:B------:R-:W-:Y:S02]  /*2c4d0*/  IADD3.X R217, R217, UR11, RZ, P3, !PT ;  /* 0x0000000bd9d97c10 */ /* 0x000fe40009ffe4ff */
[----:B----4-:R-:W-:-:S05]  /*2c4e0*/  IADD3 R221, P2, R221, UR9, RZ ;  /* 0x00000009dddd7c10 */ /* 0x010fca000ff5e0ff */
[----:B------:R0:W-:Y:S04]  /*2c4f0*/  STL [R1+0x360], R221 ;  /* 0x000360dd01007387 */ /* 0x0001e80000100800 */
[----:B------:R-:W-:Y:S04]  /*2c500*/  STL [R1+0x384], R217 ;  /* 0x000384d901007387 */ /* 0x000fe80000100800 */
        /* <DEDUP_REMOVED lines=111> */
[----:B------:R-:W-:Y:S01]  /*2cc00*/  WARPGROUP.ARRIVE ;  /* 0x00000000000079c5 */ /* 0x000fe20000000000 */
[----:B------:R-:W-:Y:S01]  /*2cc10*/  UMOV UR30, UR14 ;  /* 0x0000000e001e7c82 */ /* 0x000fe20008000000 */
[----:B------:R-:W-:-:S04]  /*2cc20*/  UMOV UR31, UR15 ;  /* 0x0000000f001f7c82 */ /* 0x000fc80008000000 */
[----:B------:R-:W-:Y:S01]  /*2cc30*/  QGMMA.64x256x32.F32.E4M3.E4M3 R24, gdesc[UR28], R24, gsb0 ;  /* 0x03e000001c1879f3 */ /* 0x000fe20008000818 */
[----:B----4-:R-:W-:-:S05]  /*2cc40*/  IADD3 R221, P5, R221, UR9, RZ ;  /* 0x00000009dddd7c10 */ /* 0x010fca000ffbe0ff */
[----:B------:R0:W-:Y:S04]  /*2cc50*/  STL [R1+0x2b8], R221 ;  /* 0x0002b8dd01007387 */ /* 0x0001e80000100800 */
[----:B0-----:R-:W4:Y:S01]  /*2cc60*/  LDL.LU R221, [R1+0x2dc] ;  /* 0x0002dc0001dd7983 */ /* 0x001f220000300800 */
[----:B------:R-:W-:Y:S02]  /*2cc70*/  WARPGROUP.DEPBAR.LE gsb0, 0x0 ;  /* 0x00008000000079c5 */ /* 0x000fe40000010000 */
[----:B------:R-:W-:Y:S01]  /*2cc80*/  WARPGROUP.ARRIVE ;  /* 0x00000000000079c5 */ /* 0x000fe20000000000 */
[----:B------:R-:W-:Y:S01]  /*2cc90*/  UMOV UR34, UR6 ;  /* 0x0000000600227c82 */ /* 0x000fe20008000000 */
[----:B------:R-:W-:-:S13]  /*2cca0*/  UMOV UR35, UR7 ;  /* 0x0000000700237c82 */ /* 0x000fda0008000000 */
[----:B------:R-:W-:Y:S01]  /*2ccb0*/  QGMMA.64x256x32.F32.E4M3.E4M3 R24, gdesc[UR32], R24, gsb0 ;  /* 0x03e00000201879f3 */ /* 0x000fe20008000818 */
[----:B----4-:R-:W-:-:S05]  /*2ccc0*/  IADD3.X R221, R221, UR11, RZ, P6, !PT ;  /* 0x0000000bdddd7c10 */ /* 0x010fca000b7fe4ff */
[----:B------:R0:W-:Y:S04]  /*2ccd0*/  STL [R1+0x2dc], R221 ;  /* 0x0002dcdd01007387 */ /* 0x0001e80000100800 */
[----:B0-----:R-:W4:Y:S01]  /*2cce0*/  LDL.LU R221, [R1+0x2b0] ;  /* 0x0002b00001dd7983 */ /* 0x001f220000300800 */
[----:B---3--:R-:W-:Y:S01]  /*2ccf0*/  IADD3.X R0, R0, UR11, RZ, P1, !PT ;  /* 0x0000000b00007c10 */ /* 0x008fe20008ffe4ff */
[----:B------:R-:W-:Y:S02]  /*2cd00*/  WARPGROUP.DEPBAR.LE gsb0, 0x0 ;  /* 0x00008000000079c5 */ /* 0x000fe40000010000 */
[----:B------:R-:W-:Y:S01]  /*2cd10*/  WARPGROUP.ARRIVE ;  /* 0x00000000000079c5 */ /* 0x000fe20000000000 */
[----:B------:R-:W-:Y:S01]  /*2cd20*/  UMOV UR38, UR26 ;  /* 0x0000001a00267c82 */ /* 0x000fe20008000000 */
[----:B------:R-:W-:-:S12]  /*2cd30*/  UMOV UR39, UR27 ;  /* 0x0000001b00277c82 */ /* 0x000fd80008000000 */
[----:B------:R-:W-:Y:S01]  /*2cd40*/  QGMMA.64x256x32.F32.E4M3.E4M3 R24, gdesc[UR36], R24, gsb0 ;  /* 0x03e00000241879f3 */ /* 0x000fe20008000818 */
[----:B------:R-:W-:Y:S01]  /*2cd50*/  UMOV UR42, UR22 ;  /* 0x00000016002a7c82 */ /* 0x000fe20008000000 */
[----:B------:R-:W-:Y:S01]  /*2cd60*/  UMOV UR43, UR23 ;  /* 0x00000017002b7c82 */ /* 0x000fe20008000000 */
[----:B----4-:R-:W-:-:S05]  /*2cd70*/  IADD3 R221, P6, R221, UR9, RZ ;  /* 0x00000009dddd7c10 */ /* 0x010fca000ffde0ff */
[----:B------:R-:W-:Y:S04]  /*2cd80*/  STL [R1+0x2b0], R221 ;  /* 0x0002b0dd01007387 */ /* 0x000fe80000100800 */
[----:B------:R0:W-:Y:S04]  /*2cd90*/  STL [R1+0x2d4], R0 ;  /* 0x0002d40001007387 */ /* 0x0001e80000100800 */
[----:B0-----:R-:W3:Y:S04]  /*2cda0*/  LDL.LU R0, [R1+0xe30] ;  /* 0x000e300001007983 */ /* 0x001ee80000300800 */
[----:B------:R-:W4:Y:S01]  /*2cdb0*/  LDL.LU R221, [R1+0x2a8] ;  /* 0x0002a80001dd7983 */ /* 0x000f220000300800 */
[----:B------:R-:W-:-:S02]  /*2cdc0*/  WARPGROUP.DEPBAR.LE gsb0, 0x0 ;  /* 0x00008000000079c5 */ /* 0x000fc40000010000 */
[----:B------:R-:W-:-:S06]  /*2cdd0*/  WARPGROUP.ARRIVE ;  /* 0x00000000000079c5 */ /* 0x000fcc0000000000 */
[----:B------:R-:W-:Y:S01]  /*2cde0*/  QGMMA.64x256x32.F32.E4M3.E4M3 R24, gdesc[UR40], R24, gsb0 ;  /* 0x03e00000281879f3 */ /* 0x000fe20008000818 */
[----:B------:R-:W-:Y:S02]  /*2cdf0*/  IADD3.X R206, R206, UR11, RZ, P2, !PT ;  /* 0x0000000bcece7c10 */ /* 0x000fe400097fe4ff */
[----:B------:R-:W-:Y:S02]  /*2ce00*/  IADD3.X R205, R205, UR11, RZ, P3, !PT ;  /* 0x0000000bcdcd7c10 */ /* 0x000fe40009ffe4ff */
[----:B------:R-:W-:Y:S02]  /*2ce10*/  IADD3 R222, P3, R222, UR9, RZ ;  /* 0x00000009dede7c10 */ /* 0x000fe4000ff7e0ff */
[----:B------:R-:W-:Y:S02]  /*2ce20*/  IADD3.X R223, R223, UR11, RZ, P4, !PT ;  /* 0x0000000bdfdf7c10 */ /* 0x000fe4000a7fe4ff */
[----:B------:R-:W-:Y:S02]  /*2ce30*/  IADD3 R204, P4, R204, UR9, RZ ;  /* 0x00000009cccc7c10 */ /* 0x000fe4000ff9e0ff */
[----:B------:R-:W-:-:S02]  /*2ce40*/  IADD3.X R224, R224, UR11, RZ, P5, !PT ;  /* 0x0000000be0e07c10 */ /* 0x000fc4000affe4ff */
[----:B------:R-:W-:Y:S02]  /*2ce50*/  IADD3 R203, P5, R203, UR9, RZ ;  /* 0x00000009cbcb7c10 */ /* 0x000fe4000ffbe0ff */
        /* <DEDUP_REMOVED lines=21> */
[----:B------:R-:W-:Y:S02]  /*2cfb0*/  IADD3.X R250, R250, UR11, RZ, P5, !PT ;  /* 0x0000000bfafa7c10 */ /* 0x000fe4000affe4ff */
[----:B------:R-:W-:-:S02]  /*2cfc0*/  IADD3.X R252, R252, UR11, RZ, P6, !PT ;  /* 0x0000000bfcfc7c10 */ /* 0x000fc4000b7fe4ff */
[----:B------:R-:W-:Y:S02]  /*2cfd0*/  IADD3.X R192, R192, UR11, RZ, P3, !PT ;  /* 0x0000000bc0c07c10 */ /* 0x000fe40009ffe4ff */
[----:B----4-:R-:W-:Y:S02]  /*2cfe0*/  IADD3 R221, P1, R221, UR9, RZ ;  /* 0x00000009dddd7c10 */ /* 0x010fe4000ff3e0ff */
[----:B---3--:R-:W-:-:S03]  /*2cff0*/  IADD3 R0, P2, R0, UR9, RZ ;  /* 0x0000000900007c10 */ /* 0x008fc6000ff5e0ff */
[----:B------:R-:W-:Y:S04]  /*2d000*/  STL [R1+0x2a8], R221 ;  /* 0x0002a8dd01007387 */ /* 0x000fe80000100800 */
[----:B------:R-:W-:Y:S04]  /*2d010*/  STL [R1+0x2cc], R206 ;  /* 0x0002ccce01007387 */ /* 0x000fe80000100800 */
[----:B------:R0:W-:Y:S01]  /*2d020*/  STL [R1+0x2a0], R0 ;  /* 0x0002a00001007387 */ /* 0x0001e20000100800 */
[----:B------:R-:W-:Y:S02]  /*2d030*/  IADD3.X R227, R227, UR11, RZ, P1, !PT ;  /* 0x0000000be3e37c10 */ /* 0x000fe40008ffe4ff */
[----:B------:R-:W-:-:S02]  /*2d040*/  IADD3 R228, P1, R228, UR9, RZ ;  /* 0x00000009e4e47c10 */ /* 0x000fc4000ff3e0ff */
[----:B------:R-:W-:Y:S01]  /*2d050*/  IADD3.X R229, R229, UR11, RZ, P2, !PT ;  /* 0x0000000be5e57c10 */ /* 0x000fe200097fe4ff */
[----:B0-----:R0:W5:Y:S04]  /*2d060*/  LDL.LU R0, [R1+0xe2c] ;  /* 0x000e2c0001007983 */ /* 0x0011680000300800 */
[----:B------:R0:W-:Y:S04]  /*2d070*/  STL [R1+0x2c4], R205 ;  /* 0x0002c4cd01007387 */ /* 0x0001e80000100800 */
[----:B------:R0:W-:Y:S04]  /*2d080*/  STL [R1+0x298], R222 ;  /* 0x000298de01007387 */ /* 0x0001e80000100800 */
[----:B------:R0:W-:Y:S04]  /*2d090*/  STL [R1+0x2bc], R223 ;  /* 0x0002bcdf01007387 */ /* 0x0001e80000100800 */
[----:B------:R0:W-:Y:S04]  /*2d0a0*/  STL [R1+0x290], R204 ;  /* 0x000290cc01007387 */ /* 0x0001e80000100800 */
[----:B------:R0:W-:Y:S04]  /*2d0b0*/  STL [R1+0x2b4], R224 ;  /* 0x0002b4e001007387 */ /* 0x0001e80000100800 */
[----:B------:R0:W-:Y:S04]  /*2d0c0*/  STL [R1+0x288], R203 ;  /* 0x000288cb01007387 */ /* 0x0001e80000100800 */
[----:B------:R0:W-:Y:S01]  /*2d0d0*/  STL [R1+0x2ac], R225 ;  /* 0x0002ace101007387 */ /* 0x0001e20000100800 */
[----:B------:R-:W-:-:S03]  /*2d0e0*/  IADD3 R230, P2, R230, UR9, RZ ;  /* 0x00000009e6e67c10 */ /* 0x000fc6000ff5e0ff */
[----:B------:R0:W-:Y:S04]  /*2d0f0*/  STL [R1+0x280], R226 ;  /* 0x000280e201007387 */ /* 0x0001e80000100800 */
[----:B------:R0:W-:Y:S04]  /*2d100*/  STL [R1+0x2a4], R227 ;  /* 0x0002a4e301007387 */ /* 0x0001e80000100800 */
[----:B------:R0:W-:Y:S04]  /*2d110*/  STL [R1+0x278], R228 ;  /* 0x000278e401007387 */ /* 0x0001e80000100800 */
[----:B------:R0:W-:Y:S04]  /*2d120*/  STL [R1+0x29c], R229 ;  /* 0x00029ce501007387 */ /* 0x0001e80000100800 */
[----:B------:R0:W-:Y:S04]  /*2d130*/  STL [R1+0x270], R230 ;  /* 0x000270e601007387 */ /* 0x0001e80000100800 */
[----:B------:R0:W-:Y:S04]  /*2d140*/  STL [R1+0x294], R231 ;  /* 0x000294e701007387 */ /* 0x0001e80000100800 */
[----:B------:R0:W-:Y:S04]  /*2d150*/  STL [R1+0x268], R232 ;  /* 0x000268e801007387 */ /* 0x0001e80000100800 */
[----:B------:R0:W-:Y:S04]  /*2d160*/  STL [R1+0x28c], R201 ;  /* 0x00028cc901007387 */ /* 0x0001e80000100800 */
[----:B------:R0:W-:Y:S01]  /*2d170*/  STL [R1+0x260], R233 ;  /* 0x000260e901007387 */ /* 0x0001e20000100800 */
[----:B------:R-:W-:-:S03]  /*2d180*/  IADD3.X R236, R236, UR11, RZ, P1, !PT ;  /* 0x0000000becec7c10 */ /* 0x000fc60008ffe4ff */
[----:B------:R0:W-:Y:S01]  /*2d190*/  STL [R1+0x284], R200 ;  /* 0x000284c801007387 */ /* 0x0001e20000100800 */
[----:B------:R-:W-:-:S03]  /*2d1a0*/  IADD3 R198, P1, R198, UR9, RZ ;  /* 0x00000009c6c67c10 */ /* 0x000fc6000ff3e0ff */
[----:B------:R0:W-:Y:S01]  /*2d1b0*/  STL [R1+0x258], R234 ;  /* 0x000258ea01007387 */ /* 0x0001e20000100800 */
[----:B------:R-:W-:-:S03]  /*2d1c0*/  IADD3.X R237, R237, UR11, RZ, P2, !PT ;  /* 0x0000000beded7c10 */ /* 0x000fc600097fe4ff */
        /* <DEDUP_REMOVED lines=24> */
[----:B------:R0:W-:Y:S01]  /*2d350*/  STL [R1+0x208], R194 ;  /* 0x000208c201007387 */ /* 0x0001e20000100800 */
[----:B--2---:R-:W-:-:S03]  /*2d360*/  IADD3.X R251, R251, UR11, RZ, P1, !PT ;  /* 0x0000000bfbfb7c10 */ /* 0x004fc60008ffe4ff */
[----:B------:R0:W-:Y:S01]  /*2d370*/  STL [R1+0x22c], R249 ;  /* 0x00022cf901007387 */ /* 0x0001e20000100800 */
[----:B------:R-:W-:-:S03]  /*2d380*/  IADD3.X R193, R193, UR11, RZ, P2, !PT ;  /* 0x0000000bc1c17c10 */ /* 0x000fc600097fe4ff */
[----:B------:R0:W-:Y:S04]  /*2d390*/  STL [R1+0x224], R250 ;  /* 0x000224fa01007387 */ /* 0x0001e80000100800 */
[----:B------:R0:W-:Y:S04]  /*2d3a0*/  STL [R1+0x21c], R252 ;  /* 0x00021cfc01007387 */ /* 0x0001e80000100800 */
[----:B------:R0:W-:Y:S04]  /*2d3b0*/  STL [R1+0x204], R192 ;  /* 0x000204c001007387 */ /* 0x0001e80000100800 */
[----:B------:R0:W-:Y:S04]  /*2d3c0*/  STL [R1+0x214], R251 ;  /* 0x000214fb01007387 */ /* 0x0001e80000100800 */
[----:B------:R0:W-:Y:S01]  /*2d3d0*/  STL [R1+0x20c], R193 ;  /* 0x00020cc101007387 */ /* 0x0001e20000100800 */
[----:B------:R-:W-:-:S02]  /*2d3e0*/  WARPGROUP.DEPBAR.LE gsb0, 0x0 ;  /* 0x00008000000079c5 */ /* 0x000fc40000010000 */
[----:B------:R-:W-:Y:S05]  /*2d3f0*/  @P0 BRA `(.L_x_2) ;  /* 0xfffffea000b80947 */ /* 0x000fea000383ffff */
.L_x_1:
[----:B------:R2:W-:Y:S01]  /*2d400*/  STL [R1+0xe3c], R149 ;  /* 0x000e3c9501007387 */ /* 0x0005e20000100800 */
[----:B------:R-:W-:Y:S01]  /*2d410*/  F2FP.SATFINITE.E4M3.F32.PACK_AB_MERGE_C R30, R31, R30, RZ ;  /* 0x0000001e1f1e723e */ /* 0x000fe200048070ff */
[----:B------:R-:W-:Y:S01]  /*2d420*/  ULDC.64 UR4, c[0x0][0x228] ;  /* 0x00008a0000047ab9 */ /* 0x000fe20000000a00 */
[----:B------:R-:W-:Y:S01]  /*2d430*/  F2FP.SATFINITE.E4M3.F32.PACK_AB_MERGE_C R27, R27, R26, RZ ;  /* 0x0000001a1b1b723e */ /* 0x000fe200048070ff */
[----:B------:R-:W3:Y:S01]  /*2d440*/  LDL.LU R5, [R1+0x4] ;  /* 0x0000040001057983 */ /* 0x000ee20000300800 */
[----:B------:R-:W-:Y:S01]  /*2d450*/  F2FP.SATFINITE.E4M3.F32.PACK_AB_MERGE_C R32, R33, R32, RZ ;  /* 0x000000202120723e */ /* 0x000fe200048070ff */
[----:B------:R-:W-:Y:S02]  /*2d460*/  ULDC UR6, c[0x0][0x22c] ;  /* 0x00008b0000067ab9 */ /* 0x000fe40000000800 */
[----:B--2---:R-:W3:Y:S04]  /*2d470*/  LDL.LU R149, [R1] ;  /* 0x0000000001957983 */ /* 0x004ee80000300800 */
[----:B------:R2:W-:Y:S04]  /*2d480*/  STL [R1+0xe38], R148 ;  /* 0x000e389401007387 */ /* 0x0005e80000100800 */
[----:B--2---:R-:W2:Y:S04]  /*2d490*/  LDL.LU R148, [R1+0x8] ;  /* 0x0000080001947983 */ /* 0x004ea80000300800 */
[----:B------:R-:W2:Y:S04]  /*2d4a0*/  LDL.LU R3, [R1+0xc] ;  /* 0x00000c0001037983 */ /* 0x000ea80000300800 */
[----:B------:R4:W-:Y:S04]  /*2d4b0*/  STL [R1+0xe34], R151 ;  /* 0x000e349701007387 */ /* 0x0009e80000100800 */
[----:B----4-:R-:W4:Y:S04]  /*2d4c0*/  LDL.LU R151, [R1+0x10] ;  /* 0x0000100001977983 */ /* 0x010f280000300800 */
[----:B-1----:R-:W4:Y:S04]  /*2d4d0*/  LDL.LU R2, [R1+0x14] ;  /* 0x0000140001027983 */ /* 0x002f280000300800 */
[----:B------:R1:W-:Y:S04]  /*2d4e0*/  STL [R1+0xe30], R150 ;  /* 0x000e309601007387 */ /* 0x0003e80000100800 */
[----:B-1----:R-:W4:Y:S04]  /*2d4f0*/  LDL.LU R150, [R1+0x18] ;  /* 0x0000180001967983 */ /* 0x002f280000300800 */
[----:B------:R-:W4:Y:S04]  /*2d500*/  LDL.LU R4, [R1+0x1c] ;  /* 0x00001c0001047983 */ /* 0x000f280000300800 */
[----:B-----5:R1:W-:Y:S04]  /*2d510*/  STL [R1+0xe2c], R0 ;  /* 0x000e2c0001007387 */ /* 0x0203e80000100800 */
[----:B-1----:R-:W4:Y:S04]  /*2d520*/  LDL.LU R0, [R1+0x20] ;  /* 0x0000200001007983 */ /* 0x002f280000300800 */
[----:B------:R-:W4:Y:S04]  /*2d530*/  LDL.LU R6, [R1+0x24] ;  /* 0x0000240001067983 */ /* 0x000f280000300800 */
[----:B------:R-:W4:Y:S04]  /*2d540*/  LDL.LU R17, [R1+0x28] ;  /* 0x0000280001117983 */ /* 0x000f280000300800 */
[----:B------:R-:W4:Y:S04]  /*2d550*/  LDL.LU R7, [R1+0x2c] ;  /* 0x00002c0001077983 */ /* 0x000f280000300800 */
[----:B------:R-:W4:Y:S04]  /*2d560*/  LDL.LU R16, [R1+0x30] ;  /* 0x0000300001107983 */ /* 0x000f280000300800 */
[----:B------:R-:W4:Y:S04]  /*2d570*/  LDL.LU R9, [R1+0x34] ;  /* 0x0000340001097983 */ /* 0x000f280000300800 */
[----:B------:R-:W4:Y:S04]  /*2d580*/  LDL.LU R202, [R1+0x38] ;  /* 0x0000380001ca7983 */ /* 0x000f280000300800 */
[----:B------:R-:W4:Y:S04]  /*2d590*/  LDL.LU R8, [R1+0x3c] ;  /* 0x00003c0001087983 */ /* 0x000f280000300800 */
[----:B------:R-:W4:Y:S04]  /*2d5a0*/  LDL.LU R10, [R1+0x40] ;  /* 0x00004000010a7983 */ /* 0x000f280000300800 */
[----:B0-----:R-:W4:Y:S04]  /*2d5b0*/  LDL.LU R252, [R1+0x44] ;  /* 0x0000440001fc7983 */ /* 0x001f280000300800 */
        /* <DEDUP_REMOVED lines=107> */
[----:B------:R-:W4:Y:S01]  /*2dc70*/  LDL.LU R193, [R1+0x1f4] ;  /* 0x0001f40001c17983 */ /* 0x000f220000300800 */
[----:B---3--:R-:W-:-:S03]  /*2dc80*/  F2FP.SATFINITE.E4M3.F32.PACK_AB_MERGE_C R5, R5, R149, RZ ;  /* 0x000000950505723e */ /* 0x008fc600048070ff */
[----:B------:R-:W3:Y:S01]  /*2dc90*/  LDL.LU R194, [R1+0x1f8] ;  /* 0x0001f80001c27983 */ /* 0x000ee20000300800 */
[----:B--2---:R-:W-:-:S03]  /*2dca0*/  F2FP.SATFINITE.E4M3.F32.PACK_AB_MERGE_C R3, R3, R148, RZ ;  /* 0x000000940303723e */ /* 0x004fc600048070ff */
[----:B------:R-:W3:Y:S01]  /*2dcb0*/  LDL.LU R192, [R1+0x1fc] ;  /* 0x0001fc0001c07983 */ /* 0x000ee20000300800 */
[----:B----4-:R-:W-:-:S03]  /*2dcc0*/  F2FP.SATFINITE.E4M3.F32.PACK_AB_MERGE_C R2, R2, R151, RZ ;  /* 0x000000970202723e */ /* 0x010fc600048070ff */
[----:B------:R-:W2:Y:S01]  /*2dcd0*/  LDL.LU R149, [R1+0xe3c] ;  /* 0x000e3c0001957983 */ /* 0x000ea20000300800 */
[----:B------:R-:W-:-:S03]  /*2dce0*/  F2FP.SATFINITE.E4M3.F32.PACK_AB_MERGE_C R4, R4, R150, RZ ;  /* 0x000000960404723e */ /* 0x000fc600048070ff */
[----:B------:R-:W2:Y:S01]  /*2dcf0*/  LDL.LU R148, [R1+0xe38] ;  /* 0x000e380001947983 */ /* 0x000ea20000300800 */
[----:B------:R-:W-:-:S03]  /*2dd00*/  F2FP.SATFINITE.E4M3.F32.PACK_AB_MERGE_C R6, R6, R0, RZ ;  /* 0x000000000606723e */ /* 0x000fc600048070ff */
[----:B------:R-:W4:Y:S04]  /*2dd10*/  LDL.LU R151, [R1+0xe34] ;  /* 0x000e340001977983 */ /* 0x000f280000300800 */
[----:B------:R-:W4:Y:S04]  /*2dd20*/  LDL.LU R150, [R1+0xe30] ;  /* 0x000e300001967983 */ /* 0x000f280000300800 */
[----:B------:R-:W2:Y:S01]  /*2dd30*/  LDL.LU R0, [R1+0xe2c] ;  /* 0x000e2c0001007983 */ /* 0x000ea20000300800 */
[----:B------:R-:W0:Y:S01]  /*2dd40*/  S2R R31, SR_TID.X ;  /* 0x00000000001f7919 */ /* 0x000e220000002100 */
[----:B------:R-:W-:-:S02]  /*2dd50*/  F2FP.SATFINITE.E4M3.F32.PACK_AB_MERGE_C R29, R29, R28, RZ ;  /* 0x0000001c1d1d723e */ /* 0x000fc400048070ff */
[----:B------:R-:W-:Y:S02]  /*2dd60*/  F2FP.SATFINITE.E4M3.F32.PACK_AB_MERGE_C R64, R65, R64, RZ ;  /* 0x000000404140723e */ /* 0x000fe400048070ff */
[----:B------:R-:W-:Y:S02]  /*2dd70*/  PRMT R27, R27, 0x5410, R30 ;  /* 0x000054101b1b7816 */ /* 0x000fe4000000001e */
[----:B------:R-:W-:Y:S02]  /*2dd80*/  F2FP.SATFINITE.E4M3.F32.PACK_AB_MERGE_C R7, R7, R17, RZ ;  /* 0x000000110707723e */ /* 0x000fe400048070ff */
[----:B------:R-:W-:Y:S02]  /*2dd90*/  F2FP.SATFINITE.E4M3.F32.PACK_AB_MERGE_C R9, R9, R16, RZ ;  /* 0x000000100909723e */ /* 0x000fe400048070ff */
[----:B------:R-:W-:Y:S02]  /*2dda0*/  F2FP.SATFINITE.E4M3.F32.PACK_AB_MERGE_C R8, R8, R202, RZ ;  /* 0x000000ca0808723e */ /* 0x000fe400048070ff */
[----:B------:R-:W-:-:S02]  /*2ddb0*/  F2FP.SATFINITE.E4M3.F32.PACK_AB_MERGE_C R37, R37, R36, RZ ;  /* 0x000000242525723e */ /* 0x000fc400048070ff */
[----:B------:R-:W-:Y:S02]  /*2ddc0*/  F2FP.SATFINITE.E4M3.F32.PACK_AB_MERGE_C R39, R39, R38, RZ ;  /* 0x000000262727723e */ /* 0x000fe400048070ff */
[----:B------:R-:W-:Y:S02]  /*2ddd0*/  F2FP.SATFINITE.E4M3.F32.PACK_AB_MERGE_C R10, R252, R10, RZ ;  /* 0x0000000afc0a723e */ /* 0x000fe400048070ff */
        /* <DEDUP_REMOVED lines=102> */
[----:B------:R-:W4:Y:S01]  /*2e440*/  LDL.LU R196, [R1+0xe24] ;  /* 0x000e240001c47983 */ /* 0x000f220000300800 */
[----:B------:R-:W-:-:S03]  /*2e450*/  F2FP.SATFINITE.E4M3.F32.PACK_AB_MERGE_C R193, R193, R195, RZ ;  /* 0x000000c3c1c1723e */ /* 0x000fc600048070ff */
[----:B------:R-:W4:Y:S01]  /*2e460*/  LDL.LU R195, [R1+0xe28] ;  /* 0x000e280001c37983 */ /* 0x000f220000300800 */
[----:B---3--:R-:W-:Y:S02]  /*2e470*/  F2FP.SATFINITE.E4M3.F32.PACK_AB_MERGE_C R192, R192, R194, RZ ;  /* 0x000000c2c0c0723e */ /* 0x008fe400048070ff */
[----:B------:R-:W-:Y:S01]  /*2e480*/  F2FP.SATFINITE.E4M3.F32.PACK_AB_MERGE_C R194, R25, R24, RZ ;  /* 0x0000001819c2723e */ /* 0x000fe200048070ff */
[----:B0-----:R-:W-:Y:S02]  /*2e490*/  IMAD.SHL.U32 R25, R31, 0x40, RZ ;  /* 0x000000401f197824 */ /* 0x001fe400078e00ff */
[----:B--2---:R-:W-:-:S03]  /*2e4a0*/  VIADD R26, R0, 0xff ;  /* 0x000000ff001a7836 */ /* 0x004fc60000000000 */
[----:B------:R-:W-:Y:S01]  /*2e4b0*/  LOP3.LUT R25, R25, 0x400, RZ, 0xc0, !PT ;  /* 0x0000040019197812 */ /* 0x000fe200078ec0ff */
[----:B------:R-:W-:Y:S01]  /*2e4c0*/  VIADD R33, R0, 0x1 ;  /* 0x0000000100217836 */ /* 0x000fe20000000000 */
[----:B------:R-:W-:Y:S02]  /*2e4d0*/  F2FP.SATFINITE.E4M3.F32.PACK_AB_MERGE_C R28, R35, R34, RZ ;  /* 0x00000022231c723e */ /* 0x000fe400048070ff */
[----:B------:R-:W-:Y:S02]  /*2e4e0*/  F2FP.SATFINITE.E4M3.F32.PACK_AB_MERGE_C R17, R245, R246, RZ ;  /* 0x000000f6f511723e */ /* 0x000fe400048070ff */
[----:B------:R-:W-:Y:S01]  /*2e4f0*/  F2FP.SATFINITE.E4M3.F32.PACK_AB_MERGE_C R16, R243, R244, RZ ;  /* 0x000000f4f310723e */ /* 0x000fe200048070ff */
[----:B------:R-:W-:Y:S01]  /*2e500*/  BAR.SYNC.DEFER_BLOCKING 0x0 ;  /* 0x0000000000007b1d */ /* 0x000fe20000010000 */
[----:B----4-:R-:W-:-:S04]  /*2e510*/  LOP3.LUT R24, R196, 0xf0, RZ, 0xc0, !PT ;  /* 0x000000f0c4187812 */ /* 0x010fc800078ec0ff */
[----:B------:R-:W-:Y:S01]  /*2e520*/  IADD3 R25, R25, UR8, R24 ;  /* 0x0000000819197c10 */ /* 0x000fe2000fffe018 */
[----:B------:R-:W-:Y:S01]  /*2e530*/  IMAD.SHL.U32 R24, R31, 0x8, RZ ;  /* 0x000000081f187824 */ /* 0x000fe200078e00ff */
[----:B------:R-:W-:Y:S01]  /*2e540*/  ISETP.GE.AND P0, PT, R195, UR4, PT ;  /* 0x00000004c3007c0c */ /* 0x000fe2000bf06270 */
[----:B------:R-:W-:-:S03]  /*2e550*/  ULDC UR4, c[0x0][0x22c] ;  /* 0x00008b0000047ab9 */ /* 0x000fc60000000800 */
[----:B------:R-:W-:Y:S02]  /*2e560*/  LOP3.LUT R24, R24, 0x300, RZ, 0xc0, !PT ;  /* 0x0000030018187812 */ /* 0x000fe400078ec0ff */
[----:B------:R-:W-:Y:S01]  /*2e570*/  ISETP.LT.AND P1, PT, R26, UR6, !P0 ;  /* 0x000000061a007c0c */ /* 0x000fe2000c721270 */
[----:B------:R-:W-:Y:S01]  /*2e580*/  VIADD R26, R0, 0x2 ;  /* 0x00000002001a7836 */ /* 0x000fe20000000000 */
[----:B------:R-:W-:Y:S01]  /*2e590*/  ISETP.LT.AND P3, PT, R33, UR4, !P0 ;  /* 0x0000000421007c0c */ /* 0x000fe2000c761270 */
[----:B------:R-:W-:Y:S01]  /*2e5a0*/  ULDC UR4, c[0x0][0x22c] ;  /* 0x00008b0000047ab9 */ /* 0x000fe20000000800 */
[----:B------:R-:W-:Y:S01]  /*2e5b0*/  IMAD.IADD R65, R24, 0x1, R25 ;  /* 0x0000000118417824 */ /* 0x000fe200078e0219 */
[----:B------:R-:W-:Y:S01]  /*2e5c0*/  PRMT R24, R5, 0x5410, R2 ;  /* 0x0000541005187816 */ /* 0x000fe20000000002 */
[----:B------:R-:W-:Y:S01]  /*2e5d0*/  ULDC UR6, c[0x0][0x22c] ;  /* 0x00008b0000067ab9 */ /* 0x000fe20000000800 */
[----:B------:R-:W-:Y:S01]  /*2e5e0*/  ISETP.LT.AND P5, PT, R26, UR4, !P0 ;  /* 0x000000041a007c0c */ /* 0x000fe2000c7a1270 */
[----:B------:R-:W-:Y:S01]  /*2e5f0*/  VIADD R33, R0, 0x3 ;  /* 0x0000000300217836 */ /* 0x000fe20000000000 */
[----:B------:R-:W-:Y:S01]  /*2e600*/  PRMT R25, R3, 0x5410, R4 ;  /* 0x0000541003197816 */ /* 0x000fe20000000004 */
[----:B------:R-:W-:Y:S01]  /*2e610*/  ULDC UR4, c[0x0][0x244] ;  /* 0x0000910000047ab9 */ /* 0x000fe20000000800 */
[----:B------:R-:W-:-:S05]  /*2e620*/  PRMT R26, R194, 0x5410, R29 ;  /* 0x00005410c21a7816 */ /* 0x000fca000000001d */
[----:B------:R0:W-:Y:S01]  /*2e630*/  STSM.16.M88.4 [R65], R24 ;  /* 0x0000001841007844 */ /* 0x0001e20000000200 */
[----:B------:R-:W-:-:S04]  /*2e640*/  LOP3.LUT R2, R31, 0x7f, RZ, 0xc0, !PT ;  /* 0x0000007f1f027812 */ /* 0x000fc800078ec0ff */
[----:B------:R-:W-:Y:S02]  /*2e650*/  LEA R2, R2, UR8, 0x4 ;  /* 0x0000000802027c11 */ /* 0x000fe4000f8e20ff */
[----:B0-----:R-:W-:Y:S02]  /*2e660*/  PRMT R24, R6, 0x5410, R9 ;  /* 0x0000541006187816 */ /* 0x001fe40000000009 */
[----:B------:R-:W-:Y:S01]  /*2e670*/  PRMT R25, R7, 0x5410, R8 ;  /* 0x0000541007197816 */ /* 0x000fe20000000008 */
[----:B------:R-:W-:Y:S01]  /*2e680*/  BAR.SYNC.DEFER_BLOCKING 0x0 ;  /* 0x0000000000007b1d */ /* 0x000fe20000010000 */
[----:B------:R-:W-:Y:S02]  /*2e690*/  PRMT R26, R32, 0x5410, R37 ;  /* 0x00005410201a7816 */ /* 0x000fe40000000025 */
[----:B------:R-:W-:-:S03]  /*2e6a0*/  PRMT R27, R28, 0x5410, R39 ;  /* 0x000054101c1b7816 */ /* 0x000fc60000000027 */
[----:B------:R-:W0:Y:S02]  /*2e6b0*/  LDS.128 R4, [R2] ;  /* 0x0000000002047984 */ /* 0x000e240000000c00 */
[----:B------:R-:W-:Y:S06]  /*2e6c0*/  BAR.SYNC.DEFER_BLOCKING 0x0 ;  /* 0x0000000000007b1d */ /* 0x000fec0000010000 */
[----:B------:R1:W-:Y:S02]  /*2e6d0*/  STSM.16.M88.4 [R65], R24 ;  /* 0x0000001841007844 */ /* 0x0003e40000000200 */
[----:B-1----:R-:W-:-:S02]  /*2e6e0*/  PRMT R24, R10, 0x5410, R13 ;  /* 0x000054100a187816 */ /* 0x002fc4000000000d */
[----:B------:R-:W-:Y:S01]  /*2e6f0*/  PRMT R25, R11, 0x5410, R12 ;  /* 0x000054100b197816 */ /* 0x000fe2000000000c */
[----:B------:R-:W-:Y:S01]  /*2e700*/  BAR.SYNC.DEFER_BLOCKING 0x0 ;  /* 0x0000000000007b1d */ /* 0x000fe20000010000 */
[----:B------:R-:W-:Y:S02]  /*2e710*/  PRMT R26, R40, 0x5410, R45 ;  /* 0x00005410281a7816 */ /* 0x000fe4000000002d */
[----:B------:R-:W-:-:S03]  /*2e720*/  PRMT R27, R42, 0x5410, R47 ;  /* 0x000054102a1b7816 */ /* 0x000fc6000000002f */
[----:B------:R-:W1:Y:S02]  /*2e730*/  LDS.128 R8, [R2] ;  /* 0x0000000002087984 */ /* 0x000e640000000c00 */
[----:B------:R-:W-:Y:S06]  /*2e740*/  BAR.SYNC.DEFER_BLOCKING 0x0 ;  /* 0x0000000000007b1d */ /* 0x000fec0000010000 */
[----:B------:R2:W-:Y:S02]  /*2e750*/  STSM.16.M88.4 [R65], R24 ;  /* 0x0000001841007844 */ /* 0x0005e40000000200 */
[----:B--2---:R-:W-:-:S02]  /*2e760*/  PRMT R24, R14, 0x5410, R17 ;  /* 0x000054100e187816 */ /* 0x004fc40000000011 */
[----:B------:R-:W-:Y:S01]  /*2e770*/  PRMT R25, R15, 0x5410, R16 ;  /* 0x000054100f197816 */ /* 0x000fe20000000010 */
[----:B------:R-:W-:Y:S01]  /*2e780*/  BAR.SYNC.DEFER_BLOCKING 0x0 ;  /* 0x0000000000007b1d */ /* 0x000fe20000010000 */
[----:B------:R-:W-:Y:S02]  /*2e790*/  PRMT R26, R48, 0x5410, R53 ;  /* 0x00005410301a7816 */ /* 0x000fe40000000035 */
[----:B------:R-:W-:-:S03]  /*2e7a0*/  PRMT R27, R50, 0x5410, R55 ;  /* 0x00005410321b7816 */ /* 0x000fc60000000037 */
[----:B------:R-:W2:Y:S02]  /*2e7b0*/  LDS.128 R12, [R2] ;  /* 0x00000000020c7984 */ /* 0x000ea40000000c00 */
[----:B------:R-:W-:Y:S06]  /*2e7c0*/  BAR.SYNC.DEFER_BLOCKING 0x0 ;  /* 0x0000000000007b1d */ /* 0x000fec0000010000 */
[----:B------:R3:W-:Y:S02]  /*2e7d0*/  STSM.16.M88.4 [R65], R24 ;  /* 0x0000001841007844 */ /* 0x0007e40000000200 */
[----:B---3--:R-:W-:-:S02]  /*2e7e0*/  PRMT R24, R18, 0x5410, R21 ;  /* 0x0000541012187816 */ /* 0x008fc40000000015 */
[----:B------:R-:W-:Y:S01]  /*2e7f0*/  PRMT R25, R19, 0x5410, R20 ;  /* 0x0000541013197816 */ /* 0x000fe20000000014 */
[----:B------:R-:W-:Y:S01]  /*2e800*/  BAR.SYNC.DEFER_BLOCKING 0x0 ;  /* 0x0000000000007b1d */ /* 0x000fe20000010000 */
[----:B------:R-:W-:Y:S02]  /*2e810*/  PRMT R26, R56, 0x5410, R61 ;  /* 0x00005410381a7816 */ /* 0x000fe4000000003d */
[----:B------:R-:W-:-:S03]  /*2e820*/  PRMT R27, R58, 0x5410, R63 ;  /* 0x000054103a1b7816 */ /* 0x000fc6000000003f */
[----:B------:R-:W3:Y:S02]  /*2e830*/  LDS.128 R16, [R2] ;  /* 0x0000000002107984 */ /* 0x000ee40000000c00 */
[----:B------:R-:W-:Y:S06]  /*2e840*/  BAR.SYNC.DEFER_BLOCKING 0x0 ;  /* 0x0000000000007b1d */ /* 0x000fec0000010000 */
[----:B------:R4:W-:Y:S02]  /*2e850*/  STSM.16.M88.4 [R65], R24 ;  /* 0x0000001841007844 */ /* 0x0009e40000000200 */
[----:B----4-:R-:W-:-:S02]  /*2e860*/  PRMT R24, R22, 0x5410, R153 ;  /* 0x0000541016187816 */ /* 0x010fc40000000099 */
[----:B------:R-:W-:Y:S01]  /*2e870*/  PRMT R25, R23, 0x5410, R152 ;  /* 0x0000541017197816 */ /* 0x000fe20000000098 */
[----:B------:R-:W-:Y:S01]  /*2e880*/  BAR.SYNC.DEFER_BLOCKING 0x0 ;  /* 0x0000000000007b1d */ /* 0x000fe20000010000 */
[----:B------:R-:W-:Y:S02]  /*2e890*/  PRMT R26, R64, 0x5410, R69 ;  /* 0x00005410401a7816 */ /* 0x000fe40000000045 */
[----:B------:R-:W-:-:S03]  /*2e8a0*/  PRMT R27, R66, 0x5410, R71 ;  /* 0x00005410421b7816 */ /* 0x000fc60000000047 */
[----:B------:R-:W4:Y:S02]  /*2e8b0*/  LDS.128 R20, [R2] ;  /* 0x0000000002147984 */ /* 0x000f240000000c00 */
[----:B------:R-:W-:Y:S06]  /*2e8c0*/  BAR.SYNC.DEFER_BLOCKING 0x0 ;  /* 0x0000000000007b1d */ /* 0x000fec0000010000 */
[----:B------:R-:W-:Y:S02]  /*2e8d0*/  STSM.16.M88.4 [R65], R24 ;  /* 0x0000001841007844 */ /* 0x000fe40000000200 */
[----:B------:R-:W-:Y:S01]  /*2e8e0*/  BAR.SYNC.DEFER_BLOCKING 0x0 ;  /* 0x0000000000007b1d */ /* 0x000fe20000010000 */
[----:B------:R-:W-:-:S02]  /*2e8f0*/  F2FP.SATFINITE.E4M3.F32.PACK_AB_MERGE_C R34, R73, R72, RZ ;  /* 0x000000484922723e */ /* 0x000fc400048070ff */
[----:B------:R-:W-:Y:S02]  /*2e900*/  F2FP.SATFINITE.E4M3.F32.PACK_AB_MERGE_C R35, R75, R74, RZ ;  /* 0x0000004a4b23723e */ /* 0x000fe400048070ff */
[----:B------:R-:W-:Y:S02]  /*2e910*/  ISETP.LT.AND P2, PT, R33, UR6, !P0 ;  /* 0x0000000621007c0c */ /* 0x000fe4000c741270 */
[----:B------:R-:W-:Y:S02]  /*2e920*/  PRMT R32, R154, 0x5410, R157 ;  /* 0x000054109a207816 */ /* 0x000fe4000000009d */
[----:B------:R-:W-:Y:S02]  /*2e930*/  PRMT R48, R170, 0x5410, R173 ;  /* 0x00005410aa307816 */ /* 0x000fe400000000ad */
[----:B------:R-:W-:Y:S02]  /*2e940*/  PRMT R49, R171, 0x5410, R172 ;  /* 0x00005410ab317816 */ /* 0x000fe400000000ac */
[----:B------:R-:W-:-:S02]  /*2e950*/  PRMT R50, R104, 0x5410, R109 ;  /* 0x0000541068327816 */ /* 0x000fc4000000006d */
[----:B------:R-:W-:Y:S02]  /*2e960*/  PRMT R51, R106, 0x5410, R111 ;  /* 0x000054106a337816 */ /* 0x000fe4000000006f */
[----:B------:R-:W-:Y:S02]  /*2e970*/  PRMT R52, R174, 0x5410, R177 ;  /* 0x00005410ae347816 */ /* 0x000fe400000000b1 */
[----:B------:R-:W-:Y:S02]  /*2e980*/  PRMT R53, R175, 0x5410, R176 ;  /* 0x00005410af357816 */ /* 0x000fe400000000b0 */
[----:B------:R-:W-:Y:S02]  /*2e990*/  PRMT R54, R112, 0x5410, R117 ;  /* 0x0000541070367816 */ /* 0x000fe40000000075 */
[----:B------:R-:W-:Y:S01]  /*2e9a0*/  PRMT R55, R114, 0x5410, R119 ;  /* 0x0000541072377816 */ /* 0x000fe20000000077 */
[----:B------:R-:W4:Y:S01]  /*2e9b0*/  LDS.128 R28, [R2] ;  /* 0x00000000021c7984 */ /* 0x000f220000000c00 */
[----:B------:R-:W-:-:S02]  /*2e9c0*/  PRMT R33, R155, 0x5410, R156 ;  /* 0x000054109b217816 */ /* 0x000fc4000000009c */
[----:B------:R-:W-:Y:S02]  /*2e9d0*/  PRMT R56, R178, 0x5410, R181 ;  /* 0x00005410b2387816 */ /* 0x000fe400000000b5 */
[----:B------:R-:W-:Y:S02]  /*2e9e0*/  PRMT R57, R179, 0x5410, R180 ;  /* 0x00005410b3397816 */ /* 0x000fe400000000b4 */
[----:B------:R-:W-:Y:S02]  /*2e9f0*/  PRMT R58, R120, 0x5410, R125 ;  /* 0x00005410783a7816 */ /* 0x000fe4000000007d */
[----:B------:R-:W-:Y:S01]  /*2ea00*/  PRMT R59, R122, 0x5410, R127 ;  /* 0x000054107a3b7816 */ /* 0x000fe2000000007f */
[----:B------:R-:W-:Y:S01]  /*2ea10*/  BAR.SYNC.DEFER_BLOCKING 0x0 ;  /* 0x0000000000007b1d */ /* 0x000fe20000010000 */
[----:B------:R-:W-:Y:S02]  /*2ea20*/  PRMT R34, R34, 0x5410, R77 ;  /* 0x0000541022227816 */ /* 0x000fe4000000004d */
[----:B------:R-:W-:-:S02]  /*2ea30*/  PRMT R35, R35, 0x5410, R78 ;  /* 0x0000541023237816 */ /* 0x000fc4000000004e */
[----:B------:R-:W-:Y:S02]  /*2ea40*/  PRMT R60, R186, 0x5410, R189 ;  /* 0x00005410ba3c7816 */ /* 0x000fe400000000bd */
[----:B------:R-:W-:Y:S02]  /*2ea50*/  PRMT R61, R187, 0x5410, R188 ;  /* 0x00005410bb3d7816 */ /* 0x000fe400000000bc */
[----:B------:R-:W-:Y:S02]  /*2ea60*/  PRMT R62, R136, 0x5410, R141 ;  /* 0x00005410883e7816 */ /* 0x000fe4000000008d */
[----:B------:R-:W-:Y:S02]  /*2ea70*/  PRMT R63, R138, 0x5410, R143 ;  /* 0x000054108a3f7816 */ /* 0x000fe4000000008f */
[----:B------:R-:W-:Y:S02]  /*2ea80*/  F2FP.SATFINITE.E4M3.F32.PACK_AB_MERGE_C R149, R149, R148, RZ ;  /* 0x000000949595723e */ /* 0x000fe400048070ff */
[----:B------:R-:W-:-:S02]  /*2ea90*/  F2FP.SATFINITE.E4M3.F32.PACK_AB_MERGE_C R151, R151, R150, RZ ;  /* 0x000000969797723e */ /* 0x000fc400048070ff */
[----:B------:R-:W-:Y:S01]  /*2eaa0*/  PRMT R76, R190, 0x5410, R193 ;  /* 0x00005410be4c7816 */ /* 0x000fe200000000c1 */
[----:B------:R-:W-:Y:S01]  /*2eab0*/  IMAD R64, R195, UR4, RZ ;  /* 0x00000004c3407c24 */ /* 0x000fe2000f8e02ff */
[----:B------:R-:W-:Y:S01]  /*2eac0*/  ULDC.64 UR6, c[0x0][0x220] ;  /* 0x0000880000067ab9 */ /* 0x000fe20000000a00 */
[----:B------:R0:W-:Y:S01]  /*2ead0*/  STSM.16.M88.4 [R65], R32 ;  /* 0x0000002041007844 */ /* 0x0001e20000000200 */
[----:B------:R-:W-:Y:S01]  /*2eae0*/  PRMT R77, R191, 0x5410, R192 ;  /* 0x00005410bf4d7816 */ /* 0x000fe200000000c0 */
[----:B------:R-:W-:Y:S01]  /*2eaf0*/  ULDC UR4, c[0x0][0x248] ;  /* 0x0000920000047ab9 */ /* 0x000fe20000000800 */
[----:B------:R-:W-:Y:S06]  /*2eb00*/  BAR.SYNC.DEFER_BLOCKING 0x0 ;  /* 0x0000000000007b1d */ /* 0x000fec0000010000 */
[----:B------:R-:W4:Y:S01]  /*2eb10*/  LDS.128 R24, [R2] ;  /* 0x0000000002187984 */ /* 0x000f220000000c00 */
[----:B0-----:R-:W-:-:S02]  /*2eb20*/  PRMT R32, R158, 0x5410, R161 ;  /* 0x000054109e207816 */ /* 0x001fc400000000a1 */
[----:B------:R-:W-:Y:S02]  /*2eb30*/  PRMT R33, R159, 0x5410, R160 ;  /* 0x000054109f217816 */ /* 0x000fe400000000a0 */
[----:B------:R-:W-:Y:S02]  /*2eb40*/  PRMT R34, R80, 0x5410, R85 ;  /* 0x0000541050227816 */ /* 0x000fe40000000055 */
[----:B------:R-:W-:Y:S01]  /*2eb50*/  PRMT R35, R82, 0x5410, R87 ;  /* 0x0000541052237816 */ /* 0x000fe20000000057 */
[----:B------:R-:W-:Y:S06]  /*2eb60*/  BAR.SYNC.DEFER_BLOCKING 0x0 ;  /* 0x0000000000007b1d */ /* 0x000fec0000010000 */
[----:B------:R0:W-:Y:S02]  /*2eb70*/  STSM.16.M88.4 [R65], R32 ;  /* 0x0000002041007844 */ /* 0x0001e40000000200 */
        /* <DEDUP_REMOVED lines=15> */
[----:B------:R-:W-:Y:S02]  /*2ec70*/  STSM.16.M88.4 [R65], R32 ;  /* 0x0000002041007844 */ /* 0x000fe40000000200 */
[----:B------:R-:W-:Y:S06]  /*2ec80*/  BAR.SYNC.DEFER_BLOCKING 0x0 ;  /* 0x0000000000007b1d */ /* 0x000fec0000010000 */
[----:B------:R-:W0:Y:S02]  /*2ec90*/  LDS.128 R44, [R2] ;  /* 0x00000000022c7984 */ /* 0x000e240000000c00 */
        /* <DEDUP_REMOVED lines=9> */
[----:B------:R1:W-:Y:S02]  /*2ed30*/  STSM.16.M88.4 [R65], R56 ;  /* 0x0000003841007844 */ /* 0x0003e40000000200 */
[----:B------:R-:W-:Y:S06]  /*2ed40*/  BAR.SYNC.DEFER_BLOCKING 0x0 ;  /* 0x0000000000007b1d */ /* 0x000fec0000010000 */
[----:B------:R-:W0:Y:S01]  /*2ed50*/  LDS.128 R52, [R2] ;  /* 0x0000000002347984 */ /* 0x000e220000000c00 */
[----:B-1----:R-:W-:-:S02]  /*2ed60*/  PRMT R56, R182, 0x5410, R185 ;  /* 0x00005410b6387816 */ /* 0x002fc400000000b9 */
[----:B------:R-:W-:Y:S02]  /*2ed70*/  PRMT R57, R183, 0x5410, R184 ;  /* 0x00005410b7397816 */ /* 0x000fe400000000b8 */
[----:B------:R-:W-:Y:S02]  /*2ed80*/  PRMT R58, R128, 0x5410, R133 ;  /* 0x00005410803a7816 */ /* 0x000fe40000000085 */
[----:B------:R-:W-:Y:S01]  /*2ed90*/  PRMT R59, R130, 0x5410, R135 ;  /* 0x00005410823b7816 */ /* 0x000fe20000000087 */
[----:B------:R-:W-:Y:S06]  /*2eda0*/  BAR.SYNC.DEFER_BLOCKING 0x0 ;  /* 0x0000000000007b1d */ /* 0x000fec0000010000 */
[----:B------:R-:W-:Y:S02]  /*2edb0*/  STSM.16.M88.4 [R65], R56 ;  /* 0x0000003841007844 */ /* 0x000fe40000000200 */
[----:B------:R-:W-:Y:S06]  /*2edc0*/  BAR.SYNC.DEFER_BLOCKING 0x0 ;  /* 0x0000000000007b1d */ /* 0x000fec0000010000 */
[----:B------:R-:W1:Y:S02]  /*2edd0*/  LDS.128 R56, [R2] ;  /* 0x0000000002387984 */ /* 0x000e640000000c00 */
[----:B------:R-:W-:Y:S06]  /*2ede0*/  BAR.SYNC.DEFER_BLOCKING 0x0 ;  /* 0x0000000000007b1d */ /* 0x000fec0000010000 */
[----:B------:R-:W-:Y:S02]  /*2edf0*/  STSM.16.M88.4 [R65], R60 ;  /* 0x0000003c41007844 */ /* 0x000fe40000000200 */
[----:B------:R-:W-:Y:S01]  /*2ee00*/  BAR.SYNC.DEFER_BLOCKING 0x0 ;  /* 0x0000000000007b1d */ /* 0x000fe20000010000 */
[----:B------:R-:W-:-:S02]  /*2ee10*/  PRMT R78, R144, 0x5410, R149 ;  /* 0x00005410904e7816 */ /* 0x000fc40000000095 */
[----:B------:R-:W-:-:S03]  /*2ee20*/  PRMT R79, R146, 0x5410, R151 ;  /* 0x00005410924f7816 */ /* 0x000fc60000000097 */
[----:B------:R-:W1:Y:S02]  /*2ee30*/  LDS.128 R60, [R2] ;  /* 0x00000000023c7984 */ /* 0x000e640000000c00 */
[----:B------:R-:W-:Y:S01]  /*2ee40*/  BAR.SYNC.DEFER_BLOCKING 0x0 ;  /* 0x0000000000007b1d */ /* 0x000fe20000010000 */
[----:B------:R-:W-:Y:S01]  /*2ee50*/  IMAD R68, R0, UR4, RZ ;  /* 0x0000000400447c24 */ /* 0x000fe2000f8e02ff */
[----:B------:R-:W-:Y:S02]  /*2ee60*/  IADD3 R3, P6, R64, UR6, RZ ;  /* 0x0000000640037c10 */ /* 0x000fe4000ffde0ff */
[----:B------:R-:W-:Y:S02]  /*2ee70*/  ISETP.LT.AND P4, PT, R0, UR5, !P0 ;  /* 0x0000000500007c0c */ /* 0x000fe4000c781270 */
[----:B------:R-:W-:Y:S01]  /*2ee80*/  LEA.HI.X.SX32 R64, R64, UR7, 0x1, P6 ;  /* 0x0000000740407c11 */ /* 0x000fe2000b0f0eff */
[C---:B------:R-:W-:Y:S01]  /*2ee90*/  VIADD R69, R68.reuse, UR4 ;  /* 0x0000000444457c36 */ /* 0x040fe20008000000 */
[-C--:B------:R-:W-:Y:S01]  /*2eea0*/  IADD3 R66, P6, R68, R3.reuse, RZ ;  /* 0x0000000344427210 */ /* 0x080fe20007fde0ff */
[----:B------:R-:W-:Y:S01]  /*2eeb0*/  VIADD R70, R0, 0x4 ;  /* 0x0000000400467836 */ /* 0x000fe20000000000 */
[----:B------:R-:W-:Y:S01]  /*2eec0*/  PRMT R73, R4, 0x7770, RZ ;  /* 0x0000777004497816 */ /* 0x000fe200000000ff */
[----:B------:R-:W-:Y:S01]  /*2eed0*/  ULDC UR5, c[0x0][0x22c] ;  /* 0x00008b0000057ab9 */ /* 0x000fe20000000800 */
[----:B------:R2:W-:Y:S01]  /*2eee0*/  STSM.16.M88.4 [R65], R76 ;  /* 0x0000004c41007844 */ /* 0x0005e20000000200 */
[----:B------:R-:W-:Y:S01]  /*2eef0*/  LEA.HI.X.SX32 R67, R68, R64, 0x1, P6 ;  /* 0x0000004044437211 */ /* 0x000fe200030f0eff */
[----:B------:R-:W-:Y:S01]  /*2ef00*/  ULDC UR6, c[0x0][0x248] ;  /* 0x0000920000067ab9 */ /* 0x000fe20000000800 */
[----:B------:R-:W-:Y:S01]  /*2ef10*/  PRMT R75, R4, 0x7771, RZ ;  /* 0x00007771044b7816 */ /* 0x000fe200000000ff */
[----:B------:R-:W-:Y:S01]  /*2ef20*/  BAR.SYNC.DEFER_BLOCKING 0x0 ;  /* 0x0000000000007b1d */ /* 0x000fe20000010000 */
[C---:B------:R-:W-:Y:S01]  /*2ef30*/  IADD3 R68, P6, R69.reuse, R3, RZ ;  /* 0x0000000345447210 */ /* 0x040fe20007fde0ff */
[----:B------:R-:W-:-:S03]  /*2ef40*/  VIADD R72, R69, UR4 ;  /* 0x0000000445487c36 */ /* 0x000fc60008000000 */
[----:B------:R-:W-:Y:S01]  /*2ef50*/  LEA.HI.X.SX32 R69, R69, R64, 0x1, P6 ;  /* 0x0000004045457211 */ /* 0x000fe200030f0eff */
[----:B------:R-:W-:Y:S01]  /*2ef60*/  ULDC UR7, c[0x0][0x22c] ;  /* 0x00008b0000077ab9 */ /* 0x000fe20000000800 */
[----:B--2---:R-:W-:Y:S01]  /*2ef70*/  VIADD R65, R0, 0x5 ;  /* 0x0000000500417836 */ /* 0x004fe20000000000 */
[----:B------:R2:W-:Y:S01]  /*2ef80*/  @P4 STG.E.U8 desc[UR16][R66.64], R73 ;  /* 0x0000004942004986 */ /* 0x0005e2000c101110 */
[----:B------:R-:W-:Y:S01]  /*2ef90*/  ISETP.LT.AND P4, PT, R70, UR5, !P0 ;  /* 0x0000000546007c0c */ /* 0x000fe2000c781270 */
[----:B------:R-:W-:Y:S01]  /*2efa0*/  ULDC UR5, c[0x0][0x22c] ;  /* 0x00008b0000057ab9 */ /* 0x000fe20000000800 */
[----:B------:R-:W-:-:S04]  /*2efb0*/  IADD3 R70, P6, R72, R3, RZ ;  /* 0x0000000348467210 */ /* 0x000fc80007fde0ff */
[CC--:B------:R-:W-:Y:S01]  /*2efc0*/  LEA.HI.X.SX32 R71, R72.reuse, R64.reuse, 0x1, P6 ;  /* 0x0000004048477211 */ /* 0x0c0fe200030f0eff */
[----:B------:R-:W-:Y:S01]  /*2efd0*/  VIADD R72, R72, UR4 ;  /* 0x0000000448487c36 */ /* 0x000fe20008000000 */
[----:B------:R3:W-:Y:S01]  /*2efe0*/  @P3 STG.E.U8 desc[UR16][R68.64], R75 ;  /* 0x0000004b44003986 */ /* 0x0007e2000c101110 */
[----:B------:R-:W-:Y:S01]  /*2eff0*/  ISETP.LT.AND P3, PT, R65, UR5, !P0 ;  /* 0x0000000541007c0c */ /* 0x000fe2000c761270 */
[----:B------:R-:W-:Y:S01]  /*2f000*/  ULDC UR5, c[0x0][0x22c] ;  /* 0x00008b0000057ab9 */ /* 0x000fe20000000800 */
[----:B--2---:R-:W-:Y:S01]  /*2f010*/  PRMT R73, R5, 0x7770, RZ ;  /* 0x0000777005497816 */ /* 0x004fe200000000ff */
[----:B------:R-:W-:Y:S01]  /*2f020*/  VIADD R67, R0, 0x6 ;  /* 0x0000000600437836 */ /* 0x000fe20000000000 */
[C---:B------:R-:W-:Y:S01]  /*2f030*/  IADD3 R66, P6, R72.reuse, R3, RZ ;  /* 0x0000000348427210 */ /* 0x040fe20007fde0ff */
[C---:B------:R-:W-:Y:S02]  /*2f040*/  VIADD R65, R72.reuse, UR4 ;  /* 0x0000000448417c36 */ /* 0x040fe40008000000 */
[----:B------:R2:W-:Y:S01]  /*2f050*/  @P5 STG.E.U8 desc[UR16][R70.64], R73 ;  /* 0x0000004946005986 */ /* 0x0005e2000c101110 */
[----:B------:R-:W-:Y:S01]  /*2f060*/  ISETP.LT.AND P5, PT, R67, UR5, !P0 ;  /* 0x0000000543007c0c */ /* 0x000fe2000c7a1270 */
[----:B------:R-:W-:Y:S01]  /*2f070*/  ULDC UR5, c[0x0][0x22c] ;  /* 0x00008b0000057ab9 */ /* 0x000fe20000000800 */
[----:B------:R-:W-:-:S02]  /*2f080*/  LEA.HI.X.SX32 R67, R72, R64, 0x1, P6 ;  /* 0x0000004048437211 */ /* 0x000fc400030f0eff */
[-C--:B---3--:R-:W-:Y:S01]  /*2f090*/  IADD3 R68, P6, R65, R3.reuse, RZ ;  /* 0x0000000341447210 */ /* 0x088fe20007fde0ff */
[----:B------:R-:W-:Y:S01]  /*2f0a0*/  VIADD R72, R0, 0x7 ;  /* 0x0000000700487836 */ /* 0x000fe20000000000 */
[----:B------:R-:W-:Y:S02]  /*2f0b0*/  PRMT R75, R5, 0x7771, RZ ;  /* 0x00007771054b7816 */ /* 0x000fe400000000ff */
[CC--:B------:R-:W-:Y:S01]  /*2f0c0*/  LEA.HI.X.SX32 R69, R65.reuse, R64.reuse, 0x1, P6 ;  /* 0x0000004041457211 */ /* 0x0c0fe200030f0eff */
[----:B------:R-:W-:Y:S01]  /*2f0d0*/  VIADD R65, R65, UR4 ;  /* 0x0000000441417c36 */ /* 0x000fe20008000000 */
[----:B--2---:R-:W-:Y:S01]  /*2f0e0*/  PRMT R73, R6, 0x7770, RZ ;  /* 0x0000777006497816 */ /* 0x004fe200000000ff */
[----:B------:R2:W-:Y:S01]  /*2f0f0*/  @P2 STG.E.U8 desc[UR16][R66.64], R75 ;  /* 0x0000004b42002986 */ /* 0x0005e2000c101110 */
[----:B------:R-:W-:Y:S01]  /*2f100*/  VIADD R71, R0, 0x8 ;  /* 0x0000000800477836 */ /* 0x000fe20000000000 */
[----:B------:R-:W-:Y:S01]  /*2f110*/  ISETP.LT.AND P2, PT, R72, UR5, !P0 ;  /* 0x0000000548007c0c */ /* 0x000fe2000c741270 */
[C---:B------:R-:W-:Y:S01]  /*2f120*/  VIADD R72, R65.reuse, UR4 ;  /* 0x0000000441487c36 */ /* 0x040fe20008000000 */
[----:B------:R-:W-:Y:S01]  /*2f130*/  IADD3 R70, P6, R65, R3, RZ ;  /* 0x0000000341467210 */ /* 0x000fe20007fde0ff */
[----:B------:R-:W-:Y:S01]  /*2f140*/  ULDC UR5, c[0x0][0x22c] ;  /* 0x00008b0000057ab9 */ /* 0x000fe20000000800 */
[----:B------:R3:W-:Y:S01]  /*2f150*/  @P4 STG.E.U8 desc[UR16][R68.64], R73 ;  /* 0x0000004944004986 */ /* 0x0007e2000c101110 */
[----:B------:R-:W-:Y:S01]  /*2f160*/  ISETP.LT.AND P4, PT, R71, UR5, !P0 ;  /* 0x0000000547007c0c */ /* 0x000fe2000c781270 */
[----:B------:R-:W-:Y:S01]  /*2f170*/  ULDC UR5, c[0x0][0x22c] ;  /* 0x00008b0000057ab9 */ /* 0x000fe20000000800 */
[----:B------:R-:W-:-:S02]  /*2f180*/  LEA.HI.X.SX32 R71, R65, R64, 0x1, P6 ;  /* 0x0000004041477211 */ /* 0x000fc400030f0eff */
[-C--:B--2---:R-:W-:Y:S01]  /*2f190*/  IADD3 R66, P6, R72, R3.reuse, RZ ;  /* 0x0000000348427210 */ /* 0x084fe20007fde0ff */
[----:B------:R-:W-:Y:S01]  /*2f1a0*/  VIADD R65, R0, 0x9 ;  /* 0x0000000900417836 */ /* 0x000fe20000000000 */
[----:B------:R-:W-:Y:S02]  /*2f1b0*/  PRMT R75, R6, 0x7771, RZ ;  /* 0x00007771064b7816 */ /* 0x000fe400000000ff */
[CC--:B------:R-:W-:Y:S01]  /*2f1c0*/  LEA.HI.X.SX32 R67, R72.reuse, R64.reuse, 0x1, P6 ;  /* 0x0000004048437211 */ /* 0x0c0fe200030f0eff */
[----:B------:R-:W-:Y:S01]  /*2f1d0*/  VIADD R72, R72, UR4 ;  /* 0x0000000448487c36 */ /* 0x000fe20008000000 */
[----:B---3--:R-:W-:Y:S01]  /*2f1e0*/  PRMT R73, R7, 0x7770, RZ ;  /* 0x0000777007497816 */ /* 0x008fe200000000ff */
[----:B------:R2:W-:Y:S01]  /*2f1f0*/  @P3 STG.E.U8 desc[UR16][R70.64], R75 ;  /* 0x0000004b46003986 */ /* 0x0005e2000c101110 */
[----:B------:R-:W-:Y:S01]  /*2f200*/  VIADD R69, R0, 0xa ;  /* 0x0000000a00457836 */ /* 0x000fe20000000000 */
[----:B------:R-:W-:Y:S01]  /*2f210*/  ISETP.LT.AND P3, PT, R65, UR5, !P0 ;  /* 0x0000000541007c0c */ /* 0x000fe2000c761270 */
[C---:B------:R-:W-:Y:S01]  /*2f220*/  VIADD R65, R72.reuse, UR4 ;  /* 0x0000000448417c36 */ /* 0x040fe20008000000 */
[C---:B------:R-:W-:Y:S01]  /*2f230*/  IADD3 R68, P6, R72.reuse, R3, RZ ;  /* 0x0000000348447210 */ /* 0x040fe20007fde0ff */
        /* <DEDUP_REMOVED lines=21> */
[-C--:B--2---:R-:W-:Y:S02]  /*2f390*/  IADD3 R68, P6, R72, R3.reuse, RZ ;  /* 0x0000000348447210 */ /* 0x084fe40007fde0ff */
[----:B------:R-:W-:Y:S01]  /*2f3a0*/  PRMT R75, R4, 0x7773, RZ ;  /* 0x00007773044b7816 */ /* 0x000fe200000000ff */
[----:B------:R-:W-:Y:S01]  /*2f3b0*/  VIADD R4, R0, 0xd ;  /* 0x0000000d00047836 */ /* 0x000fe20000000000 */
[CC--:B------:R-:W-:Y:S01]  /*2f3c0*/  LEA.HI.X.SX32 R69, R72.reuse, R64.reuse, 0x1, P6 ;  /* 0x0000004048457211 */ /* 0x0c0fe200030f0eff */
[----:B------:R-:W-:Y:S01]  /*2f3d0*/  VIADD R72, R72, UR4 ;  /* 0x0000000448487c36 */ /* 0x000fe20008000000 */
[----:B---3--:R-:W-:Y:S01]  /*2f3e0*/  PRMT R73, R5, 0x7772, RZ ;  /* 0x0000777205497816 */ /* 0x008fe200000000ff */
[----:B------:R2:W-:Y:S01]  /*2f3f0*/  @P3 STG.E.U8 desc[UR16][R66.64], R75 ;  /* 0x0000004b42003986 */ /* 0x0005e2000c101110 */
[----:B------:R-:W-:Y:S01]  /*2f400*/  ISETP.LT.AND P3, PT, R4, UR5, !P0 ;  /* 0x0000000504007c0c */ /* 0x000fe2000c761270 */
[----:B------:R-:W-:Y:S01]  /*2f410*/  VIADD R4, R0, 0xe ;  /* 0x0000000e00047836 */ /* 0x000fe20000000000 */
[C---:B------:R-:W-:Y:S01]  /*2f420*/  IADD3 R70, P6, R72.reuse, R3, RZ ;  /* 0x0000000348467210 */ /* 0x040fe20007fde0ff */
[----:B------:R-:W-:Y:S01]  /*2f430*/  VIADD R65, R72, UR4 ;  /* 0x0000000448417c36 */ /* 0x000fe20008000000 */
[----:B------:R-:W-:Y:S01]  /*2f440*/  ULDC UR5, c[0x0][0x22c] ;  /* 0x00008b0000057ab9 */ /* 0x000fe20000000800 */
[----:B------:R3:W-:Y:S01]  /*2f450*/  @P5 STG.E.U8 desc[UR16][R68.64], R73 ;  /* 0x0000004944005986 */ /* 0x0007e2000c101110 */
[----:B------:R-:W-:Y:S01]  /*2f460*/  ISETP.LT.AND P5, PT, R4, UR5, !P0 ;  /* 0x0000000504007c0c */ /* 0x000fe2000c7a1270 */
[----:B------:R-:W-:Y:S01]  /*2f470*/  ULDC UR5, c[0x0][0x22c] ;  /* 0x00008b0000057ab9 */ /* 0x000fe20000000800 */
[----:B------:R-:W-:-:S02]  /*2f480*/  LEA.HI.X.SX32 R71, R72, R64, 0x1, P6 ;  /* 0x0000004048477211 */ /* 0x000fc400030f0eff */
[-C--:B------:R-:W-:Y:S01]  /*2f490*/  IADD3 R4, P6, R65, R3.reuse, RZ ;  /* 0x0000000341047210 */ /* 0x080fe20007fde0ff */
[----:B--2---:R-:W-:Y:S01]  /*2f4a0*/  VIADD R66, R0, 0xf ;  /* 0x0000000f00427836 */ /* 0x004fe20000000000 */
        /* <DEDUP_REMOVED lines=14> */
[-C--:B------:R-:W-:Y:S02]  /*2f590*/  IADD3 R68, P6, R72, R3.reuse, RZ ;  /* 0x0000000348447210 */ /* 0x080fe40007fde0ff */
[----:B--2---:R-:W-:Y:S01]  /*2f5a0*/  PRMT R75, R6, 0x7773, RZ ;  /* 0x00007773064b7816 */ /* 0x004fe200000000ff */
[----:B------:R-:W-:Y:S01]  /*2f5b0*/  VIADD R6, R0, 0x11 ;  /* 0x0000001100067836 */ /* 0x000fe20000000000 */
[CC--:B------:R-:W-:Y:S01]  /*2f5c0*/  LEA.HI.X.SX32 R69, R72.reuse, R64.reuse, 0x1, P6 ;  /* 0x0000004048457211 */ /* 0x0c0fe200030f0eff */
[----:B------:R-:W-:Y:S01]  /*2f5d0*/  VIADD R72, R72, UR4 ;  /* 0x0000000448487c36 */ /* 0x000fe20008000000 */
[----:B---3--:R-:W-:Y:S01]  /*2f5e0*/  PRMT R73, R7, 0x7772, RZ ;  /* 0x0000777207497816 */ /* 0x008fe200000000ff */
[----:B------:R-:W-:Y:S01]  /*2f5f0*/  VIADD R5, R0, 0x12 ;  /* 0x0000001200057836 */ /* 0x000fe20000000000 */
[----:B------:R2:W-:Y:S01]  /*2f600*/  @P3 STG.E.U8 desc[UR16][R66.64], R75 ;  /* 0x0000004b42003986 */ /* 0x0005e2000c101110 */
        /* <DEDUP_REMOVED lines=8> */
[-C--:B------:R-:W-:Y:S02]  /*2f690*/  IADD3 R6, P6, R65, R3.reuse, RZ ;  /* 0x0000000341067210 */ /* 0x080fe40007fde0ff */
[----:B------:R-:W-:Y:S01]  /*2f6a0*/  PRMT R71, R7, 0x7773, RZ ;  /* 0x0000777307477816 */ /* 0x000fe200000000ff */
[----:B--2---:R-:W-:Y:S01]  /*2f6b0*/  VIADD R66, R0, 0x13 ;  /* 0x0000001300427836 */ /* 0x004fe20000000000 */
        /* <DEDUP_REMOVED lines=18> */
[----:B------:R-:W-:Y:S01]  /*2f7e0*/  PRMT R71, R9, 0x7770, RZ ;  /* 0x0000777009477816 */ /* 0x000fe200000000ff */
[----:B------:R2:W-:Y:S01]  /*2f7f0*/  @P3 STG.E.U8 desc[UR16][R66.64], R69 ;  /* 0x0000004542003986 */ /* 0x0005e2000c101110 */
[----:B---3--:R-:W-:Y:S01]  /*2f800*/  VIADD R7, R0, 0x16 ;  /* 0x0000001600077836 */ /* 0x008fe20000000000 */
        /* <DEDUP_REMOVED lines=61> */
[----:B------:R-:W-:Y:S01]  /*2fbe0*/  PRMT R65, R9, 0x7772, RZ ;  /* 0x0000777209417816 */ /* 0x000fe200000000ff */
[----:B---3--:R-:W-:Y:S01]  /*2fbf0*/  VIADD R5, R0, 0x1e ;  /* 0x0000001e00057836 */ /* 0x008fe20000000000 */
[----:B------:R2:W-:Y:S01]  /*2fc00*/  @P3 STG.E.U8 desc[UR16][R6.64], R69 ;  /* 0x0000004506003986 */ /* 0x0005e2000c101110 */
[----:B------:R-:W-:Y:S01]  /*2fc10*/  ISETP.LT.AND P3, PT, R8, UR5, !P0 ;  /* 0x0000000508007c0c */ /* 0x000fe2000c761270 */
[----:B------:R-:W-:Y:S01]  /*2fc20*/  ULDC UR5, c[0x0][0x22c] ;  /* 0x00008b0000057ab9 */ /* 0x000fe20000000800 */
[CC--:B------:R-:W-:Y:S01]  /*2fc30*/  IADD3 R4, P6, R68.reuse, R3.reuse, RZ ;  /* 0x0000000344047210 */ /* 0x0c0fe20007fde0ff */
[----:B------:R3:W-:Y:S01]  /*2fc40*/  @P5 STG.E.U8 desc[UR16][R66.64], R65 ;  /* 0x0000004142005986 */ /* 0x0007e2000c101110 */
[----:B------:R-:W-:Y:S01]  /*2fc50*/  ISETP.LT.AND P5, PT, R5, UR5, !P0 ;  /* 0x0000000505007c0c */ /* 0x000fe2000c7a1270 */
[C---:B------:R-:W-:Y:S01]  /*2fc60*/  VIADD R8, R68.reuse, UR4 ;  /* 0x0000000444087c36 */ /* 0x040fe20008000000 */
[----:B------:R-:W-:Y:S01]  /*2fc70*/  LEA.HI.X.SX32 R5, R68, R64, 0x1, P6 ;  /* 0x0000004044057211 */ /* 0x000fe200030f0eff */
[----:B------:R-:W-:Y:S01]  /*2fc80*/  ULDC UR5, c[0x0][0x22c] ;  /* 0x00008b0000057ab9 */ /* 0x000fe20000000800 */
[----:B--2---:R-:W-:Y:S01]  /*2fc90*/  PRMT R69, R9, 0x7773, RZ ;  /* 0x0000777309457816 */ /* 0x004fe200000000ff */
[----:B------:R-:W-:Y:S01]  /*2fca0*/  VIADD R9, R0, 0x1f ;  /* 0x0000001f00097836 */ /* 0x000fe20000000000 */
[----:B------:R-:W-:-:S03]  /*2fcb0*/  IADD3 R6, P6, R8, R3, RZ ;  /* 0x0000000308067210 */ /* 0x000fc60007fde0ff */
[----:B------:R2:W-:Y:S01]  /*2fcc0*/  @P2 STG.E.U8 desc[UR16][R4.64], R69 ;  /* 0x0000004504002986 */ /* 0x0005e2000c101110 */
[----:B------:R-:W-:Y:S01]  /*2fcd0*/  ISETP.LT.AND P2, PT, R9, UR5, !P0 ;  /* 0x0000000509007c0c */ /* 0x000fe2000c741270 */
[C---:B------:R-:W-:Y:S01]  /*2fce0*/  VIADD R9, R8.reuse, UR4 ;  /* 0x0000000408097c36 */ /* 0x040fe20008000000 */
[----:B------:R-:W-:Y:S01]  /*2fcf0*/  LEA.HI.X.SX32 R7, R8, R64, 0x1, P6 ;  /* 0x0000004008077211 */ /* 0x000fe200030f0eff */
[----:B---3--:R-:W-:Y:S01]  /*2fd00*/  VIADD R66, R0, 0x20 ;  /* 0x0000002000427836 */ /* 0x008fe20000000000 */
[----:B------:R-:W-:Y:S01]  /*2fd10*/  PRMT R67, R10, 0x7772, RZ ;  /* 0x000077720a437816 */ /* 0x000fe200000000ff */
[C---:B------:R-:W-:Y:S01]  /*2fd20*/  VIADD R65, R9.reuse, UR4 ;  /* 0x0000000409417c36 */ /* 0x040fe20008000000 */
[----:B------:R-:W-:Y:S01]  /*2fd30*/  IADD3 R8, P6, R9, R3, RZ ;  /* 0x0000000309087210 */ /* 0x000fe20007fde0ff */
[----:B------:R-:W-:-:S03]  /*2fd40*/  ULDC UR5, c[0x0][0x22c] ;  /* 0x00008b0000057ab9 */ /* 0x000fc60000000800 */
[-C--:B------:R-:W-:Y:S02]  /*2fd50*/  LEA.HI.X.SX32 R9, R9, R64.reuse, 0x1, P6 ;  /* 0x0000004009097211 */ /* 0x080fe400030f0eff */
[CC--:B--2---:R-:W-:Y:S02]  /*2fd60*/  IADD3 R4, P6, R65.reuse, R3.reuse, RZ ;  /* 0x0000000341047210 */ /* 0x0c4fe40007fde0ff */
[----:B------:R-:W-:Y:S01]  /*2fd70*/  PRMT R71, R10, 0x7773, RZ ;  /* 0x000077730a477816 */ /* 0x000fe200000000ff */
[----:B------:R-:W-:Y:S01]  /*2fd80*/  VIADD R10, R0, 0x21 ;  /* 0x00000021000a7836 */ /* 0x000fe20000000000 */
[CC--:B------:R-:W-:Y:S01]  /*2fd90*/  LEA.HI.X.SX32 R5, R65.reuse, R64.reuse, 0x1, P6 ;  /* 0x0000004041057211 */ /* 0x0c0fe200030f0eff */
[----:B------:R2:W-:Y:S01]  /*2fda0*/  @P4 STG.E.U8 desc[UR16][R6.64], R67 ;  /* 0x0000004306004986 */ /* 0x0005e2000c101110 */
[----:B------:R-:W-:Y:S01]  /*2fdb0*/  VIADD R65, R65, UR4 ;  /* 0x0000000441417c36 */ /* 0x000fe20008000000 */
[----:B------:R-:W-:Y:S01]  /*2fdc0*/  ISETP.LT.AND P4, PT, R66, UR5, !P0 ;  /* 0x0000000542007c0c */ /* 0x000fe2000c781270 */
[----:B------:R-:W-:Y:S01]  /*2fdd0*/  ULDC UR5, c[0x0][0x22c] ;  /* 0x00008b0000057ab9 */ /* 0x000fe20000000800 */
[----:B------:R-:W-:Y:S01]  /*2fde0*/  PRMT R69, R11, 0x7772, RZ ;  /* 0x000077720b457816 */ /* 0x000fe200000000ff */
[----:B------:R3:W-:Y:S01]  /*2fdf0*/  @P3 STG.E.U8 desc[UR16][R8.64], R71 ;  /* 0x0000004708003986 */ /* 0x0007e2000c101110 */
[----:B------:R-:W-:Y:S01]  /*2fe00*/  ISETP.LT.AND P3, PT, R10, UR5, !P0 ;  /* 0x000000050a007c0c */ /* 0x000fe2000c761270 */
[C---:B------:R-:W-:Y:S01]  /*2fe10*/  VIADD R10, R65.reuse, UR4 ;  /* 0x00000004410a7c36 */ /* 0x040fe20008000000 */
[----:B------:R-:W-:Y:S01]  /*2fe20*/  ULDC UR5, c[0x0][0x22c] ;  /* 0x00008b0000057ab9 */ /* 0x000fe20000000800 */
[----:B--2---:R-:W-:Y:S01]  /*2fe30*/  VIADD R7, R0, 0x22 ;  /* 0x0000002200077836 */ /* 0x004fe20000000000 */
[----:B------:R-:W-:Y:S01]  /*2fe40*/  IADD3 R6, P6, R65, R3, RZ ;  /* 0x0000000341067210 */ /* 0x000fe20007fde0ff */
[----:B------:R2:W-:Y:S03]  /*2fe50*/  @P5 STG.E.U8 desc[UR16][R4.64], R69 ;  /* 0x0000004504005986 */ /* 0x0005e6000c101110 */
[----:B------:R-:W-:Y:S01]  /*2fe60*/  ISETP.LT.AND P5, PT, R7, UR5, !P0 ;  /* 0x0000000507007c0c */ /* 0x000fe2000c7a1270 */
[----:B------:R-:W-:Y:S01]  /*2fe70*/  ULDC UR5, c[0x0][0x22c] ;  /* 0x00008b0000057ab9 */ /* 0x000fe20000000800 */
[----:B------:R-:W-:-:S02]  /*2fe80*/  LEA.HI.X.SX32 R7, R65, R64, 0x1, P6 ;  /* 0x0000004041077211 */ /* 0x000fc400030f0eff */
[-C--:B---3--:R-:W-:Y:S02]  /*2fe90*/  IADD3 R8, P6, R10, R3.reuse, RZ ;  /* 0x000000030a087210 */ /* 0x088fe40007fde0ff */
[----:B------:R-:W-:Y:S01]  /*2fea0*/  PRMT R67, R11, 0x7773, RZ ;  /* 0x000077730b437816 */ /* 0x000fe200000000ff */
[----:B------:R-:W-:Y:S01]  /*2feb0*/  VIADD R11, R0, 0x23 ;  /* 0x00000023000b7836 */ /* 0x000fe20000000000 */
[CC--:B------:R-:W-:Y:S01]  /*2fec0*/  LEA.HI.X.SX32 R9, R10.reuse, R64.reuse, 0x1, P6 ;  /* 0x000000400a097211 */ /* 0x0c0fe200030f0eff */
[----:B------:R-:W-:Y:S01]  /*2fed0*/  VIADD R10, R10, UR4 ;  /* 0x000000040a0a7c36 */ /* 0x000fe20008000000 */
[----:B--2---:R-:W-:Y:S01]  /*2fee0*/  PRMT R69, R12, 0x7770, RZ ;  /* 0x000077700c457816 */ /* 0x004fe200000000ff */
        /* <DEDUP_REMOVED lines=10> */
[CC--:B--2---:R-:W-:Y:S01]  /*2ff90*/  IADD3 R6, P6, R11.reuse, R3.reuse, RZ ;  /* 0x000000030b067210 */ /* 0x0c4fe20007fde0ff */
        /* <DEDUP_REMOVED lines=244> */
[----:B----4-:R-:W-:Y:S01]  /*30ee0*/  PRMT R13, R20, 0x7770, RZ ;  /* 0x00007770140d7816 */ /* 0x010fe200000000ff */
        /* <DEDUP_REMOVED lines=618> */
[CC--:B--2---:R-:W-:Y:S02]  /*33590*/  IADD3 R6, P6, R11.reuse, R3.reuse, RZ ;  /* 0x000000030b067210 */ /* 0x0c4fe40007fde0ff */
[----:B------:R-:W-:Y:S01]  /*335a0*/  PRMT R15, R42, 0x7773, RZ ;  /* 0x000077732a0f7816 */ /* 0x000fe200000000ff */
[C---:B------:R-:W-:Y:S01]  /*335b0*/  VIADD R10, R0.reuse, 0x91 ;  /* 0x00000091000a7836 */ /* 0x040fe20000000000 */
[CC--:B------:R-:W-:Y:S01]  /*335c0*/  LEA.HI.X.SX32 R7, R11.reuse, R64.reuse, 0x1, P6 ;  /* 0x000000400b077211 */ /* 0x0c0fe200030f0eff */
[----:B------:R-:W-:Y:S01]  /*335d0*/  VIADD R11, R11, UR4 ;  /* 0x000000040b0b7c36 */ /* 0x000fe20008000000 */
[----:B---3--:R-:W-:Y:S01]  /*335e0*/  PRMT R13, R43, 0x7772, RZ ;  /* 0x000077722b0d7816 */ /* 0x008fe200000000ff */
[----:B------:R2:W-:Y:S01]  /*335f0*/  @P3 STG.E.U8 desc[UR16][R4.64], R15 ;  /* 0x0000000f04003986 */ /* 0x0005e2000c101110 */
[----:B------:R-:W-:Y:S01]  /*33600*/  VIADD R9, R0, 0x92 ;  /* 0x0000009200097836 */ /* 0x000fe20000000000 */
[----:B------:R-:W-:Y:S01]  /*33610*/  ISETP.LT.AND P3, PT, R10, UR5, !P0 ;  /* 0x000000050a007c0c */ /* 0x000fe2000c761270 */
[----:B------:R-:W-:Y:S01]  /*33620*/  ULDC UR5, c[0x0][0x22c] ;  /* 0x00008b0000057ab9 */ /* 0x000fe20000000800 */
[----:B------:R0:W-:Y:S01]  /*33630*/  @P5 STG.E.U8 desc[UR16][R6.64], R13 ;  /* 0x0000000d06005986 */ /* 0x0001e2000c101110 */
[-C--:B------:R-:W-:Y:S01]  /*33640*/  IADD3 R8, P5, R11, R3.reuse, RZ ;  /* 0x000000030b087210 */ /* 0x080fe20007fbe0ff */
[----:B------:R-:W-:Y:S01]  /*33650*/  ULDC UR4, c[0x0][0x248] ;  /* 0x0000920000047ab9 */ /* 0x000fe20000000800 */
[----:B------:R-:W-:Y:S01]  /*33660*/  ISETP.LT.AND P6, PT, R9, UR5, !P0 ;  /* 0x0000000509007c0c */ /* 0x000fe2000c7c1270 */
[C---:B------:R-:W-:Y:S01]  /*33670*/  VIADD R10, R11.reuse, UR4 ;  /* 0x000000040b0a7c36 */ /* 0x040fe20008000000 */
[----:B------:R-:W-:Y:S01]  /*33680*/  LEA.HI.X.SX32 R9, R11, R64, 0x1, P5 ;  /* 0x000000400b097211 */ /* 0x000fe200028f0eff */
[----:B------:R-:W-:Y:S01]  /*33690*/  ULDC UR4, c[0x0][0x22c] ;  /* 0x00008b0000047ab9 */ /* 0x000fe20000000800 */
[----:B------:R-:W-:Y:S01]  /*336a0*/  PRMT R43, R43, 0x7773, RZ ;  /* 0x000077732b2b7816 */ /* 0x000fe200000000ff */
[----:B--2---:R-:W-:Y:S01]  /*336b0*/  VIADD R5, R0, 0x93 ;  /* 0x0000009300057836 */ /* 0x004fe20000000000 */
[----:B------:R-:W-:Y:S01]  /*336c0*/  IADD3 R4, P5, R10, R3, RZ ;  /* 0x000000030a047210 */ /* 0x000fe20007fbe0ff */
[----:B------:R-:W-:-:S02]  /*336d0*/  ULDC UR5, c[0x0][0x22c] ;  /* 0x00008b0000057ab9 */ /* 0x000fc40000000800 */
[----:B------:R2:W-:Y:S01]  /*336e0*/  @P2 STG.E.U8 desc[UR16][R8.64], R43 ;  /* 0x0000002b08002986 */ /* 0x0005e2000c101110 */
[----:B------:R-:W-:Y:S01]  /*336f0*/  ISETP.LT.AND P2, PT, R5, UR4, !P0 ;  /* 0x0000000405007c0c */ /* 0x000fe2000c741270 */
[----:B------:R-:W-:Y:S01]  /*33700*/  ULDC UR4, c[0x0][0x248] ;  /* 0x0000920000047ab9 */ /* 0x000fe20000000800 */
[C---:B------:R-:W-:Y:S01]  /*33710*/  LEA.HI.X.SX32 R5, R10.reuse, R64, 0x1, P5 ;  /* 0x000000400a057211 */ /* 0x040fe200028f0eff */
[----:B------:R-:W-:Y:S01]  /*33720*/  VIADD R10, R10, UR4 ;  /* 0x000000040a0a7c36 */ /* 0x000fe20008000000 */
[----:B0-----:R-:W-:Y:S01]  /*33730*/  PRMT R13, R44, 0x7770, RZ ;  /* 0x000077702c0d7816 */ /* 0x001fe200000000ff */
[----:B------:R-:W-:Y:S01]  /*33740*/  VIADD R7, R0, 0x94 ;  /* 0x0000009400077836 */ /* 0x000fe20000000000 */
[----:B------:R-:W-:-:S03]  /*33750*/  ULDC UR4, c[0x0][0x22c] ;  /* 0x00008b0000047ab9 */ /* 0x000fc60000000800 */
[----:B------:R0:W-:Y:S01]  /*33760*/  @P4 STG.E.U8 desc[UR16][R4.64], R13 ;  /* 0x0000000d04004986 */ /* 0x0001e2000c101110 */
[C---:B------:R-:W-:Y:S02]  /*33770*/  IADD3 R6, P4, R10.reuse, R3, RZ ;  /* 0x000000030a067210 */ /* 0x040fe40007f9e0ff */
[----:B------:R-:W-:Y:S01]  /*33780*/  ISETP.LT.AND P5, PT, R7, UR4, !P0 ;  /* 0x0000000407007c0c */ /* 0x000fe2000c7a1270 */
[----:B------:R-:W-:Y:S01]  /*33790*/  ULDC UR4, c[0x0][0x248] ;  /* 0x0000920000047ab9 */ /* 0x000fe20000000800 */
[C---:B------:R-:W-:Y:S01]  /*337a0*/  LEA.HI.X.SX32 R7, R10.reuse, R64, 0x1, P4 ;  /* 0x000000400a077211 */ /* 0x040fe200020f0eff */
[----:B------:R-:W-:Y:S01]  /*337b0*/  VIADD R10, R10, UR4 ;  /* 0x000000040a0a7c36 */ /* 0x000fe20008000000 */
[----:B------:R-:W-:Y:S01]  /*337c0*/  PRMT R11, R44, 0x7771, RZ ;  /* 0x000077712c0b7816 */ /* 0x000fe200000000ff */
[----:B--2---:R-:W-:Y:S01]  /*337d0*/  VIADD R8, R0, 0x95 ;  /* 0x0000009500087836 */ /* 0x004fe20000000000 */
[----:B------:R-:W-:-:S03]  /*337e0*/  ULDC UR4, c[0x0][0x248] ;  /* 0x0000920000047ab9 */ /* 0x000fc60000000800 */
[----:B------:R2:W-:Y:S01]  /*337f0*/  @P3 STG.E.U8 desc[UR16][R6.64], R11 ;  /* 0x0000000b06003986 */ /* 0x0005e2000c101110 */
[CC--:B0-----:R-:W-:Y:S01]  /*33800*/  IADD3 R4, P3, R10.reuse, R3.reuse, RZ ;  /* 0x000000030a047210 */ /* 0x0c1fe20007f7e0ff */
[----:B------:R-:W-:Y:S01]  /*33810*/  VIADD R9, R10, UR4 ;  /* 0x000000040a097c36 */ /* 0x000fe20008000000 */
[----:B------:R-:W-:Y:S01]  /*33820*/  ISETP.LT.AND P4, PT, R8, UR5, !P0 ;  /* 0x0000000508007c0c */ /* 0x000fe2000c781270 */
[----:B------:R-:W-:Y:S01]  /*33830*/  ULDC UR5, c[0x0][0x248] ;  /* 0x0000920000057ab9 */ /* 0x000fe20000000800 */
[-C--:B------:R-:W-:Y:S01]  /*33840*/  LEA.HI.X.SX32 R5, R10, R64.reuse, 0x1, P3 ;  /* 0x000000400a057211 */ /* 0x080fe200018f0eff */
[----:B------:R-:W-:Y:S01]  /*33850*/  VIADD R10, R9, UR5 ;  /* 0x00000005090a7c36 */ /* 0x000fe20008000000 */
[----:B------:R-:W-:Y:S01]  /*33860*/  PRMT R15, R45, 0x7770, RZ ;  /* 0x000077702d0f7816 */ /* 0x000fe200000000ff */
[----:B------:R-:W-:Y:S01]  /*33870*/  VIADD R12, R0, 0x96 ;  /* 0x00000096000c7836 */ /* 0x000fe20000000000 */
[-C--:B------:R-:W-:Y:S01]  /*33880*/  IADD3 R8, P3, R9, R3.reuse, RZ ;  /* 0x0000000309087210 */ /* 0x080fe20007f7e0ff */
[----:B------:R-:W-:Y:S01]  /*33890*/  ULDC UR4, c[0x0][0x22c] ;  /* 0x00008b0000047ab9 */ /* 0x000fe20000000800 */
[----:B------:R-:W-:Y:S01]  /*338a0*/  PRMT R13, R45, 0x7771, RZ ;  /* 0x000077712d0d7816 */ /* 0x000fe200000000ff */
[----:B------:R0:W-:Y:S01]  /*338b0*/  @P6 STG.E.U8 desc[UR16][R4.64], R15 ;  /* 0x0000000f04006986 */ /* 0x0001e2000c101110 */
[----:B--2---:R-:W-:Y:S01]  /*338c0*/  IADD3 R6, P6, R10, R3, RZ ;  /* 0x000000030a067210 */ /* 0x004fe20007fde0ff */
[----:B------:R-:W-:Y:S01]  /*338d0*/  ULDC UR5, c[0x0][0x22c] ;  /* 0x00008b0000057ab9 */ /* 0x000fe20000000800 */
[----:B------:R-:W-:-:S02]  /*338e0*/  LEA.HI.X.SX32 R9, R9, R64, 0x1, P3 ;  /* 0x0000004009097211 */ /* 0x000fc400018f0eff */
[----:B------:R-:W-:Y:S01]  /*338f0*/  ISETP.LT.AND P3, PT, R12, UR4, !P0 ;  /* 0x000000040c007c0c */ /* 0x000fe2000c761270 */
[----:B------:R-:W-:Y:S01]  /*33900*/  ULDC UR4, c[0x0][0x248] ;  /* 0x0000920000047ab9 */ /* 0x000fe20000000800 */
[-C--:B------:R-:W-:Y:S01]  /*33910*/  LEA.HI.X.SX32 R7, R10, R64.reuse, 0x1, P6 ;  /* 0x000000400a077211 */ /* 0x080fe200030f0eff */
[----:B------:R-:W-:Y:S01]  /*33920*/  VIADD R12, R0, 0x97 ;  /* 0x00000097000c7836 */ /* 0x000fe20000000000 */
[----:B------:R-:W-:Y:S01]  /*33930*/  PRMT R11, R46, 0x7770, RZ ;  /* 0x000077702e0b7816 */ /* 0x000fe200000000ff */
[----:B------:R-:W-:Y:S01]  /*33940*/  VIADD R10, R10, UR4 ;  /* 0x000000040a0a7c36 */ /* 0x000fe20008000000 */
[----:B------:R2:W-:Y:S01]  /*33950*/  @P2 STG.E.U8 desc[UR16][R8.64], R13 ;  /* 0x0000000d08002986 */ /* 0x0005e2000c101110 */
[----:B0-----:R-:W-:Y:S01]  /*33960*/  VIADD R5, R0, 0x98 ;  /* 0x0000009800057836 */ /* 0x001fe20000000000 */
[----:B------:R-:W-:Y:S01]  /*33970*/  ISETP.LT.AND P2, PT, R12, UR5, !P0 ;  /* 0x000000050c007c0c */ /* 0x000fe2000c741270 */
[----:B------:R-:W-:Y:S01]  /*33980*/  ULDC UR5, c[0x0][0x22c] ;  /* 0x00008b0000057ab9 */ /* 0x000fe20000000800 */
[----:B------:R0:W-:Y:S01]  /*33990*/  @P5 STG.E.U8 desc[UR16][R6.64], R11 ;  /* 0x0000000b06005986 */ /* 0x0001e2000c101110 */
[C---:B------:R-:W-:Y:S01]  /*339a0*/  IADD3 R4, P5, R10.reuse, R3, RZ ;  /* 0x000000030a047210 */ /* 0x040fe20007fbe0ff */
[----:B------:R-:W-:Y:S01]  /*339b0*/  ULDC UR4, c[0x0][0x248] ;  /* 0x0000920000047ab9 */ /* 0x000fe20000000800 */
[----:B------:R-:W-:Y:S01]  /*339c0*/  ISETP.LT.AND P6, PT, R5, UR5, !P0 ;  /* 0x0000000505007c0c */ /* 0x000fe2000c7c1270 */
[----:B------:R-:W-:Y:S01]  /*339d0*/  ULDC UR5, c[0x0][0x22c] ;  /* 0x00008b0000057ab9 */ /* 0x000fe20000000800 */
[C---:B------:R-:W-:Y:S01]  /*339e0*/  LEA.HI.X.SX32 R5, R10.reuse, R64, 0x1, P5 ;  /* 0x000000400a057211 */ /* 0x040fe200028f0eff */
[----:B--2---:R-:W-:Y:S01]  /*339f0*/  VIADD R8, R10, UR4 ;  /* 0x000000040a087c36 */ /* 0x004fe20008000000 */
[----:B------:R-:W-:Y:S01]  /*33a00*/  PRMT R13, R46, 0x7771, RZ ;  /* 0x000077712e0d7816 */ /* 0x000fe200000000ff */
[----:B------:R-:W-:Y:S01]  /*33a10*/  VIADD R9, R0, 0x99 ;  /* 0x0000009900097836 */ /* 0x000fe20000000000 */
[----:B------:R-:W-:-:S02]  /*33a20*/  ULDC UR4, c[0x0][0x22c] ;  /* 0x00008b0000047ab9 */ /* 0x000fc40000000800 */
[C---:B0-----:R-:W-:Y:S01]  /*33a30*/  IADD3 R6, P5, R8.reuse, R3, RZ ;  /* 0x0000000308067210 */ /* 0x041fe20007fbe0ff */
[----:B------:R0:W-:Y:S01]  /*33a40*/  @P4 STG.E.U8 desc[UR16][R4.64], R13 ;  /* 0x0000000d04004986 */ /* 0x0001e2000c101110 */
[----:B------:R-:W-:Y:S01]  /*33a50*/  ISETP.LT.AND P4, PT, R9, UR4, !P0 ;  /* 0x0000000409007c0c */ /* 0x000fe2000c781270 */
[----:B------:R-:W-:Y:S01]  /*33a60*/  ULDC UR4, c[0x0][0x248] ;  /* 0x0000920000047ab9 */ /* 0x000fe20000000800 */
[C---:B------:R-:W-:Y:S01]  /*33a70*/  LEA.HI.X.SX32 R7, R8.reuse, R64, 0x1, P5 ;  /* 0x0000004008077211 */ /* 0x040fe200028f0eff */
[----:B------:R-:W-:Y:S01]  /*33a80*/  VIADD R10, R8, UR4 ;  /* 0x00000004080a7c36 */ /* 0x000fe20008000000 */
[----:B------:R-:W-:Y:S01]  /*33a90*/  PRMT R11, R47, 0x7770, RZ ;  /* 0x000077702f0b7816 */ /* 0x000fe200000000ff */
[----:B------:R-:W-:Y:S01]  /*33aa0*/  VIADD R9, R0, 0x9a ;  /* 0x0000009a00097836 */ /* 0x000fe20000000000 */
[----:B------:R-:W-:-:S03]  /*33ab0*/  ULDC UR4, c[0x0][0x22c] ;  /* 0x00008b0000047ab9 */ /* 0x000fc60000000800 */
[----:B------:R2:W-:Y:S01]  /*33ac0*/  @P3 STG.E.U8 desc[UR16][R6.64], R11 ;  /* 0x0000000b06003986 */ /* 0x0005e2000c101110 */
[----:B------:R-:W-:Y:S02]  /*33ad0*/  IADD3 R8, P3, R10, R3, RZ ;  /* 0x000000030a087210 */ /* 0x000fe40007f7e0ff */
[----:B------:R-:W-:Y:S01]  /*33ae0*/  ISETP.LT.AND P5, PT, R9, UR4, !P0 ;  /* 0x0000000409007c0c */ /* 0x000fe2000c7a1270 */
[----:B------:R-:W-:Y:S01]  /*33af0*/  ULDC UR4, c[0x0][0x248] ;  /* 0x0000920000047ab9 */ /* 0x000fe20000000800 */
[----:B0-----:R-:W-:Y:S01]  /*33b00*/  VIADD R4, R0, 0x9b ;  /* 0x0000009b00047836 */ /* 0x001fe20000000000 */
[C---:B------:R-:W-:Y:S01]  /*33b10*/  LEA.HI.X.SX32 R9, R10.reuse, R64, 0x1, P3 ;  /* 0x000000400a097211 */ /* 0x040fe200018f0eff */
[----:B------:R-:W-:Y:S01]  /*33b20*/  VIADD R10, R10, UR4 ;  /* 0x000000040a0a7c36 */ /* 0x000fe20008000000 */
[----:B------:R-:W-:Y:S01]  /*33b30*/  PRMT R13, R47, 0x7771, RZ ;  /* 0x000077712f0d7816 */ /* 0x000fe200000000ff */
[----:B------:R-:W-:Y:S01]  /*33b40*/  ULDC UR4, c[0x0][0x248] ;  /* 0x0000920000047ab9 */ /* 0x000fe20000000800 */
[----:B------:R-:W-:Y:S01]  /*33b50*/  ISETP.LT.AND P3, PT, R4, UR5, !P0 ;  /* 0x0000000504007c0c */ /* 0x000fe2000c761270 */
[----:B------:R-:W-:-:S02]  /*33b60*/  ULDC UR5, c[0x0][0x248] ;  /* 0x0000920000057ab9 */ /* 0x000fc40000000800 */
[----:B------:R0:W-:Y:S01]  /*33b70*/  @P2 STG.E.U8 desc[UR16][R8.64], R13 ;  /* 0x0000000d08002986 */ /* 0x0001e2000c101110 */
[CC--:B------:R-:W-:Y:S01]  /*33b80*/  IADD3 R4, P2, R10.reuse, R3.reuse, RZ ;  /* 0x000000030a047210 */ /* 0x0c0fe20007f5e0ff */
[----:B--2---:R-:W-:Y:S01]  /*33b90*/  VIADD R7, R10, UR4 ;  /* 0x000000040a077c36 */ /* 0x004fe20008000000 */
[----:B------:R-:W-:Y:S01]  /*33ba0*/  PRMT R15, R44, 0x7772, RZ ;  /* 0x000077722c0f7816 */ /* 0x000fe200000000ff */
[----:B------:R-:W-:Y:S01]  /*33bb0*/  VIADD R12, R0, 0x9c ;  /* 0x0000009c000c7836 */ /* 0x000fe20000000000 */
[-C--:B------:R-:W-:Y:S01]  /*33bc0*/  LEA.HI.X.SX32 R5, R10, R64.reuse, 0x1, P2 ;  /* 0x000000400a057211 */ /* 0x080fe200010f0eff */
[C---:B------:R-:W-:Y:S01]  /*33bd0*/  VIADD R10, R7.reuse, UR5 ;  /* 0x00000005070a7c36 */ /* 0x040fe20008000000 */
[CC--:B------:R-:W-:Y:S01]  /*33be0*/  IADD3 R6, P2, R7.reuse, R3.reuse, RZ ;  /* 0x0000000307067210 */ /* 0x0c0fe20007f5e0ff */
[----:B------:R-:W-:Y:S01]  /*33bf0*/  ULDC UR4, c[0x0][0x22c] ;  /* 0x00008b0000047ab9 */ /* 0x000fe20000000800 */
[----:B------:R-:W-:Y:S01]  /*33c00*/  PRMT R11, R44, 0x7773, RZ ;  /* 0x000077732c0b7816 */ /* 0x000fe200000000ff */
[----:B------:R2:W-:Y:S01]  /*33c10*/  @P6 STG.E.U8 desc[UR16][R4.64], R15 ;  /* 0x0000000f04006986 */ /* 0x0005e2000c101110 */
[----:B------:R-:W-:Y:S01]  /*33c20*/  LEA.HI.X.SX32 R7, R7, R64, 0x1, P2 ;  /* 0x0000004007077211 */ /* 0x000fe200010f0eff */
[----:B------:R-:W-:Y:S01]  /*33c30*/  ULDC UR5, c[0x0][0x22c] ;  /* 0x00008b0000057ab9 */ /* 0x000fe20000000800 */
[----:B0-----:R-:W-:-:S02]  /*33c40*/  IADD3 R8, P6, R10, R3, RZ ;  /* 0x000000030a087210 */ /* 0x001fc40007fde0ff */
[----:B------:R-:W-:Y:S01]  /*33c50*/  ISETP.LT.AND P2, PT, R12, UR4, !P0 ;  /* 0x000000040c007c0c */ /* 0x000fe2000c741270 */
[----:B------:R-:W-:Y:S01]  /*33c60*/  ULDC UR4, c[0x0][0x248] ;  /* 0x0000920000047ab9 */ /* 0x000fe20000000800 */
[-C--:B------:R-:W-:Y:S01]  /*33c70*/  LEA.HI.X.SX32 R9, R10, R64.reuse, 0x1, P6 ;  /* 0x000000400a097211 */ /* 0x080fe200030f0eff */
[----:B------:R-:W-:Y:S01]  /*33c80*/  VIADD R12, R0, 0x9d ;  /* 0x0000009d000c7836 */ /* 0x000fe20000000000 */
[----:B------:R-:W-:Y:S01]  /*33c90*/  PRMT R13, R45, 0x7772, RZ ;  /* 0x000077722d0d7816 */ /* 0x000fe200000000ff */
[----:B------:R-:W-:Y:S01]  /*33ca0*/  VIADD R10, R10, UR4 ;  /* 0x000000040a0a7c36 */ /* 0x000fe20008000000 */
[----:B------:R0:W-:Y:S01]  /*33cb0*/  @P4 STG.E.U8 desc[UR16][R6.64], R11 ;  /* 0x0000000b06004986 */ /* 0x0001e2000c101110 */
[----:B--2---:R-:W-:Y:S01]  /*33cc0*/  VIADD R5, R0, 0x9e ;  /* 0x0000009e00057836 */ /* 0x004fe20000000000 */
[----:B------:R-:W-:Y:S01]  /*33cd0*/  ISETP.LT.AND P4, PT, R12, UR5, !P0 ;  /* 0x000000050c007c0c */ /* 0x000fe2000c781270 */
[----:B------:R-:W-:Y:S01]  /*33ce0*/  ULDC UR5, c[0x0][0x22c] ;  /* 0x00008b0000057ab9 */ /* 0x000fe20000000800 */
[----:B------:R2:W-:Y:S01]  /*33cf0*/  @P5 STG.E.U8 desc[UR16][R8.64], R13 ;  /* 0x0000000d08005986 */ /* 0x0005e2000c101110 */
[C---:B------:R-:W-:Y:S01]  /*33d00*/  IADD3 R4, P5, R10.reuse, R3, RZ ;  /* 0x000000030a047210 */ /* 0x040fe20007fbe0ff */
[----:B------:R-:W-:Y:S01]  /*33d10*/  ULDC UR4, c[0x0][0x248] ;  /* 0x0000920000047ab9 */ /* 0x000fe20000000800 */
[----:B------:R-:W-:Y:S01]  /*33d20*/  ISETP.LT.AND P6, PT, R5, UR5, !P0 ;  /* 0x0000000505007c0c */ /* 0x000fe2000c7c1270 */
[----:B------:R-:W-:Y:S01]  /*33d30*/  ULDC UR5, c[0x0][0x22c] ;  /* 0x00008b0000057ab9 */ /* 0x000fe20000000800 */
[----:B------:R-:W-:-:S02]  /*33d40*/  LEA.HI.X.SX32 R5, R10, R64, 0x1, P5 ;  /* 0x000000400a057211 */ /* 0x000fc400028f0eff */
[----:B------:R-:W-:Y:S01]  /*33d50*/  PRMT R45, R45, 0x7773, RZ ;  /* 0x000077732d2d7816 */ /* 0x000fe200000000ff */
[----:B0-----:R-:W-:Y:S01]  /*33d60*/  VIADD R11, R10, UR4 ;  /* 0x000000040a0b7c36 */ /* 0x001fe20008000000 */
[----:B------:R-:W-:Y:S01]  /*33d70*/  ULDC UR4, c[0x0][0x22c] ;  /* 0x00008b0000047ab9 */ /* 0x000fe20000000800 */
[----:B------:R-:W-:Y:S02]  /*33d80*/  VIADD R7, R0, 0x9f ;  /* 0x0000009f00077836 */ /* 0x000fe40000000000 */
[----:B------:R0:W-:Y:S01]  /*33d90*/  @P3 STG.E.U8 desc[UR16][R4.64], R45 ;  /* 0x0000002d04003986 */ /* 0x0001e2000c101110 */
[----:B------:R-:W-:Y:S02]  /*33da0*/  IADD3 R6, P5, R11, R3, RZ ;  /* 0x000000030b067210 */ /* 0x000fe40007fbe0ff */
[----:B------:R-:W-:Y:S01]  /*33db0*/  ISETP.LT.AND P3, PT, R7, UR4, !P0 ;  /* 0x0000000407007c0c */ /* 0x000fe2000c761270 */
[----:B------:R-:W-:Y:S01]  /*33dc0*/  ULDC UR4, c[0x0][0x248] ;  /* 0x0000920000047ab9 */ /* 0x000fe20000000800 */
[C---:B------:R-:W-:Y:S01]  /*33dd0*/  LEA.HI.X.SX32 R7, R11.reuse, R64, 0x1, P5 ;  /* 0x000000400b077211 */ /* 0x040fe200028f0eff */
[----:B------:R-:W-:Y:S01]  /*33de0*/  VIADD R11, R11, UR4 ;  /* 0x000000040b0b7c36 */ /* 0x000fe20008000000 */
[----:B--2---:R-:W-:Y:S01]  /*33df0*/  PRMT R13, R46, 0x7772, RZ ;  /* 0x000077722e0d7816 */ /* 0x004fe200000000ff */
        /* <DEDUP_REMOVED lines=16> */
[C---:B------:R-:W-:Y:S01]  /*33f00*/  PRMT R13, R47.reuse, 0x7773, RZ ;  /* 0x000077732f0d7816 */ /* 0x040fe200000000ff */
[----:B------:R-:W-:Y:S01]  /*33f10*/  ULDC UR4, c[0x0][0x248] ;  /* 0x0000920000047ab9 */ /* 0x000fe20000000800 */
[----:B------:R-:W-:Y:S01]  /*33f20*/  PRMT R47, R47, 0x7772, RZ ;  /* 0x000077722f2f7816 */ /* 0x000fe200000000ff */
[----:B------:R-:W-:Y:S01]  /*33f30*/  VIADD R10, R7, UR4 ;  /* 0x00000004070a7c36 */ /* 0x000fe20008000000 */
[----:B------:R-:W-:Y:S01]  /*33f40*/  LEA.HI.X.SX32 R5, R11, R64, 0x1, P4 ;  /* 0x000000400b057211 */ /* 0x000fe200020f0eff */
[----:B------:R-:W-:Y:S01]  /*33f50*/  VIADD R11, R0, 0xa2 ;  /* 0x000000a2000b7836 */ /* 0x000fe20000000000 */
[----:B------:R-:W-:Y:S01]  /*33f60*/  IADD3 R6, P4, R7, R3, RZ ;  /* 0x0000000307067210 */ /* 0x000fe20007f9e0ff */
[----:B------:R-:W-:-:S02]  /*33f70*/  ULDC UR4, c[0x0][0x248] ;  /* 0x0000920000047ab9 */ /* 0x000fc40000000800 */
[----:B------:R2:W-:Y:S01]  /*33f80*/  @P6 STG.E.U8 desc[UR16][R4.64], R47 ;  /* 0x0000002f04006986 */ /* 0x0005e2000c101110 */
[-C--:B0-----:R-:W-:Y:S02]  /*33f90*/  IADD3 R8, P6, R10, R3.reuse, RZ ;  /* 0x000000030a087210 */ /* 0x081fe40007fde0ff */
[-C--:B------:R-:W-:Y:S02]  /*33fa0*/  LEA.HI.X.SX32 R7, R7, R64.reuse, 0x1, P4 ;  /* 0x0000004007077211 */ /* 0x080fe400020f0eff */
[----:B------:R-:W-:Y:S01]  /*33fb0*/  ISETP.LT.AND P4, PT, R11, UR5, !P0 ;  /* 0x000000050b007c0c */ /* 0x000fe2000c781270 */
[----:B------:R-:W-:Y:S01]  /*33fc0*/  VIADD R11, R0, 0xa3 ;  /* 0x000000a3000b7836 */ /* 0x000fe20000000000 */
[CC--:B------:R-:W-:Y:S01]  /*33fd0*/  LEA.HI.X.SX32 R9, R10.reuse, R64.reuse, 0x1, P6 ;  /* 0x000000400a097211 */ /* 0x0c0fe200030f0eff */
[----:B------:R-:W-:Y:S01]  /*33fe0*/  VIADD R10, R10, UR4 ;  /* 0x000000040a0a7c36 */ /* 0x000fe20008000000 */
[----:B------:R-:W-:Y:S01]  /*33ff0*/  PRMT R17, R32, 0x7770, RZ ;  /* 0x0000777020117816 */ /* 0x000fe200000000ff */
[----:B------:R0:W-:Y:S01]  /*34000*/  @P3 STG.E.U8 desc[UR16][R6.64], R13 ;  /* 0x0000000d06003986 */ /* 0x0001e2000c101110 */
[----:B------:R-:W-:Y:S01]  /*34010*/  ULDC UR5, c[0x0][0x22c] ;  /* 0x00008b0000057ab9 */ /* 0x000fe20000000800 */
[----:B--2---:R-:W-:Y:S01]  /*34020*/  VIADD R5, R0, 0xa4 ;  /* 0x000000a400057836 */ /* 0x004fe20000000000 */
[----:B------:R-:W-:Y:S01]  /*34030*/  ISETP.LT.AND P3, PT, R11, UR5, !P0 ;  /* 0x000000050b007c0c */ /* 0x000fe2000c761270 */
[----:B------:R2:W-:Y:S01]  /*34040*/  @P5 STG.E.U8 desc[UR16][R8.64], R17 ;  /* 0x0000001108005986 */ /* 0x0005e2000c101110 */
[CC--:B------:R-:W-:Y:S01]  /*34050*/  IADD3 R4, P5, R10.reuse, R3.reuse, RZ ;  /* 0x000000030a047210 */ /* 0x0c0fe20007fbe0ff */
[----:B------:R-:W-:Y:S01]  /*34060*/  ULDC UR5, c[0x0][0x22c] ;  /* 0x00008b0000057ab9 */ /* 0x000fe20000000800 */
[----:B------:R-:W-:Y:S01]  /*34070*/  ULDC UR4, c[0x0][0x248] ;  /* 0x0000920000047ab9 */ /* 0x000fe20000000800 */
[----:B------:R-:W-:Y:S01]  /*34080*/  ISETP.LT.AND P6, PT, R5, UR5, !P0 ;  /* 0x0000000505007c0c */ /* 0x000fe2000c7c1270 */
[C---:B------:R-:W-:Y:S01]  /*34090*/  VIADD R11, R10.reuse, UR4 ;  /* 0x000000040a0b7c36 */ /* 0x040fe20008000000 */
[----:B------:R-:W-:Y:S01]  /*340a0*/  LEA.HI.X.SX32 R5, R10, R64, 0x1, P5 ;  /* 0x000000400a057211 */ /* 0x000fe200028f0eff */
[----:B------:R-:W-:Y:S01]  /*340b0*/  ULDC UR4, c[0x0][0x22c] ;  /* 0x00008b0000047ab9 */ /* 0x000fe20000000800 */
[----:B------:R-:W-:Y:S01]  /*340c0*/  PRMT R15, R32, 0x7771, RZ ;  /* 0x00007771200f7816 */ /* 0x000fe200000000ff */
[----:B0-----:R-:W-:Y:S01]  /*340d0*/  VIADD R7, R0, 0xa5 ;  /* 0x000000a500077836 */ /* 0x001fe20000000000 */
[----:B------:R-:W-:Y:S01]  /*340e0*/  IADD3 R6, P5, R11, R3, RZ ;  /* 0x000000030b067210 */ /* 0x000fe20007fbe0ff */
[----:B------:R-:W-:-:S02]  /*340f0*/  ULDC UR5, c[0x0][0x22c] ;  /* 0x00008b0000057ab9 */ /* 0x000fc40000000800 */
[----:B------:R0:W-:Y:S01]  /*34100*/  @P2 STG.E.U8 desc[UR16][R4.64], R15 ;  /* 0x0000000f04002986 */ /* 0x0001e2000c101110 */
        /* <DEDUP_REMOVED lines=20> */
[C---:B--2---:R-:W-:Y:S01]  /*34250*/  VIADD R7, R11.reuse, UR4 ;  /* 0x000000040b077c36 */ /* 0x044fe20008000000 */
        /* <DEDUP_REMOVED lines=54> */
[----:B------:R-:W-:Y:S02]  /*345c0*/  ULDC UR4, c[0x0][0x22c] ;  /* 0x00008b0000047ab9 */ /* 0x000fe40000000800 */
[----:B------:R-:W-:Y:S01]  /*345d0*/  LEA.HI.X.SX32 R5, R11, R64, 0x1, P2 ;  /* 0x000000400b057211 */ /* 0x000fe200010f0eff */
[----:B------:R-:W-:Y:S01]  /*345e0*/  VIADD R10, R7, UR5 ;  /* 0x00000005070a7c36 */ /* 0x000fe20008000000 */
[----:B------:R-:W-:Y:S01]  /*345f0*/  PRMT R11, R33, 0x7772, RZ ;  /* 0x00007772210b7816 */ /* 0x000fe200000000ff */
[----:B------:R-:W-:Y:S01]  /*34600*/  VIADD R12, R0, 0xae ;  /* 0x000000ae000c7836 */ /* 0x000fe20000000000 */
[----:B------:R-:W-:Y:S01]  /*34610*/  IADD3 R6, P2, R7, R3, RZ ;  /* 0x0000000307067210 */ /* 0x000fe20007f5e0ff */
[----:B------:R-:W-:-:S02]  /*34620*/  ULDC UR5, c[0x0][0x22c] ;  /* 0x00008b0000057ab9 */ /* 0x000fc40000000800 */
[----:B------:R2:W-:Y:S01]  /*34630*/  @P6 STG.E.U8 desc[UR16][R4.64], R11 ;  /* 0x0000000b04006986 */ /* 0x0005e2000c101110 */
[-C--:B0-----:R-:W-:Y:S02]  /*34640*/  IADD3 R8, P6, R10, R3.reuse, RZ ;  /* 0x000000030a087210 */ /* 0x081fe40007fde0ff */
[-C--:B------:R-:W-:Y:S02]  /*34650*/  LEA.HI.X.SX32 R7, R7, R64.reuse, 0x1, P2 ;  /* 0x0000004007077211 */ /* 0x080fe400010f0eff */
[----:B------:R-:W-:Y:S01]  /*34660*/  ISETP.LT.AND P2, PT, R12, UR4, !P0 ;  /* 0x000000040c007c0c */ /* 0x000fe2000c741270 */
[----:B------:R-:W-:Y:S01]  /*34670*/  ULDC UR4, c[0x0][0x248] ;  /* 0x0000920000047ab9 */ /* 0x000fe20000000800 */
[----:B------:R-:W-:Y:S01]  /*34680*/  PRMT R33, R33, 0x7773, RZ ;  /* 0x0000777321217816 */ /* 0x000fe200000000ff */
[----:B------:R-:W-:Y:S01]  /*34690*/  VIADD R12, R0, 0xaf ;  /* 0x000000af000c7836 */ /* 0x000fe20000000000 */
[CC--:B------:R-:W-:Y:S01]  /*346a0*/  LEA.HI.X.SX32 R9, R10.reuse, R64.reuse, 0x1, P6 ;  /* 0x000000400a097211 */ /* 0x0c0fe200030f0eff */
[----:B------:R-:W-:Y:S01]  /*346b0*/  VIADD R10, R10, UR4 ;  /* 0x000000040a0a7c36 */ /* 0x000fe20008000000 */
[----:B------:R-:W-:Y:S01]  /*346c0*/  PRMT R13, R34, 0x7772, RZ ;  /* 0x00007772220d7816 */ /* 0x000fe200000000ff */
[----:B------:R0:W-:Y:S01]  /*346d0*/  @P4 STG.E.U8 desc[UR16][R6.64], R33 ;  /* 0x0000002106004986 */ /* 0x0001e2000c101110 */
[----:B--2---:R-:W-:Y:S01]  /*346e0*/  VIADD R5, R0, 0xb0 ;  /* 0x000000b000057836 */ /* 0x004fe20000000000 */
[----:B------:R-:W-:Y:S01]  /*346f0*/  ISETP.LT.AND P4, PT, R12, UR5, !P0 ;  /* 0x000000050c007c0c */ /* 0x000fe2000c781270 */
[----:B------:R-:W-:Y:S01]  /*34700*/  ULDC UR5, c[0x0][0x22c] ;  /* 0x00008b0000057ab9 */ /* 0x000fe20000000800 */
[----:B------:R2:W-:Y:S01]  /*34710*/  @P5 STG.E.U8 desc[UR16][R8.64], R13 ;  /* 0x0000000d08005986 */ /* 0x0005e2000c101110 */
[CC--:B------:R-:W-:Y:S01]  /*34720*/  IADD3 R4, P5, R10.reuse, R3.reuse, RZ ;  /* 0x000000030a047210 */ /* 0x0c0fe20007fbe0ff */
        /* <DEDUP_REMOVED lines=18> */
[-C--:B------:R-:W-:Y:S02]  /*34850*/  IADD3 R8, P2, R11, R3.reuse, RZ ;  /* 0x000000030b087210 */ /* 0x080fe40007f5e0ff */
[----:B------:R-:W-:Y:S01]  /*34860*/  ISETP.LT.AND P5, PT, R9, UR4, !P0 ;  /* 0x0000000409007c0c */ /* 0x000fe2000c7a1270 */
[----:B------:R-:W-:Y:S01]  /*34870*/  ULDC UR4, c[0x0][0x248] ;  /* 0x0000920000047ab9 */ /* 0x000fe20000000800 */
[----:B------:R-:W-:Y:S01]  /*34880*/  PRMT R35, R35, 0x7773, RZ ;  /* 0x0000777323237816 */ /* 0x000fe200000000ff */
[----:B0-----:R-:W-:Y:S01]  /*34890*/  VIADD R4, R0, 0xb3 ;  /* 0x000000b300047836 */ /* 0x001fe20000000000 */
[CC--:B------:R-:W-:Y:S01]  /*348a0*/  LEA.HI.X.SX32 R9, R11.reuse, R64.reuse, 0x1, P2 ;  /* 0x000000400b097211 */ /* 0x0c0fe200010f0eff */
[----:B------:R-:W-:Y:S01]  /*348b0*/  VIADD R11, R11, UR4 ;  /* 0x000000040b0b7c36 */ /* 0x000fe20008000000 */
[----:B------:R-:W-:Y:S02]  /*348c0*/  ULDC UR4, c[0x0][0x248] ;  /* 0x0000920000047ab9 */ /* 0x000fe40000000800 */
[----:B------:R-:W-:Y:S01]  /*348d0*/  ISETP.LT.AND P2, PT, R4, UR5, !P0 ;  /* 0x0000000504007c0c */ /* 0x000fe2000c741270 */
[----:B------:R0:W-:Y:S01]  /*348e0*/  @P4 STG.E.U8 desc[UR16][R8.64], R35 ;  /* 0x0000002308004986 */ /* 0x0001e2000c101110 */
[CC--:B------:R-:W-:Y:S01]  /*348f0*/  IADD3 R4, P4, R11.reuse, R3.reuse, RZ ;  /* 0x000000030b047210 */ /* 0x0c0fe20007f9e0ff */
[C---:B--2---:R-:W-:Y:S01]  /*34900*/  VIADD R7, R11.reuse, UR4 ;  /* 0x000000040b077c36 */ /* 0x044fe20008000000 */
[----:B------:R-:W-:Y:S01]  /*34910*/  ULDC UR5, c[0x0][0x248] ;  /* 0x0000920000057ab9 */ /* 0x000fe20000000800 */
        /* <DEDUP_REMOVED lines=8> */
[----:B0-----:R-:W-:Y:S01]  /*349a0*/  IADD3 R8, P6, R10, R3, RZ ;  /* 0x000000030a087210 */ /* 0x001fe20007fde0ff */
        /* <DEDUP_REMOVED lines=49> */
[-C--:B------:R-:W-:Y:S01]  /*34cc0*/  IADD3 R6, P3, R7, R3.reuse, RZ ;  /* 0x0000000307067210 */ /* 0x080fe20007f7e0ff */
        /* <DEDUP_REMOVED lines=25> */
[C---:B------:R-:W-:Y:S02]  /*34e60*/  VIADD R7, R0.reuse, 0xbd ;  /* 0x000000bd00077836 */ /* 0x040fe40000000000 */
        /* <DEDUP_REMOVED lines=200> */
[----:B-1----:R-:W-:Y:S01]  /*35af0*/  PRMT R17, R56, 0x7770, RZ ;  /* 0x0000777038117816 */ /* 0x002fe200000000ff */
        /* <DEDUP_REMOVED lines=22> */
[----:B-1----:R-:W-:Y:S01]  /*35c60*/  VIADD R9, R0, 0xd6 ;  /* 0x000000d600097836 */ /* 0x002fe20000000000 */
        /* <DEDUP_REMOVED lines=14> */
[C---:B-1----:R-:W-:Y:S01]  /*35d50*/  VIADD R7, R11.reuse, UR4 ;  /* 0x000000040b077c36 */ /* 0x042fe20008000000 */
        /* <DEDUP_REMOVED lines=18> */
[----:B-1----:R-:W-:Y:S01]  /*35e80*/  VIADD R5, R0, 0xda ;  /* 0x000000da00057836 */ /* 0x002fe20000000000 */
        /* <DEDUP_REMOVED lines=18> */
[----:B-1----:R-:W-:Y:S01]  /*35fb0*/  PRMT R15, R56, 0x7772, RZ ;  /* 0x00007772380f7816 */ /* 0x002fe200000000ff */
        /* <DEDUP_REMOVED lines=34> */
[----:B-1----:R-:W-:Y:S01]  /*361e0*/  VIADD R5, R0, 0xe0 ;  /* 0x000000e000057836 */ /* 0x002fe20000000000 */
        /* <DEDUP_REMOVED lines=33> */
[C---:B-1----:R-:W-:Y:S01]  /*36400*/  VIADD R7, R11.reuse, UR4 ;  /* 0x000000040b077c36 */ /* 0x042fe20008000000 */
        /* <DEDUP_REMOVED lines=54> */
[----:B-1----:R-:W-:Y:S01]  /*36770*/  VIADD R7, R11, UR4 ;  /* 0x000000040b077c36 */ /* 0x002fe20008000000 */
        /* <DEDUP_REMOVED lines=50> */
[C---:B------:R-:W-:Y:S01]  /*36aa0*/  VIADD R14, R11.reuse, UR4 ;  /* 0x000000040b0e7c36 */ /* 0x040fe20008000000 */
[----:B------:R-:W0:Y:S01]  /*36ab0*/  LDS.128 R4, [R2] ;  /* 0x0000000002047984 */ /* 0x000e220000000c00 */
[----:B------:R-:W-:Y:S01]  /*36ac0*/  VIADD R16, R0, 0xf0 ;  /* 0x000000f000107836 */ /* 0x000fe20000000000 */
[----:B------:R-:W-:Y:S01]  /*36ad0*/  ULDC UR4, c[0x0][0x22c] ;  /* 0x00008b0000047ab9 */ /* 0x000fe20000000800 */
[----:B------:R-:W-:Y:S01]  /*36ae0*/  PRMT R15, R62, 0x7772, RZ ;  /* 0x000077723e0f7816 */ /* 0x000fe200000000ff */
[----:B------:R2:W-:Y:S01]  /*36af0*/  @P3 STG.E.U8 desc[UR16][R8.64], R61 ;  /* 0x0000003d08003986 */ /* 0x0005e2000c101110 */
[----:B------:R-:W-:Y:S01]  /*36b00*/  IADD3 R10, P3, R11, R3, RZ ;  /* 0x000000030b0a7210 */ /* 0x000fe20007f7e0ff */
[----:B------:R-:W-:-:S03]  /*36b10*/  ULDC UR5, c[0x0][0x22c] ;  /* 0x00008b0000057ab9 */ /* 0x000fc60000000800 */
[----:B------:R-:W-:Y:S02]  /*36b20*/  LEA.HI.X.SX32 R11, R11, R64, 0x1, P3 ;  /* 0x000000400b0b7211 */ /* 0x000fe400018f0eff */
[----:B------:R-:W-:-:S04]  /*36b30*/  IADD3 R12, P3, R14, R3, RZ ;  /* 0x000000030e0c7210 */ /* 0x000fc80007f7e0ff */
[-C--:B-1----:R-:W-:Y:S02]  /*36b40*/  LEA.HI.X.SX32 R13, R14, R64.reuse, 0x1, P3 ;  /* 0x000000400e0d7211 */ /* 0x082fe400018f0eff */
[----:B------:R-:W-:Y:S01]  /*36b50*/  ISETP.LT.AND P3, PT, R16, UR4, !P0 ;  /* 0x0000000410007c0c */ /* 0x000fe2000c761270 */
[----:B------:R-:W-:Y:S02]  /*36b60*/  ULDC UR4, c[0x0][0x248] ;  /* 0x0000920000047ab9 */ /* 0x000fe40000000800 */
[----:B------:R-:W-:Y:S01]  /*36b70*/  VIADD R14, R14, UR4 ;  /* 0x000000040e0e7c36 */ /* 0x000fe20008000000 */
[----:B------:R-:W-:Y:S01]  /*36b80*/  PRMT R17, R62, 0x7773, RZ ;  /* 0x000077733e117816 */ /* 0x000fe200000000ff */
[----:B--2---:R-:W-:Y:S01]  /*36b90*/  VIADD R9, R0, 0xf1 ;  /* 0x000000f100097836 */ /* 0x004fe20000000000 */
[----:B------:R1:W-:Y:S01]  /*36ba0*/  @P6 STG.E.U8 desc[UR16][R10.64], R15 ;  /* 0x0000000f0a006986 */ /* 0x0003e2000c101110 */
[----:B------:R-:W-:Y:S01]  /*36bb0*/  ULDC UR4, c[0x0][0x248] ;  /* 0x0000920000047ab9 */ /* 0x000fe20000000800 */
[C---:B------:R-:W-:Y:S01]  /*36bc0*/  IADD3 R8, P6, R14.reuse, R3, RZ ;  /* 0x000000030e087210 */ /* 0x040fe20007fde0ff */
[C---:B------:R-:W-:Y:S01]  /*36bd0*/  VIADD R2, R14.reuse, UR4 ;  /* 0x000000040e027c36 */ /* 0x040fe20008000000 */
[----:B------:R2:W-:Y:S01]  /*36be0*/  @P2 STG.E.U8 desc[UR16][R12.64], R17 ;  /* 0x000000110c002986 */ /* 0x0005e2000c101110 */
[----:B------:R-:W-:Y:S01]  /*36bf0*/  ISETP.LT.AND P2, PT, R9, UR5, !P0 ;  /* 0x0000000509007c0c */ /* 0x000fe2000c741270 */
[----:B------:R-:W-:Y:S01]  /*36c00*/  ULDC UR4, c[0x0][0x22c] ;  /* 0x00008b0000047ab9 */ /* 0x000fe20000000800 */
[----:B------:R-:W-:Y:S01]  /*36c10*/  LEA.HI.X.SX32 R9, R14, R64, 0x1, P6 ;  /* 0x000000400e097211 */ /* 0x000fe200030f0eff */
[----:B------:R-:W-:Y:S01]  /*36c20*/  ULDC UR5, c[0x0][0x22c] ;  /* 0x00008b0000057ab9 */ /* 0x000fe20000000800 */
[----:B-1----:R-:W-:-:S02]  /*36c30*/  PRMT R15, R63, 0x7773, RZ ;  /* 0x000077733f0f7816 */ /* 0x002fc400000000ff */
[----:B------:R-:W-:Y:S01]  /*36c40*/  PRMT R63, R63, 0x7772, RZ ;  /* 0x000077723f3f7816 */ /* 0x000fe200000000ff */
[----:B--2---:R-:W-:Y:S01]  /*36c50*/  VIADD R12, R0, 0xf2 ;  /* 0x000000f2000c7836 */ /* 0x004fe20000000000 */
[----:B------:R-:W-:-:S03]  /*36c60*/  IADD3 R10, P6, R2, R3, RZ ;  /* 0x00000003020a7210 */ /* 0x000fc60007fde0ff */
[----:B------:R1:W-:Y:S01]  /*36c70*/  @P5 STG.E.U8 desc[UR16][R8.64], R63 ;  /* 0x0000003f08005986 */ /* 0x0003e2000c101110 */
[----:B------:R-:W-:Y:S01]  /*36c80*/  ISETP.LT.AND P5, PT, R12, UR4, !P0 ;  /* 0x000000040c007c0c */ /* 0x000fe2000c7a1270 */
[----:B------:R-:W-:Y:S01]  /*36c90*/  ULDC UR4, c[0x0][0x248] ;  /* 0x0000920000047ab9 */ /* 0x000fe20000000800 */
[C---:B------:R-:W-:Y:S01]  /*36ca0*/  LEA.HI.X.SX32 R11, R2.reuse, R64, 0x1, P6 ;  /* 0x00000040020b7211 */ /* 0x040fe200030f0eff */
[----:B------:R-:W-:Y:S01]  /*36cb0*/  VIADD R2, R2, UR4 ;  /* 0x0000000402027c36 */ /* 0x000fe20008000000 */
[----:B------:R-:W-:Y:S01]  /*36cc0*/  ULDC UR4, c[0x0][0x248] ;  /* 0x0000920000047ab9 */ /* 0x000fe20000000800 */
[----:B------:R-:W-:-:S03]  /*36cd0*/  VIADD R13, R0, 0xf3 ;  /* 0x000000f3000d7836 */ /* 0x000fc60000000000 */
[CC--:B------:R-:W-:Y:S01]  /*36ce0*/  IADD3 R12, P6, R2.reuse, R3.reuse, RZ ;  /* 0x00000003020c7210 */ /* 0x0c0fe20007fde0ff */
[----:B------:R2:W-:Y:S01]  /*36cf0*/  @P4 STG.E.U8 desc[UR16][R10.64], R15 ;  /* 0x0000000f0a004986 */ /* 0x0005e2000c101110 */
[C---:B------:R-:W-:Y:S01]  /*36d00*/  VIADD R14, R2.reuse, UR4 ;  /* 0x00000004020e7c36 */ /* 0x040fe20008000000 */
[----:B------:R-:W-:Y:S01]  /*36d10*/  ISETP.LT.AND P4, PT, R13, UR5, !P0 ;  /* 0x000000050d007c0c */ /* 0x000fe2000c781270 */
[----:B------:R-:W-:Y:S01]  /*36d20*/  ULDC UR4, c[0x0][0x22c] ;  /* 0x00008b0000047ab9 */ /* 0x000fe20000000800 */
[----:B------:R-:W-:Y:S01]  /*36d30*/  LEA.HI.X.SX32 R13, R2, R64, 0x1, P6 ;  /* 0x00000040020d7211 */ /* 0x000fe200030f0eff */
[----:B------:R-:W-:Y:S01]  /*36d40*/  VIADD R2, R0, 0xf4 ;  /* 0x000000f400027836 */ /* 0x000fe20000000000 */
[----:B0-----:R-:W-:Y:S01]  /*36d50*/  PRMT R17, R4, 0x7770, RZ ;  /* 0x0000777004117816 */ /* 0x001fe200000000ff */
[----:B------:R-:W-:Y:S01]  /*36d60*/  ULDC UR5, c[0x0][0x22c] ;  /* 0x00008b0000057ab9 */ /* 0x000fe20000000800 */
[----:B-1----:R-:W-:-:S03]  /*36d70*/  IADD3 R8, P6, R14, R3, RZ ;  /* 0x000000030e087210 */ /* 0x002fc60007fde0ff */
[----:B------:R0:W-:Y:S01]  /*36d80*/  @P3 STG.E.U8 desc[UR16][R12.64], R17 ;  /* 0x000000110c003986 */ /* 0x0001e2000c101110 */
[----:B------:R-:W-:Y:S01]  /*36d90*/  ISETP.LT.AND P3, PT, R2, UR4, !P0 ;  /* 0x0000000402007c0c */ /* 0x000fe2000c761270 */
[----:B------:R-:W-:Y:S01]  /*36da0*/  ULDC UR4, c[0x0][0x248] ;  /* 0x0000920000047ab9 */ /* 0x000fe20000000800 */
[CC--:B------:R-:W-:Y:S01]  /*36db0*/  LEA.HI.X.SX32 R9, R14.reuse, R64.reuse, 0x1, P6 ;  /* 0x000000400e097211 */ /* 0x0c0fe200030f0eff */
[----:B------:R-:W-:Y:S01]  /*36dc0*/  VIADD R14, R14, UR4 ;  /* 0x000000040e0e7c36 */ /* 0x000fe20008000000 */
[----:B--2---:R-:W-:Y:S01]  /*36dd0*/  PRMT R15, R4, 0x7771, RZ ;  /* 0x00007771040f7816 */ /* 0x004fe200000000ff */
[----:B------:R-:W-:Y:S01]  /*36de0*/  VIADD R11, R0, 0xf5 ;  /* 0x000000f5000b7836 */ /* 0x000fe20000000000 */
[----:B------:R-:W-:Y:S02]  /*36df0*/  ULDC UR4, c[0x0][0x248] ;  /* 0x0000920000047ab9 */ /* 0x000fe40000000800 */
[C---:B------:R-:W-:Y:S01]  /*36e00*/  IADD3 R10, P6, R14.reuse, R3, RZ ;  /* 0x000000030e0a7210 */ /* 0x040fe20007fde0ff */
[----:B------:R1:W-:Y:S01]  /*36e10*/  @P2 STG.E.U8 desc[UR16][R8.64], R15 ;  /* 0x0000000f08002986 */ /* 0x0003e2000c101110 */
[C---:B------:R-:W-:Y:S01]  /*36e20*/  VIADD R2, R14.reuse, UR4 ;  /* 0x000000040e027c36 */ /* 0x040fe20008000000 */
[----:B------:R-:W-:Y:S01]  /*36e30*/  ISETP.LT.AND P2, PT, R11, UR5, !P0 ;  /* 0x000000050b007c0c */ /* 0x000fe2000c741270 */
[----:B------:R-:W-:Y:S01]  /*36e40*/  ULDC UR4, c[0x0][0x22c] ;  /* 0x00008b0000047ab9 */ /* 0x000fe20000000800 */
[----:B------:R-:W-:Y:S01]  /*36e50*/  LEA.HI.X.SX32 R11, R14, R64, 0x1, P6 ;  /* 0x000000400e0b7211 */ /* 0x000fe200030f0eff */
[----:B------:R-:W-:Y:S01]  /*36e60*/  ULDC UR5, c[0x0][0x22c] ;  /* 0x00008b0000057ab9 */ /* 0x000fe20000000800 */
[----:B0-----:R-:W-:-:S02]  /*36e70*/  PRMT R17, R5, 0x7770, RZ ;  /* 0x0000777005117816 */ /* 0x001fc400000000ff */
[----:B------:R-:W-:Y:S01]  /*36e80*/  IADD3 R12, P6, R2, R3, RZ ;  /* 0x00000003020c7210 */ /* 0x000fe20007fde0ff */
[----:B-1----:R-:W-:Y:S02]  /*36e90*/  VIADD R8, R0, 0xf6 ;  /* 0x000000f600087836 */ /* 0x002fe40000000000 */
[----:B------:R0:W-:Y:S01]  /*36ea0*/  @P5 STG.E.U8 desc[UR16][R10.64], R17 ;  /* 0x000000110a005986 */ /* 0x0001e2000c101110 */
[----:B------:R-:W-:Y:S02]  /*36eb0*/  LEA.HI.X.SX32 R13, R2, R64, 0x1, P6 ;  /* 0x00000040020d7211 */ /* 0x000fe400030f0eff */
[----:B------:R-:W-:Y:S01]  /*36ec0*/  ISETP.LT.AND P5, PT, R8, UR4, !P0 ;  /* 0x0000000408007c0c */ /* 0x000fe2000c7a1270 */
[----:B------:R-:W-:Y:S02]  /*36ed0*/  ULDC UR4, c[0x0][0x248] ;  /* 0x0000920000047ab9 */ /* 0x000fe40000000800 */
[----:B------:R-:W-:Y:S01]  /*36ee0*/  VIADD R2, R2, UR4 ;  /* 0x0000000402027c36 */ /* 0x000fe20008000000 */
[----:B------:R-:W-:Y:S01]  /*36ef0*/  PRMT R15, R5, 0x7771, RZ ;  /* 0x00007771050f7816 */ /* 0x000fe200000000ff */
[----:B------:R-:W-:Y:S01]  /*36f00*/  VIADD R9, R0, 0xf7 ;  /* 0x000000f700097836 */ /* 0x000fe20000000000 */
[----:B------:R-:W-:-:S02]  /*36f10*/  ULDC UR4, c[0x0][0x248] ;  /* 0x0000920000047ab9 */ /* 0x000fc40000000800 */
        /* <DEDUP_REMOVED lines=9> */
[----:B------:R-:W-:-:S03]  /*36fb0*/  IADD3 R10, P6, R14, R3, RZ ;  /* 0x000000030e0a7210 */ /* 0x000fc60007fde0ff */
[----:B------:R0:W-:Y:S01]  /*36fc0*/  @P3 STG.E.U8 desc[UR16][R8.64], R17 ;  /* 0x0000001108003986 */ /* 0x0001e2000c101110 */
[----:B------:R-:W-:Y:S01]  /*36fd0*/  ISETP.LT.AND P3, PT, R2, UR4, !P0 ;  /* 0x0000000402007c0c */ /* 0x000fe2000c761270 */
[----:B------:R-:W-:Y:S01]  /*36fe0*/  ULDC UR4, c[0x0][0x248] ;  /* 0x0000920000047ab9 */ /* 0x000fe20000000800 */
[CC--:B------:R-:W-:Y:S01]  /*36ff0*/  LEA.HI.X.SX32 R11, R14.reuse, R64.reuse, 0x1, P6 ;  /* 0x000000400e0b7211 */ /* 0x0c0fe200030f0eff */
[----:B------:R-:W-:Y:S01]  /*37000*/  VIADD R14, R14, UR4 ;  /* 0x000000040e0e7c36 */ /* 0x000fe20008000000 */
[----:B-1----:R-:W-:Y:S01]  /*37010*/  PRMT R15, R6, 0x7771, RZ ;  /* 0x00007771060f7816 */ /* 0x002fe200000000ff */
        /* <DEDUP_REMOVED lines=25> */
[-C--:B------:R-:W-:Y:S01]  /*371b0*/  LEA.HI.X.SX32 R11, R2, R64.reuse, 0x1, P6 ;  /* 0x00000040020b7211 */ /* 0x080fe200030f0eff */
[----:B------:R-:W-:Y:S01]  /*371c0*/  VIADD R2, R0, 0xfc ;  /* 0x000000fc00027836 */ /* 0x000fe20000000000 */
[----:B0-----:R-:W-:Y:S01]  /*371d0*/  IADD3 R12, P6, R14, R3, RZ ;  /* 0x000000030e0c7210 */ /* 0x001fe20007fde0ff */
[----:B------:R-:W-:Y:S01]  /*371e0*/  ULDC UR5, c[0x0][0x248] ;  /* 0x0000920000057ab9 */ /* 0x000fe20000000800 */
[----:B-1----:R-:W-:Y:S02]  /*371f0*/  PRMT R9, R4, 0x7772, RZ ;  /* 0x0000777204097816 */ /* 0x002fe400000000ff */
[----:B------:R-:W-:-:S03]  /*37200*/  LEA.HI.X.SX32 R13, R14, R64, 0x1, P6 ;  /* 0x000000400e0d7211 */ /* 0x000fc600030f0eff */
[----:B------:R0:W-:Y:S01]  /*37210*/  @P3 STG.E.U8 desc[UR16][R10.64], R9 ;  /* 0x000000090a003986 */ /* 0x0001e2000c101110 */
[----:B------:R-:W-:Y:S01]  /*37220*/  ISETP.LT.AND P3, PT, R2, UR4, !P0 ;  /* 0x0000000402007c0c */ /* 0x000fe2000c761270 */
[----:B------:R-:W-:Y:S02]  /*37230*/  ULDC UR4, c[0x0][0x248] ;  /* 0x0000920000047ab9 */ /* 0x000fe40000000800 */
[----:B------:R-:W-:Y:S01]  /*37240*/  VIADD R14, R14, UR4 ;  /* 0x000000040e0e7c36 */ /* 0x000fe20008000000 */
[----:B------:R-:W-:Y:S01]  /*37250*/  ULDC UR4, c[0x0][0x248] ;  /* 0x0000920000047ab9 */ /* 0x000fe20000000800 */
[----:B------:R-:W-:Y:S02]  /*37260*/  PRMT R15, R4, 0x7773, RZ ;  /* 0x00007773040f7816 */ /* 0x000fe400000000ff */
[----:B------:R-:W-:Y:S01]  /*37270*/  VIADD R2, R14, UR4 ;  /* 0x000000040e027c36 */ /* 0x000fe20008000000 */
[----:B------:R-:W-:-:S03]  /*37280*/  ULDC UR4, c[0x0][0x248] ;  /* 0x0000920000047ab9 */ /* 0x000fc60000000800 */
[----:B------:R-:W-:Y:S01]  /*37290*/  VIADD R4, R2, UR5 ;  /* 0x0000000502047c36 */ /* 0x000fe20008000000 */
[----:B------:R1:W-:Y:S01]  /*372a0*/  @P2 STG.E.U8 desc[UR16][R12.64], R15 ;  /* 0x0000000f0c002986 */ /* 0x0003e2000c101110 */
[----:B------:R-:W-:Y:S01]  /*372b0*/  VIADD R18, R0, 0xfd ;  /* 0x000000fd00127836 */ /* 0x000fe20000000000 */
[-C--:B------:R-:W-:Y:S01]  /*372c0*/  IADD3 R8, P2, R14, R3.reuse, RZ ;  /* 0x000000030e087210 */ /* 0x080fe20007f5e0ff */
[----:B------:R-:W-:Y:S01]  /*372d0*/  VIADD R19, R0, 0xfe ;  /* 0x000000fe00137836 */ /* 0x000fe20000000000 */
[----:B------:R-:W-:Y:S01]  /*372e0*/  ULDC UR5, c[0x0][0x248] ;  /* 0x0000920000057ab9 */ /* 0x000fe20000000800 */
[----:B------:R-:W-:Y:S01]  /*372f0*/  VIADD R0, R4, UR6 ;  /* 0x0000000604007c36 */ /* 0x000fe20008000000 */
[----:B0-----:R-:W-:Y:S02]  /*37300*/  LEA.HI.X.SX32 R9, R14, R64, 0x1, P2 ;  /* 0x000000400e097211 */ /* 0x001fe400010f0eff */
[-C--:B------:R-:W-:Y:S01]  /*37310*/  IADD3 R10, P2, R2, R3.reuse, RZ ;  /* 0x00000003020a7210 */ /* 0x080fe20007f5e0ff */
[----:B------:R-:W-:Y:S01]  /*37320*/  VIADD R17, R0, UR4 ;  /* 0x0000000400117c36 */ /* 0x000fe20008000000 */
[----:B------:R-:W-:Y:S01]  /*37330*/  ULDC UR4, c[0x0][0x22c] ;  /* 0x00008b0000047ab9 */ /* 0x000fe20000000800 */
[----:B-1----:R-:W-:-:S02]  /*37340*/  IADD3 R12, P6, R4, R3, RZ ;  /* 0x00000003040c7210 */ /* 0x002fc40007fde0ff */
[-C--:B------:R-:W-:Y:S02]  /*37350*/  LEA.HI.X.SX32 R11, R2, R64.reuse, 0x1, P2 ;  /* 0x00000040020b7211 */ /* 0x080fe400010f0eff */
[-C--:B------:R-:W-:Y:S01]  /*37360*/  LEA.HI.X.SX32 R13, R4, R64.reuse, 0x1, P6 ;  /* 0x00000040040d7211 */ /* 0x080fe200030f0eff */
[C---:B------:R-:W-:Y:S01]  /*37370*/  VIADD R4, R17.reuse, UR5 ;  /* 0x0000000511047c36 */ /* 0x040fe20008000000 */
[CC--:B------:R-:W-:Y:S02]  /*37380*/  IADD3 R14, P6, R0.reuse, R3.reuse, RZ ;  /* 0x00000003000e7210 */ /* 0x0c0fe40007fde0ff */
[-C--:B------:R-:W-:Y:S02]  /*37390*/  IADD3 R2, P2, R17, R3.reuse, RZ ;  /* 0x0000000311027210 */ /* 0x080fe40007f5e0ff */
[----:B------:R-:W-:Y:S02]  /*373a0*/  LEA.HI.X.SX32 R15, R0, R64, 0x1, P6 ;  /* 0x00000040000f7211 */ /* 0x000fe400030f0eff */
[----:B------:R-:W-:-:S02]  /*373b0*/  IADD3 R16, P6, R4, R3, RZ ;  /* 0x0000000304107210 */ /* 0x000fc40007fde0ff */
[----:B------:R-:W-:Y:S02]  /*373c0*/  LEA.HI.X.SX32 R3, R17, R64, 0x1, P2 ;  /* 0x0000004011037211 */ /* 0x000fe400010f0eff */
[----:B------:R-:W-:Y:S02]  /*373d0*/  ISETP.LT.AND P2, PT, R18, UR7, !P0 ;  /* 0x0000000712007c0c */ /* 0x000fe4000c741270 */
[----:B------:R-:W-:Y:S02]  /*373e0*/  ISETP.LT.AND P0, PT, R19, UR4, !P0 ;  /* 0x0000000413007c0c */ /* 0x000fe4000c701270 */
[C---:B------:R-:W-:Y:S02]  /*373f0*/  PRMT R25, R5.reuse, 0x7772, RZ ;  /* 0x0000777205197816 */ /* 0x040fe400000000ff */
[----:B------:R-:W-:Y:S02]  /*37400*/  PRMT R23, R5, 0x7773, RZ ;  /* 0x0000777305177816 */ /* 0x000fe400000000ff */
[----:B------:R-:W-:-:S02]  /*37410*/  PRMT R21, R6, 0x7772, RZ ;  /* 0x0000777206157816 */ /* 0x000fc400000000ff */
[----:B------:R-:W-:Y:S02]  /*37420*/  PRMT R19, R6, 0x7773, RZ ;  /* 0x0000777306137816 */ /* 0x000fe400000000ff */
[C---:B------:R-:W-:Y:S01]  /*37430*/  PRMT R5, R7.reuse, 0x7773, RZ ;  /* 0x0000777307057816 */ /* 0x040fe200000000ff */
[----:B------:R0:W-:Y:S01]  /*37440*/  @P5 STG.E.U8 desc[UR16][R8.64], R25 ;  /* 0x0000001908005986 */ /* 0x0001e2000c101110 */
[----:B------:R-:W-:-:S03]  /*37450*/  PRMT R7, R7, 0x7772, RZ ;  /* 0x0000777207077816 */ /* 0x000fc600000000ff */
[----:B------:R0:W-:Y:S04]  /*37460*/  @P4 STG.E.U8 desc[UR16][R10.64], R23 ;  /* 0x000000170a004986 */ /* 0x0001e8000c101110 */
[----:B------:R0:W-:Y:S04]  /*37470*/  @P3 STG.E.U8 desc[UR16][R12.64], R21 ;  /* 0x000000150c003986 */ /* 0x0001e8000c101110 */
[----:B------:R0:W-:Y:S01]  /*37480*/  @P2 STG.E.U8 desc[UR16][R14.64], R19 ;  /* 0x000000130e002986 */ /* 0x0001e2000c101110 */
[----:B------:R-:W-:-:S03]  /*37490*/  LEA.HI.X.SX32 R17, R4, R64, 0x1, P6 ;  /* 0x0000004004117211 */ /* 0x000fc600030f0eff */
[----:B------:R0:W-:Y:S01]  /*374a0*/  @P0 STG.E.U8 desc[UR16][R2.64], R7 ;  /* 0x0000000702000986 */ /* 0x0001e2000c101110 */
[----:B------:R-:W-:Y:S05]  /*374b0*/  @!P1 EXIT ;  /* 0x000000000000994d */ /* 0x000fea0003800000 */
[----:B------:R-:W-:Y:S01]  /*374c0*/  STG.E.U8 desc[UR16][R16.64], R5 ;  /* 0x0000000510007986 */ /* 0x000fe2000c101110 */
[----:B------:R-:W-:Y:S05]  /*374d0*/  EXIT ;  /* 0x000000000000794d */ /* 0x000fea0003800000 */
.L_x_3:
[----:B------:R-:W-:-:S00]  /*374e0*/  BRA `(.L_x_3) ;  /* 0xfffffffc00fc7947 */ /* 0x000fc0000383ffff */
[----:B------:R-:W-:-:S00]  /*374f0*/  NOP ;  /* 0x0000000000007918 */ /* 0x000fc00000000000 */
        /* <DEDUP_REMOVED lines=8> */
.L_x_4:


//--------------------- .nv.shared.matmul_kernel  --------------------------
	.section	.nv.shared.matmul_kernel,"aw",@nobits
	.sectionflags	@""
	.align	16
	.zero		1024


//--------------------- .nv.shared.reserved.0     --------------------------
	.section	.nv.shared.reserved.0,"aw",@nobits
	.weak		__nv_reservedSMEM_offset_0_alias
	.size		__nv_reservedSMEM_offset_0_alias, 0, 0
	.other		__nv_reservedSMEM_offset_0_alias,@"STO_CUDA_RESERVED_SHARED STV_DEFAULT"
__nv_reservedSMEM_offset_0_alias:
	.zero		0


//--------------------- .nv.constant0.matmul_kernel --------------------------
	.section	.nv.constant0.matmul_kernel,"a",@progbits
	.sectionflags	@""
	.align	4
.nv.constant0.matmul_kernel:
	.zero		608


//--------------------- SYMBOLS --------------------------

	.type		.nv.reservedSmem.offset0,@object
	.size		.nv.reservedSmem.offset0,0x4
